//
// Generated by NVIDIA NVVM Compiler
//
// Compiler Build ID: CL-36424714
// Cuda compilation tools, release 13.0, V13.0.88
// Based on NVVM 20.0.0
//

.version 9.0
.target sm_100
.address_size 64

	// .globl	_Z3GPRPdiS_PiiS0_idS_iiS_
.extern .func  (.param .b64 func_retval0) malloc
(
	.param .b64 malloc_param_0
)
;
.extern .func free
(
	.param .b64 free_param_0
)
;
.func  (.param .b64 func_retval0) __internal_accurate_pow
(
	.param .b64 __internal_accurate_pow_param_0
)
;
.const .align 8 .f64 d_PI = 0d400921FB54442D18;
// _ZZ3GPRPdiS_PiiS0_idS_iiS_E3sum has been demoted
// _ZZ3GPRPdiS_PiiS0_idS_iiS_E11partial_sum has been demoted
// _ZZ3GPRPdiS_PiiS0_idS_iiS_E7mse_sum has been demoted
// _ZZ3GPRPdiS_PiiS0_idS_iiS_E2l1 has been demoted
// _ZZ3GPRPdiS_PiiS0_idS_iiS_E2K0 has been demoted
// _ZZ3GPRPdiS_PiiS0_idS_iiS_E1K has been demoted
// _ZZ3GPRPdiS_PiiS0_idS_iiS_E1k has been demoted
// _ZZ3GPRPdiS_PiiS0_idS_iiS_E7f_train has been demoted
// _ZZ3GPRPdiS_PiiS0_idS_iiS_E1U has been demoted
// _ZZ3GPRPdiS_PiiS0_idS_iiS_E4tmp1 has been demoted
// _ZZ3GPRPdiS_PiiS0_idS_iiS_E4tmp2 has been demoted
// _ZZ3GPRPdiS_PiiS0_idS_iiS_E5ftest has been demoted

.visible .entry _Z3GPRPdiS_PiiS0_idS_iiS_(
	.param .u64 .ptr .align 1 _Z3GPRPdiS_PiiS0_idS_iiS__param_0,
	.param .u32 _Z3GPRPdiS_PiiS0_idS_iiS__param_1,
	.param .u64 .ptr .align 1 _Z3GPRPdiS_PiiS0_idS_iiS__param_2,
	.param .u64 .ptr .align 1 _Z3GPRPdiS_PiiS0_idS_iiS__param_3,
	.param .u32 _Z3GPRPdiS_PiiS0_idS_iiS__param_4,
	.param .u64 .ptr .align 1 _Z3GPRPdiS_PiiS0_idS_iiS__param_5,
	.param .u32 _Z3GPRPdiS_PiiS0_idS_iiS__param_6,
	.param .f64 _Z3GPRPdiS_PiiS0_idS_iiS__param_7,
	.param .u64 .ptr .align 1 _Z3GPRPdiS_PiiS0_idS_iiS__param_8,
	.param .u32 _Z3GPRPdiS_PiiS0_idS_iiS__param_9,
	.param .u32 _Z3GPRPdiS_PiiS0_idS_iiS__param_10,
	.param .u64 .ptr .align 1 _Z3GPRPdiS_PiiS0_idS_iiS__param_11
)
{
	.reg .pred 	%p<228>;
	.reg .b16 	%rs<27>;
	.reg .b32 	%r<660>;
	.reg .b32 	%f<3>;
	.reg .b64 	%rd<455>;
	.reg .b64 	%fd<879>;
	// demoted variable
	.shared .align 8 .f64 _ZZ3GPRPdiS_PiiS0_idS_iiS_E3sum;
	// demoted variable
	.shared .align 8 .b8 _ZZ3GPRPdiS_PiiS0_idS_iiS_E11partial_sum[8192];
	// demoted variable
	.shared .align 8 .b8 _ZZ3GPRPdiS_PiiS0_idS_iiS_E7mse_sum[8192];
	// demoted variable
	.shared .align 8 .f64 _ZZ3GPRPdiS_PiiS0_idS_iiS_E2l1;
	// demoted variable
	.shared .align 8 .u64 _ZZ3GPRPdiS_PiiS0_idS_iiS_E2K0;
	// demoted variable
	.shared .align 8 .u64 _ZZ3GPRPdiS_PiiS0_idS_iiS_E1K;
	// demoted variable
	.shared .align 8 .u64 _ZZ3GPRPdiS_PiiS0_idS_iiS_E1k;
	// demoted variable
	.shared .align 8 .u64 _ZZ3GPRPdiS_PiiS0_idS_iiS_E7f_train;
	// demoted variable
	.shared .align 8 .u64 _ZZ3GPRPdiS_PiiS0_idS_iiS_E1U;
	// demoted variable
	.shared .align 8 .u64 _ZZ3GPRPdiS_PiiS0_idS_iiS_E4tmp1;
	// demoted variable
	.shared .align 8 .u64 _ZZ3GPRPdiS_PiiS0_idS_iiS_E4tmp2;
	// demoted variable
	.shared .align 8 .u64 _ZZ3GPRPdiS_PiiS0_idS_iiS_E5ftest;
	ld.param.u64 	%rd51, [_Z3GPRPdiS_PiiS0_idS_iiS__param_0];
	ld.param.u32 	%r216, [_Z3GPRPdiS_PiiS0_idS_iiS__param_1];
	ld.param.u64 	%rd52, [_Z3GPRPdiS_PiiS0_idS_iiS__param_2];
	ld.param.u64 	%rd53, [_Z3GPRPdiS_PiiS0_idS_iiS__param_3];
	ld.param.u32 	%r217, [_Z3GPRPdiS_PiiS0_idS_iiS__param_4];
	ld.param.u64 	%rd54, [_Z3GPRPdiS_PiiS0_idS_iiS__param_5];
	ld.param.u32 	%r218, [_Z3GPRPdiS_PiiS0_idS_iiS__param_6];
	ld.param.u64 	%rd49, [_Z3GPRPdiS_PiiS0_idS_iiS__param_8];
	ld.param.u32 	%r219, [_Z3GPRPdiS_PiiS0_idS_iiS__param_9];
	ld.param.u32 	%r220, [_Z3GPRPdiS_PiiS0_idS_iiS__param_10];
	cvta.to.global.u64 	%rd1, %rd51;
	cvta.to.global.u64 	%rd2, %rd54;
	cvta.to.global.u64 	%rd3, %rd52;
	cvta.to.global.u64 	%rd4, %rd53;
	mov.u32 	%r1, %tid.x;
	setp.ne.s32 	%p3, %r1, 0;
	@%p3 bra 	$L__BB0_2;
	mul.wide.s32 	%rd55, %r216, %r216;
	shl.b64 	%rd56, %rd55, 3;
	{ // callseq 0, 0
	.param .b64 param0;
	st.param.b64 	[param0], %rd56;
	.param .b64 retval0;
	call.uni (retval0), 
	malloc, 
	(
	param0
	);
	ld.param.b64 	%rd57, [retval0];
	} // callseq 0
	st.shared.u64 	[_ZZ3GPRPdiS_PiiS0_idS_iiS_E2K0], %rd57;
	cvt.s64.s32 	%rd59, %r218;
	mul.wide.s32 	%rd60, %r218, 8;
	mul.lo.s64 	%rd61, %rd60, %rd59;
	{ // callseq 1, 0
	.param .b64 param0;
	st.param.b64 	[param0], %rd61;
	.param .b64 retval0;
	call.uni (retval0), 
	malloc, 
	(
	param0
	);
	ld.param.b64 	%rd62, [retval0];
	} // callseq 1
	st.shared.u64 	[_ZZ3GPRPdiS_PiiS0_idS_iiS_E1K], %rd62;
	mul.wide.s32 	%rd64, %r217, %r218;
	shl.b64 	%rd65, %rd64, 3;
	{ // callseq 2, 0
	.param .b64 param0;
	st.param.b64 	[param0], %rd65;
	.param .b64 retval0;
	call.uni (retval0), 
	malloc, 
	(
	param0
	);
	ld.param.b64 	%rd66, [retval0];
	} // callseq 2
	st.shared.u64 	[_ZZ3GPRPdiS_PiiS0_idS_iiS_E1k], %rd66;
	{ // callseq 3, 0
	.param .b64 param0;
	st.param.b64 	[param0], %rd60;
	.param .b64 retval0;
	call.uni (retval0), 
	malloc, 
	(
	param0
	);
	ld.param.b64 	%rd68, [retval0];
	} // callseq 3
	st.shared.u64 	[_ZZ3GPRPdiS_PiiS0_idS_iiS_E7f_train], %rd68;
$L__BB0_2:
	cvta.to.global.u64 	%rd70, %rd49;
	bar.sync 	0;
	mov.u32 	%r221, %ctaid.x;
	add.s32 	%r2, %r220, %r221;
	div.u32 	%r222, %r2, %r219;
	mul.wide.u32 	%rd71, %r222, 8;
	add.s64 	%rd72, %rd70, %rd71;
	ld.global.f64 	%fd1, [%rd72];
	st.shared.f64 	[_ZZ3GPRPdiS_PiiS0_idS_iiS_E2l1], %fd1;
	mul.lo.s32 	%r223, %r222, %r219;
	sub.s32 	%r224, %r2, %r223;
	mul.wide.u32 	%rd73, %r224, 8;
	add.s64 	%rd5, %rd70, %rd73;
	cvt.rn.f64.s32 	%fd153, %r216;
	mov.u32 	%r3, %ntid.x;
	cvt.rn.f64.u32 	%fd2, %r3;
	div.rn.f64 	%fd154, %fd153, %fd2;
	cvt.rpi.f64.f64 	%fd155, %fd154;
	cvt.rzi.s32.f64 	%r225, %fd155;
	mul.lo.s32 	%r592, %r225, %r1;
	add.s32 	%r226, %r592, %r225;
	min.s32 	%r5, %r226, %r216;
	setp.ge.s32 	%p4, %r592, %r5;
	@%p4 bra 	$L__BB0_21;
	setp.lt.s32 	%p5, %r216, 1;
	mov.f64 	%fd156, 0d4000000000000000;
	{
	.reg .b32 %temp; 
	mov.b64 	{%temp, %r6}, %fd156;
	}
	and.b32  	%r7, %r6, 2146435072;
	setp.lt.s32 	%p6, %r6, 0;
	selp.b32 	%r8, 0, 2146435072, %p6;
	@%p5 bra 	$L__BB0_21;
	ld.shared.u64 	%rd6, [_ZZ3GPRPdiS_PiiS0_idS_iiS_E2K0];
	ld.const.f64 	%fd157, [d_PI];
	ld.global.f64 	%fd158, [%rd5];
	{
	.reg .b32 %temp; 
	mov.b64 	{%temp, %r227}, %fd1;
	}
	setp.lt.s32 	%p7, %r227, 0;
	setp.eq.s32 	%p8, %r7, 1062207488;
	selp.b32 	%r228, %r227, 0, %p8;
	{
	.reg .b32 %temp; 
	mov.b64 	{%temp, %r229}, %fd158;
	}
	setp.lt.s32 	%p10, %r229, 0;
	selp.b32 	%r230, %r229, 0, %p8;
	setp.eq.f64 	%p11, %fd158, 0d3FF0000000000000;
	mov.f64 	%fd160, 0d4000000000000000;
	add.rn.f64 	%fd161, %fd158, %fd160;
	and.b32  	%r231, %r6, 2147483647;
	setp.ne.s32 	%p12, %r231, 1071644672;
	and.pred  	%p1, %p8, %p12;
	or.b32  	%r232, %r8, -2147483648;
	selp.b32 	%r233, %r232, %r8, %p1;
	selp.b32 	%r234, %r233, %r8, %p10;
	mov.b32 	%r235, 0;
	mov.b64 	%fd162, {%r235, %r234};
	abs.f64 	%fd163, %fd158;
	setp.neu.f64 	%p14, %fd163, 0d7FF0000000000000;
	setp.nan.f64 	%p15, %fd158, %fd158;
	add.f64 	%fd165, %fd158, 0d4000000000000000;
	{
	.reg .b32 %temp; 
	mov.b64 	{%temp, %r236}, %fd165;
	}
	and.b32  	%r237, %r236, 2146435072;
	setp.ne.s32 	%p16, %r237, 2146435072;
	or.b32  	%r238, %r230, 2146435072;
	setp.lt.s32 	%p17, %r6, 0;
	selp.b32 	%r239, %r238, %r230, %p17;
	mov.b64 	%fd166, {%r235, %r239};
	setp.eq.f64 	%p18, %fd158, 0d0000000000000000;
	setp.eq.f64 	%p19, %fd1, 0d3FF0000000000000;
	add.rn.f64 	%fd167, %fd1, %fd160;
	selp.b32 	%r240, %r233, %r8, %p7;
	mov.b64 	%fd168, {%r235, %r240};
	abs.f64 	%fd169, %fd1;
	setp.neu.f64 	%p20, %fd169, 0d7FF0000000000000;
	setp.nan.f64 	%p21, %fd1, %fd1;
	add.f64 	%fd171, %fd1, 0d4000000000000000;
	{
	.reg .b32 %temp; 
	mov.b64 	{%temp, %r241}, %fd171;
	}
	and.b32  	%r242, %r241, 2146435072;
	setp.ne.s32 	%p22, %r242, 2146435072;
	or.b32  	%r243, %r228, 2146435072;
	selp.b32 	%r244, %r243, %r228, %p17;
	mov.b64 	%fd172, {%r235, %r244};
	setp.eq.f64 	%p23, %fd1, 0d0000000000000000;
	{ // callseq 4, 0
	.param .b64 param0;
	st.param.f64 	[param0], %fd169;
	.param .b64 retval0;
	call.uni (retval0), 
	__internal_accurate_pow, 
	(
	param0
	);
	ld.param.f64 	%fd173, [retval0];
	} // callseq 4
	neg.f64 	%fd175, %fd173;
	selp.f64 	%fd176, %fd175, %fd173, %p8;
	selp.f64 	%fd177, %fd176, %fd173, %p7;
	{ // callseq 5, 0
	.param .b64 param0;
	st.param.f64 	[param0], %fd163;
	.param .b64 retval0;
	call.uni (retval0), 
	__internal_accurate_pow, 
	(
	param0
	);
	ld.param.f64 	%fd178, [retval0];
	} // callseq 5
	neg.f64 	%fd180, %fd178;
	selp.f64 	%fd181, %fd180, %fd178, %p8;
	selp.f64 	%fd182, %fd181, %fd178, %p10;
	selp.f64 	%fd183, %fd172, %fd177, %p23;
	or.pred  	%p24, %p22, %p21;
	xor.pred  	%p25, %p22, %p24;
	selp.f64 	%fd184, %fd167, %fd183, %p25;
	selp.f64 	%fd185, %fd184, %fd168, %p20;
	selp.f64 	%fd186, %fd184, %fd185, %p24;
	selp.f64 	%fd3, 0d3FF0000000000000, %fd186, %p19;
	selp.f64 	%fd187, %fd166, %fd182, %p18;
	or.pred  	%p26, %p16, %p15;
	xor.pred  	%p27, %p16, %p26;
	selp.f64 	%fd188, %fd161, %fd187, %p27;
	selp.f64 	%fd189, %fd188, %fd162, %p14;
	selp.f64 	%fd190, %fd188, %fd189, %p26;
	selp.f64 	%fd4, 0d3FF0000000000000, %fd190, %p11;
	add.f64 	%fd191, %fd157, %fd157;
	sqrt.rn.f64 	%fd192, %fd191;
	rcp.rn.f64 	%fd5, %fd192;
	mul.wide.s32 	%rd8, %r216, 8;
$L__BB0_5:
	mul.wide.s32 	%rd74, %r592, 8;
	add.s64 	%rd7, %rd1, %rd74;
	mul.lo.s32 	%r10, %r592, %r216;
	mov.b32 	%r593, 0;
	add.s64 	%rd76, %rd7, %rd8;
$L__BB0_6:
	setp.lt.s32 	%p28, %r6, 0;
	setp.eq.s32 	%p29, %r7, 1062207488;
	ld.global.f64 	%fd193, [%rd7];
	mul.wide.u32 	%rd75, %r593, 8;
	add.s64 	%rd9, %rd1, %rd75;
	ld.global.f64 	%fd194, [%rd9];
	sub.f64 	%fd6, %fd193, %fd194;
	{
	.reg .b32 %temp; 
	mov.b64 	{%temp, %r12}, %fd6;
	}
	abs.f64 	%fd7, %fd6;
	{ // callseq 6, 0
	.param .b64 param0;
	st.param.f64 	[param0], %fd7;
	.param .b64 retval0;
	call.uni (retval0), 
	__internal_accurate_pow, 
	(
	param0
	);
	ld.param.f64 	%fd195, [retval0];
	} // callseq 6
	setp.lt.s32 	%p31, %r12, 0;
	neg.f64 	%fd197, %fd195;
	selp.f64 	%fd198, %fd197, %fd195, %p29;
	selp.f64 	%fd199, %fd198, %fd195, %p31;
	setp.eq.f64 	%p32, %fd6, 0d0000000000000000;
	selp.b32 	%r246, %r12, 0, %p29;
	or.b32  	%r247, %r246, 2146435072;
	selp.b32 	%r248, %r247, %r246, %p28;
	mov.b32 	%r249, 0;
	mov.b64 	%fd200, {%r249, %r248};
	selp.f64 	%fd817, %fd200, %fd199, %p32;
	add.f64 	%fd201, %fd6, 0d4000000000000000;
	{
	.reg .b32 %temp; 
	mov.b64 	{%temp, %r250}, %fd201;
	}
	and.b32  	%r251, %r250, 2146435072;
	setp.ne.s32 	%p33, %r251, 2146435072;
	@%p33 bra 	$L__BB0_11;
	setp.nan.f64 	%p34, %fd6, %fd6;
	@%p34 bra 	$L__BB0_10;
	setp.neu.f64 	%p35, %fd7, 0d7FF0000000000000;
	@%p35 bra 	$L__BB0_11;
	or.b32  	%r252, %r8, -2147483648;
	selp.b32 	%r253, %r252, %r8, %p1;
	selp.b32 	%r254, %r253, %r8, %p31;
	mov.b32 	%r255, 0;
	mov.b64 	%fd817, {%r255, %r254};
	bra.uni 	$L__BB0_11;
$L__BB0_10:
	mov.f64 	%fd202, 0d4000000000000000;
	add.rn.f64 	%fd817, %fd6, %fd202;
$L__BB0_11:
	setp.eq.f64 	%p40, %fd6, 0d3FF0000000000000;
	selp.f64 	%fd12, 0d3FF0000000000000, %fd817, %p40;
	ld.global.f64 	%fd203, [%rd76];
	add.s64 	%rd77, %rd9, %rd8;
	ld.global.f64 	%fd204, [%rd77];
	sub.f64 	%fd13, %fd203, %fd204;
	{
	.reg .b32 %temp; 
	mov.b64 	{%temp, %r13}, %fd13;
	}
	abs.f64 	%fd14, %fd13;
	{ // callseq 7, 0
	.param .b64 param0;
	st.param.f64 	[param0], %fd14;
	.param .b64 retval0;
	call.uni (retval0), 
	__internal_accurate_pow, 
	(
	param0
	);
	ld.param.f64 	%fd205, [retval0];
	} // callseq 7
	setp.lt.s32 	%p41, %r13, 0;
	neg.f64 	%fd207, %fd205;
	selp.f64 	%fd208, %fd207, %fd205, %p29;
	selp.f64 	%fd209, %fd208, %fd205, %p41;
	setp.eq.f64 	%p42, %fd13, 0d0000000000000000;
	selp.b32 	%r256, %r13, 0, %p29;
	or.b32  	%r257, %r256, 2146435072;
	selp.b32 	%r258, %r257, %r256, %p28;
	mov.b32 	%r259, 0;
	mov.b64 	%fd210, {%r259, %r258};
	selp.f64 	%fd818, %fd210, %fd209, %p42;
	add.f64 	%fd211, %fd13, 0d4000000000000000;
	{
	.reg .b32 %temp; 
	mov.b64 	{%temp, %r260}, %fd211;
	}
	and.b32  	%r261, %r260, 2146435072;
	setp.ne.s32 	%p43, %r261, 2146435072;
	@%p43 bra 	$L__BB0_16;
	setp.nan.f64 	%p44, %fd13, %fd13;
	@%p44 bra 	$L__BB0_15;
	setp.neu.f64 	%p45, %fd14, 0d7FF0000000000000;
	@%p45 bra 	$L__BB0_16;
	or.b32  	%r262, %r8, -2147483648;
	selp.b32 	%r263, %r262, %r8, %p1;
	selp.b32 	%r264, %r263, %r8, %p41;
	mov.b32 	%r265, 0;
	mov.b64 	%fd818, {%r265, %r264};
	bra.uni 	$L__BB0_16;
$L__BB0_15:
	mov.f64 	%fd212, 0d4000000000000000;
	add.rn.f64 	%fd818, %fd13, %fd212;
$L__BB0_16:
	setp.eq.f64 	%p47, %fd13, 0d3FF0000000000000;
	selp.f64 	%fd213, 0d3FF0000000000000, %fd818, %p47;
	div.rn.f64 	%fd214, %fd213, %fd4;
	div.rn.f64 	%fd215, %fd12, %fd3;
	add.f64 	%fd216, %fd215, %fd214;
	mul.f64 	%fd19, %fd216, 0dBFE0000000000000;
	fma.rn.f64 	%fd217, %fd19, 0d3FF71547652B82FE, 0d4338000000000000;
	{
	.reg .b32 %temp; 
	mov.b64 	{%r14, %temp}, %fd217;
	}
	mov.f64 	%fd218, 0dC338000000000000;
	add.rn.f64 	%fd219, %fd217, %fd218;
	fma.rn.f64 	%fd220, %fd219, 0dBFE62E42FEFA39EF, %fd19;
	fma.rn.f64 	%fd221, %fd219, 0dBC7ABC9E3B39803F, %fd220;
	fma.rn.f64 	%fd222, %fd221, 0d3E5ADE1569CE2BDF, 0d3E928AF3FCA213EA;
	fma.rn.f64 	%fd223, %fd222, %fd221, 0d3EC71DEE62401315;
	fma.rn.f64 	%fd224, %fd223, %fd221, 0d3EFA01997C89EB71;
	fma.rn.f64 	%fd225, %fd224, %fd221, 0d3F2A01A014761F65;
	fma.rn.f64 	%fd226, %fd225, %fd221, 0d3F56C16C1852B7AF;
	fma.rn.f64 	%fd227, %fd226, %fd221, 0d3F81111111122322;
	fma.rn.f64 	%fd228, %fd227, %fd221, 0d3FA55555555502A1;
	fma.rn.f64 	%fd229, %fd228, %fd221, 0d3FC5555555555511;
	fma.rn.f64 	%fd230, %fd229, %fd221, 0d3FE000000000000B;
	fma.rn.f64 	%fd231, %fd230, %fd221, 0d3FF0000000000000;
	fma.rn.f64 	%fd232, %fd231, %fd221, 0d3FF0000000000000;
	{
	.reg .b32 %temp; 
	mov.b64 	{%r15, %temp}, %fd232;
	}
	{
	.reg .b32 %temp; 
	mov.b64 	{%temp, %r16}, %fd232;
	}
	shl.b32 	%r266, %r14, 20;
	add.s32 	%r267, %r266, %r16;
	mov.b64 	%fd819, {%r15, %r267};
	{
	.reg .b32 %temp; 
	mov.b64 	{%temp, %r268}, %fd19;
	}
	mov.b32 	%f2, %r268;
	abs.f32 	%f1, %f2;
	setp.lt.f32 	%p48, %f1, 0f4086232B;
	@%p48 bra 	$L__BB0_19;
	setp.lt.f64 	%p49, %fd19, 0d0000000000000000;
	add.f64 	%fd233, %fd19, 0d7FF0000000000000;
	selp.f64 	%fd819, 0d0000000000000000, %fd233, %p49;
	setp.geu.f32 	%p50, %f1, 0f40874800;
	@%p50 bra 	$L__BB0_19;
	shr.u32 	%r269, %r14, 31;
	add.s32 	%r270, %r14, %r269;
	shr.s32 	%r271, %r270, 1;
	shl.b32 	%r272, %r271, 20;
	add.s32 	%r273, %r16, %r272;
	mov.b64 	%fd234, {%r15, %r273};
	sub.s32 	%r274, %r14, %r271;
	shl.b32 	%r275, %r274, 20;
	add.s32 	%r276, %r275, 1072693248;
	mov.b32 	%r277, 0;
	mov.b64 	%fd235, {%r277, %r276};
	mul.f64 	%fd819, %fd235, %fd234;
$L__BB0_19:
	mul.f64 	%fd236, %fd5, %fd819;
	add.s32 	%r278, %r593, %r10;
	mul.wide.s32 	%rd78, %r278, 8;
	add.s64 	%rd79, %rd6, %rd78;
	st.f64 	[%rd79], %fd236;
	add.s32 	%r593, %r593, 1;
	setp.ne.s32 	%p51, %r593, %r216;
	@%p51 bra 	$L__BB0_6;
	add.s32 	%r592, %r592, 1;
	setp.ne.s32 	%p52, %r592, %r5;
	@%p52 bra 	$L__BB0_5;
$L__BB0_21:
	bar.sync 	0;
	ld.shared.u64 	%rd451, [_ZZ3GPRPdiS_PiiS0_idS_iiS_E2K0];
	ld.shared.u64 	%rd11, [_ZZ3GPRPdiS_PiiS0_idS_iiS_E1K];
	cvt.rn.f64.s32 	%fd24, %r218;
	div.rn.f64 	%fd237, %fd24, %fd2;
	cvt.rpi.f64.f64 	%fd238, %fd237;
	cvt.rzi.s32.f64 	%r279, %fd238;
	mul.lo.s32 	%r19, %r279, %r1;
	add.s32 	%r280, %r19, %r279;
	min.s32 	%r20, %r280, %r218;
	setp.ge.s32 	%p53, %r19, %r20;
	setp.lt.s32 	%p54, %r218, 1;
	or.pred  	%p55, %p53, %p54;
	@%p55 bra 	$L__BB0_36;
	and.b32  	%r21, %r218, 7;
	add.s32 	%r22, %r21, -1;
	and.b32  	%r23, %r218, 3;
	and.b32  	%r24, %r218, 2147483640;
	and.b32  	%r25, %r218, 1;
	mov.u32 	%r594, %r19;
$L__BB0_23:
	setp.lt.u32 	%p56, %r218, 8;
	mul.wide.s32 	%rd80, %r594, 4;
	add.s64 	%rd12, %rd2, %rd80;
	mul.lo.s32 	%r27, %r594, %r218;
	mov.b32 	%r597, 0;
	@%p56 bra 	$L__BB0_26;
	mov.b32 	%r595, 0;
$L__BB0_25:
	.pragma "nounroll";
	ld.global.u32 	%r283, [%rd12];
	mul.wide.u32 	%rd81, %r595, 4;
	add.s64 	%rd82, %rd2, %rd81;
	ld.global.u32 	%r284, [%rd82];
	mad.lo.s32 	%r285, %r283, %r216, %r284;
	mul.wide.s32 	%rd83, %r285, 8;
	add.s64 	%rd84, %rd451, %rd83;
	ld.f64 	%fd239, [%rd84];
	add.s32 	%r286, %r595, %r27;
	mul.wide.s32 	%rd85, %r286, 8;
	add.s64 	%rd86, %rd11, %rd85;
	st.f64 	[%rd86], %fd239;
	ld.global.u32 	%r287, [%rd12];
	ld.global.u32 	%r288, [%rd82+4];
	mad.lo.s32 	%r289, %r287, %r216, %r288;
	mul.wide.s32 	%rd87, %r289, 8;
	add.s64 	%rd88, %rd451, %rd87;
	ld.f64 	%fd240, [%rd88];
	st.f64 	[%rd86+8], %fd240;
	ld.global.u32 	%r290, [%rd12];
	ld.global.u32 	%r291, [%rd82+8];
	mad.lo.s32 	%r292, %r290, %r216, %r291;
	mul.wide.s32 	%rd89, %r292, 8;
	add.s64 	%rd90, %rd451, %rd89;
	ld.f64 	%fd241, [%rd90];
	st.f64 	[%rd86+16], %fd241;
	ld.global.u32 	%r293, [%rd12];
	ld.global.u32 	%r294, [%rd82+12];
	mad.lo.s32 	%r295, %r293, %r216, %r294;
	mul.wide.s32 	%rd91, %r295, 8;
	add.s64 	%rd92, %rd451, %rd91;
	ld.f64 	%fd242, [%rd92];
	st.f64 	[%rd86+24], %fd242;
	ld.global.u32 	%r296, [%rd12];
	ld.global.u32 	%r297, [%rd82+16];
	mad.lo.s32 	%r298, %r296, %r216, %r297;
	mul.wide.s32 	%rd93, %r298, 8;
	add.s64 	%rd94, %rd451, %rd93;
	ld.f64 	%fd243, [%rd94];
	st.f64 	[%rd86+32], %fd243;
	ld.global.u32 	%r299, [%rd12];
	ld.global.u32 	%r300, [%rd82+20];
	mad.lo.s32 	%r301, %r299, %r216, %r300;
	mul.wide.s32 	%rd95, %r301, 8;
	add.s64 	%rd96, %rd451, %rd95;
	ld.f64 	%fd244, [%rd96];
	st.f64 	[%rd86+40], %fd244;
	ld.global.u32 	%r302, [%rd12];
	ld.global.u32 	%r303, [%rd82+24];
	mad.lo.s32 	%r304, %r302, %r216, %r303;
	mul.wide.s32 	%rd97, %r304, 8;
	add.s64 	%rd98, %rd451, %rd97;
	ld.f64 	%fd245, [%rd98];
	st.f64 	[%rd86+48], %fd245;
	ld.global.u32 	%r305, [%rd12];
	ld.global.u32 	%r306, [%rd82+28];
	mad.lo.s32 	%r307, %r305, %r216, %r306;
	mul.wide.s32 	%rd99, %r307, 8;
	add.s64 	%rd100, %rd451, %rd99;
	ld.f64 	%fd246, [%rd100];
	st.f64 	[%rd86+56], %fd246;
	add.s32 	%r595, %r595, 8;
	setp.ne.s32 	%p57, %r595, %r24;
	mov.u32 	%r597, %r24;
	@%p57 bra 	$L__BB0_25;
$L__BB0_26:
	setp.eq.s32 	%p58, %r21, 0;
	@%p58 bra 	$L__BB0_34;
	setp.lt.u32 	%p59, %r22, 3;
	@%p59 bra 	$L__BB0_29;
	ld.global.u32 	%r308, [%rd12];
	mul.wide.u32 	%rd101, %r597, 4;
	add.s64 	%rd102, %rd2, %rd101;
	ld.global.u32 	%r309, [%rd102];
	mad.lo.s32 	%r310, %r308, %r216, %r309;
	mul.wide.s32 	%rd103, %r310, 8;
	add.s64 	%rd104, %rd451, %rd103;
	ld.f64 	%fd247, [%rd104];
	add.s32 	%r311, %r597, %r27;
	mul.wide.s32 	%rd105, %r311, 8;
	add.s64 	%rd106, %rd11, %rd105;
	st.f64 	[%rd106], %fd247;
	ld.global.u32 	%r312, [%rd12];
	ld.global.u32 	%r313, [%rd102+4];
	mad.lo.s32 	%r314, %r312, %r216, %r313;
	mul.wide.s32 	%rd107, %r314, 8;
	add.s64 	%rd108, %rd451, %rd107;
	ld.f64 	%fd248, [%rd108];
	st.f64 	[%rd106+8], %fd248;
	ld.global.u32 	%r315, [%rd12];
	ld.global.u32 	%r316, [%rd102+8];
	mad.lo.s32 	%r317, %r315, %r216, %r316;
	mul.wide.s32 	%rd109, %r317, 8;
	add.s64 	%rd110, %rd451, %rd109;
	ld.f64 	%fd249, [%rd110];
	st.f64 	[%rd106+16], %fd249;
	ld.global.u32 	%r318, [%rd12];
	ld.global.u32 	%r319, [%rd102+12];
	mad.lo.s32 	%r320, %r318, %r216, %r319;
	mul.wide.s32 	%rd111, %r320, 8;
	add.s64 	%rd112, %rd451, %rd111;
	ld.f64 	%fd250, [%rd112];
	st.f64 	[%rd106+24], %fd250;
	add.s32 	%r597, %r597, 4;
$L__BB0_29:
	setp.eq.s32 	%p60, %r23, 0;
	@%p60 bra 	$L__BB0_34;
	setp.eq.s32 	%p61, %r23, 1;
	@%p61 bra 	$L__BB0_32;
	ld.global.u32 	%r321, [%rd12];
	mul.wide.u32 	%rd113, %r597, 4;
	add.s64 	%rd114, %rd2, %rd113;
	ld.global.u32 	%r322, [%rd114];
	mad.lo.s32 	%r323, %r321, %r216, %r322;
	mul.wide.s32 	%rd115, %r323, 8;
	add.s64 	%rd116, %rd451, %rd115;
	ld.f64 	%fd251, [%rd116];
	add.s32 	%r324, %r597, %r27;
	mul.wide.s32 	%rd117, %r324, 8;
	add.s64 	%rd118, %rd11, %rd117;
	st.f64 	[%rd118], %fd251;
	ld.global.u32 	%r325, [%rd12];
	ld.global.u32 	%r326, [%rd114+4];
	mad.lo.s32 	%r327, %r325, %r216, %r326;
	mul.wide.s32 	%rd119, %r327, 8;
	add.s64 	%rd120, %rd451, %rd119;
	ld.f64 	%fd252, [%rd120];
	st.f64 	[%rd118+8], %fd252;
	add.s32 	%r597, %r597, 2;
$L__BB0_32:
	setp.eq.s32 	%p62, %r25, 0;
	@%p62 bra 	$L__BB0_34;
	ld.global.u32 	%r328, [%rd12];
	mul.wide.u32 	%rd121, %r597, 4;
	add.s64 	%rd122, %rd2, %rd121;
	ld.global.u32 	%r329, [%rd122];
	mad.lo.s32 	%r330, %r328, %r216, %r329;
	mul.wide.s32 	%rd123, %r330, 8;
	add.s64 	%rd124, %rd451, %rd123;
	ld.f64 	%fd253, [%rd124];
	add.s32 	%r331, %r597, %r27;
	mul.wide.s32 	%rd125, %r331, 8;
	add.s64 	%rd126, %rd11, %rd125;
	st.f64 	[%rd126], %fd253;
$L__BB0_34:
	add.s32 	%r594, %r594, 1;
	setp.ne.s32 	%p63, %r594, %r20;
	@%p63 bra 	$L__BB0_23;
	ld.shared.u64 	%rd451, [_ZZ3GPRPdiS_PiiS0_idS_iiS_E2K0];
$L__BB0_36:
	setp.lt.s32 	%p64, %r218, 1;
	ld.shared.u64 	%rd15, [_ZZ3GPRPdiS_PiiS0_idS_iiS_E1k];
	cvt.rn.f64.s32 	%fd25, %r217;
	div.rn.f64 	%fd254, %fd25, %fd2;
	cvt.rpi.f64.f64 	%fd255, %fd254;
	cvt.rzi.s32.f64 	%r332, %fd255;
	mul.lo.s32 	%r36, %r332, %r1;
	add.s32 	%r333, %r36, %r332;
	min.s32 	%r37, %r333, %r217;
	setp.ge.s32 	%p65, %r36, %r37;
	or.pred  	%p66, %p65, %p64;
	@%p66 bra 	$L__BB0_50;
	and.b32  	%r38, %r218, 7;
	add.s32 	%r39, %r38, -1;
	and.b32  	%r40, %r218, 3;
	and.b32  	%r41, %r218, 2147483640;
	and.b32  	%r42, %r218, 1;
	mov.u32 	%r599, %r36;
$L__BB0_38:
	setp.lt.u32 	%p67, %r218, 8;
	mul.wide.s32 	%rd127, %r599, 4;
	add.s64 	%rd16, %rd4, %rd127;
	mul.lo.s32 	%r44, %r599, %r218;
	mov.b32 	%r602, 0;
	@%p67 bra 	$L__BB0_41;
	mov.b32 	%r600, 0;
$L__BB0_40:
	.pragma "nounroll";
	ld.global.u32 	%r336, [%rd16];
	mul.wide.u32 	%rd128, %r600, 4;
	add.s64 	%rd129, %rd2, %rd128;
	ld.global.u32 	%r337, [%rd129];
	mad.lo.s32 	%r338, %r336, %r216, %r337;
	mul.wide.s32 	%rd130, %r338, 8;
	add.s64 	%rd131, %rd451, %rd130;
	ld.f64 	%fd256, [%rd131];
	add.s32 	%r339, %r600, %r44;
	mul.wide.s32 	%rd132, %r339, 8;
	add.s64 	%rd133, %rd15, %rd132;
	st.f64 	[%rd133], %fd256;
	ld.global.u32 	%r340, [%rd16];
	ld.global.u32 	%r341, [%rd129+4];
	mad.lo.s32 	%r342, %r340, %r216, %r341;
	mul.wide.s32 	%rd134, %r342, 8;
	add.s64 	%rd135, %rd451, %rd134;
	ld.f64 	%fd257, [%rd135];
	st.f64 	[%rd133+8], %fd257;
	ld.global.u32 	%r343, [%rd16];
	ld.global.u32 	%r344, [%rd129+8];
	mad.lo.s32 	%r345, %r343, %r216, %r344;
	mul.wide.s32 	%rd136, %r345, 8;
	add.s64 	%rd137, %rd451, %rd136;
	ld.f64 	%fd258, [%rd137];
	st.f64 	[%rd133+16], %fd258;
	ld.global.u32 	%r346, [%rd16];
	ld.global.u32 	%r347, [%rd129+12];
	mad.lo.s32 	%r348, %r346, %r216, %r347;
	mul.wide.s32 	%rd138, %r348, 8;
	add.s64 	%rd139, %rd451, %rd138;
	ld.f64 	%fd259, [%rd139];
	st.f64 	[%rd133+24], %fd259;
	ld.global.u32 	%r349, [%rd16];
	ld.global.u32 	%r350, [%rd129+16];
	mad.lo.s32 	%r351, %r349, %r216, %r350;
	mul.wide.s32 	%rd140, %r351, 8;
	add.s64 	%rd141, %rd451, %rd140;
	ld.f64 	%fd260, [%rd141];
	st.f64 	[%rd133+32], %fd260;
	ld.global.u32 	%r352, [%rd16];
	ld.global.u32 	%r353, [%rd129+20];
	mad.lo.s32 	%r354, %r352, %r216, %r353;
	mul.wide.s32 	%rd142, %r354, 8;
	add.s64 	%rd143, %rd451, %rd142;
	ld.f64 	%fd261, [%rd143];
	st.f64 	[%rd133+40], %fd261;
	ld.global.u32 	%r355, [%rd16];
	ld.global.u32 	%r356, [%rd129+24];
	mad.lo.s32 	%r357, %r355, %r216, %r356;
	mul.wide.s32 	%rd144, %r357, 8;
	add.s64 	%rd145, %rd451, %rd144;
	ld.f64 	%fd262, [%rd145];
	st.f64 	[%rd133+48], %fd262;
	ld.global.u32 	%r358, [%rd16];
	ld.global.u32 	%r359, [%rd129+28];
	mad.lo.s32 	%r360, %r358, %r216, %r359;
	mul.wide.s32 	%rd146, %r360, 8;
	add.s64 	%rd147, %rd451, %rd146;
	ld.f64 	%fd263, [%rd147];
	st.f64 	[%rd133+56], %fd263;
	add.s32 	%r600, %r600, 8;
	setp.ne.s32 	%p68, %r600, %r41;
	mov.u32 	%r602, %r41;
	@%p68 bra 	$L__BB0_40;
$L__BB0_41:
	setp.eq.s32 	%p69, %r38, 0;
	@%p69 bra 	$L__BB0_49;
	setp.lt.u32 	%p70, %r39, 3;
	@%p70 bra 	$L__BB0_44;
	ld.global.u32 	%r361, [%rd16];
	mul.wide.u32 	%rd148, %r602, 4;
	add.s64 	%rd149, %rd2, %rd148;
	ld.global.u32 	%r362, [%rd149];
	mad.lo.s32 	%r363, %r361, %r216, %r362;
	mul.wide.s32 	%rd150, %r363, 8;
	add.s64 	%rd151, %rd451, %rd150;
	ld.f64 	%fd264, [%rd151];
	add.s32 	%r364, %r602, %r44;
	mul.wide.s32 	%rd152, %r364, 8;
	add.s64 	%rd153, %rd15, %rd152;
	st.f64 	[%rd153], %fd264;
	ld.global.u32 	%r365, [%rd16];
	ld.global.u32 	%r366, [%rd149+4];
	mad.lo.s32 	%r367, %r365, %r216, %r366;
	mul.wide.s32 	%rd154, %r367, 8;
	add.s64 	%rd155, %rd451, %rd154;
	ld.f64 	%fd265, [%rd155];
	st.f64 	[%rd153+8], %fd265;
	ld.global.u32 	%r368, [%rd16];
	ld.global.u32 	%r369, [%rd149+8];
	mad.lo.s32 	%r370, %r368, %r216, %r369;
	mul.wide.s32 	%rd156, %r370, 8;
	add.s64 	%rd157, %rd451, %rd156;
	ld.f64 	%fd266, [%rd157];
	st.f64 	[%rd153+16], %fd266;
	ld.global.u32 	%r371, [%rd16];
	ld.global.u32 	%r372, [%rd149+12];
	mad.lo.s32 	%r373, %r371, %r216, %r372;
	mul.wide.s32 	%rd158, %r373, 8;
	add.s64 	%rd159, %rd451, %rd158;
	ld.f64 	%fd267, [%rd159];
	st.f64 	[%rd153+24], %fd267;
	add.s32 	%r602, %r602, 4;
$L__BB0_44:
	setp.eq.s32 	%p71, %r40, 0;
	@%p71 bra 	$L__BB0_49;
	setp.eq.s32 	%p72, %r40, 1;
	@%p72 bra 	$L__BB0_47;
	ld.global.u32 	%r374, [%rd16];
	mul.wide.u32 	%rd160, %r602, 4;
	add.s64 	%rd161, %rd2, %rd160;
	ld.global.u32 	%r375, [%rd161];
	mad.lo.s32 	%r376, %r374, %r216, %r375;
	mul.wide.s32 	%rd162, %r376, 8;
	add.s64 	%rd163, %rd451, %rd162;
	ld.f64 	%fd268, [%rd163];
	add.s32 	%r377, %r602, %r44;
	mul.wide.s32 	%rd164, %r377, 8;
	add.s64 	%rd165, %rd15, %rd164;
	st.f64 	[%rd165], %fd268;
	ld.global.u32 	%r378, [%rd16];
	ld.global.u32 	%r379, [%rd161+4];
	mad.lo.s32 	%r380, %r378, %r216, %r379;
	mul.wide.s32 	%rd166, %r380, 8;
	add.s64 	%rd167, %rd451, %rd166;
	ld.f64 	%fd269, [%rd167];
	st.f64 	[%rd165+8], %fd269;
	add.s32 	%r602, %r602, 2;
$L__BB0_47:
	setp.eq.s32 	%p73, %r42, 0;
	@%p73 bra 	$L__BB0_49;
	ld.global.u32 	%r381, [%rd16];
	mul.wide.u32 	%rd168, %r602, 4;
	add.s64 	%rd169, %rd2, %rd168;
	ld.global.u32 	%r382, [%rd169];
	mad.lo.s32 	%r383, %r381, %r216, %r382;
	mul.wide.s32 	%rd170, %r383, 8;
	add.s64 	%rd171, %rd451, %rd170;
	ld.f64 	%fd270, [%rd171];
	add.s32 	%r384, %r602, %r44;
	mul.wide.s32 	%rd172, %r384, 8;
	add.s64 	%rd173, %rd15, %rd172;
	st.f64 	[%rd173], %fd270;
$L__BB0_49:
	add.s32 	%r599, %r599, 1;
	setp.ne.s32 	%p74, %r599, %r37;
	@%p74 bra 	$L__BB0_38;
$L__BB0_50:
	setp.ge.s32 	%p75, %r19, %r20;
	ld.shared.u64 	%rd17, [_ZZ3GPRPdiS_PiiS0_idS_iiS_E7f_train];
	@%p75 bra 	$L__BB0_56;
	sub.s32 	%r385, %r20, %r19;
	and.b32  	%r53, %r385, 3;
	setp.eq.s32 	%p76, %r53, 0;
	mov.u32 	%r606, %r19;
	@%p76 bra 	$L__BB0_54;
	mov.b32 	%r605, 0;
	mov.u32 	%r606, %r19;
$L__BB0_53:
	.pragma "nounroll";
	mul.wide.s32 	%rd174, %r606, 4;
	add.s64 	%rd175, %rd2, %rd174;
	ld.global.u32 	%r387, [%rd175];
	mul.wide.s32 	%rd176, %r387, 8;
	add.s64 	%rd177, %rd3, %rd176;
	ld.global.f64 	%fd271, [%rd177];
	mul.wide.s32 	%rd178, %r606, 8;
	add.s64 	%rd179, %rd17, %rd178;
	st.f64 	[%rd179], %fd271;
	add.s32 	%r606, %r606, 1;
	add.s32 	%r605, %r605, 1;
	setp.ne.s32 	%p77, %r605, %r53;
	@%p77 bra 	$L__BB0_53;
$L__BB0_54:
	sub.s32 	%r388, %r19, %r20;
	setp.gt.u32 	%p78, %r388, -4;
	@%p78 bra 	$L__BB0_56;
$L__BB0_55:
	mul.wide.s32 	%rd180, %r606, 4;
	add.s64 	%rd181, %rd2, %rd180;
	ld.global.u32 	%r389, [%rd181];
	mul.wide.s32 	%rd182, %r389, 8;
	add.s64 	%rd183, %rd3, %rd182;
	ld.global.f64 	%fd272, [%rd183];
	mul.wide.s32 	%rd184, %r606, 8;
	add.s64 	%rd185, %rd17, %rd184;
	st.f64 	[%rd185], %fd272;
	ld.global.u32 	%r390, [%rd181+4];
	mul.wide.s32 	%rd186, %r390, 8;
	add.s64 	%rd187, %rd3, %rd186;
	ld.global.f64 	%fd273, [%rd187];
	st.f64 	[%rd185+8], %fd273;
	ld.global.u32 	%r391, [%rd181+8];
	mul.wide.s32 	%rd188, %r391, 8;
	add.s64 	%rd189, %rd3, %rd188;
	ld.global.f64 	%fd274, [%rd189];
	st.f64 	[%rd185+16], %fd274;
	ld.global.u32 	%r392, [%rd181+12];
	mul.wide.s32 	%rd190, %r392, 8;
	add.s64 	%rd191, %rd3, %rd190;
	ld.global.f64 	%fd275, [%rd191];
	st.f64 	[%rd185+24], %fd275;
	add.s32 	%r606, %r606, 4;
	setp.ne.s32 	%p79, %r606, %r20;
	@%p79 bra 	$L__BB0_55;
$L__BB0_56:
	setp.ne.s32 	%p80, %r1, 0;
	bar.sync 	0;
	@%p80 bra 	$L__BB0_58;
	ld.shared.u64 	%rd192, [_ZZ3GPRPdiS_PiiS0_idS_iiS_E2K0];
	{ // callseq 8, 0
	.param .b64 param0;
	st.param.b64 	[param0], %rd192;
	call.uni 
	free, 
	(
	param0
	);
	} // callseq 8
	mul.wide.s32 	%rd193, %r218, %r218;
	shl.b64 	%rd194, %rd193, 3;
	{ // callseq 9, 0
	.param .b64 param0;
	st.param.b64 	[param0], %rd194;
	.param .b64 retval0;
	call.uni (retval0), 
	malloc, 
	(
	param0
	);
	ld.param.b64 	%rd195, [retval0];
	} // callseq 9
	st.shared.u64 	[_ZZ3GPRPdiS_PiiS0_idS_iiS_E1U], %rd195;
$L__BB0_58:
	bar.sync 	0;
	mul.f64 	%fd276, %fd24, %fd24;
	div.rn.f64 	%fd277, %fd276, %fd2;
	cvt.rpi.f64.f64 	%fd278, %fd277;
	cvt.rzi.s32.f64 	%r393, %fd278;
	mul.lo.s32 	%r61, %r393, %r1;
	add.s32 	%r394, %r61, %r393;
	mul.lo.s32 	%r395, %r218, %r218;
	min.s32 	%r62, %r394, %r395;
	setp.ge.s32 	%p81, %r61, %r62;
	@%p81 bra 	$L__BB0_64;
	sub.s32 	%r396, %r62, %r61;
	and.b32  	%r63, %r396, 3;
	setp.eq.s32 	%p82, %r63, 0;
	mov.u32 	%r610, %r61;
	@%p82 bra 	$L__BB0_62;
	mov.b32 	%r609, 0;
	mov.u32 	%r610, %r61;
$L__BB0_61:
	.pragma "nounroll";
	ld.shared.u64 	%rd197, [_ZZ3GPRPdiS_PiiS0_idS_iiS_E1U];
	mul.wide.s32 	%rd198, %r610, 8;
	add.s64 	%rd199, %rd197, %rd198;
	mov.b64 	%rd200, 0;
	st.u64 	[%rd199], %rd200;
	add.s32 	%r610, %r610, 1;
	add.s32 	%r609, %r609, 1;
	setp.ne.s32 	%p83, %r609, %r63;
	@%p83 bra 	$L__BB0_61;
$L__BB0_62:
	sub.s32 	%r398, %r61, %r62;
	setp.gt.u32 	%p84, %r398, -4;
	@%p84 bra 	$L__BB0_64;
$L__BB0_63:
	ld.shared.u64 	%rd201, [_ZZ3GPRPdiS_PiiS0_idS_iiS_E1U];
	mul.wide.s32 	%rd202, %r610, 8;
	add.s64 	%rd203, %rd201, %rd202;
	mov.b64 	%rd204, 0;
	st.u64 	[%rd203], %rd204;
	ld.shared.u64 	%rd205, [_ZZ3GPRPdiS_PiiS0_idS_iiS_E1U];
	add.s64 	%rd206, %rd205, %rd202;
	st.u64 	[%rd206+8], %rd204;
	ld.shared.u64 	%rd207, [_ZZ3GPRPdiS_PiiS0_idS_iiS_E1U];
	add.s64 	%rd208, %rd207, %rd202;
	st.u64 	[%rd208+16], %rd204;
	ld.shared.u64 	%rd209, [_ZZ3GPRPdiS_PiiS0_idS_iiS_E1U];
	add.s64 	%rd210, %rd209, %rd202;
	st.u64 	[%rd210+24], %rd204;
	add.s32 	%r610, %r610, 4;
	setp.ne.s32 	%p85, %r610, %r62;
	@%p85 bra 	$L__BB0_63;
$L__BB0_64:
	setp.lt.s32 	%p86, %r218, 1;
	bar.sync 	0;
	@%p86 bra 	$L__BB0_104;
	shl.b32 	%r400, %r1, 3;
	mov.u32 	%r401, _ZZ3GPRPdiS_PiiS0_idS_iiS_E11partial_sum;
	add.s32 	%r71, %r401, %r400;
	and.b32  	%r72, %r3, 15;
	and.b32  	%r73, %r3, 7;
	mov.b32 	%r612, 0;
	mov.b16 	%rs21, 0;
	mul.wide.u32 	%rd216, %r218, 8;
	mov.u16 	%rs22, %rs21;
$L__BB0_66:
	mov.u32 	%r74, %r612;
	cvt.rn.f64.u32 	%fd279, %r74;
	div.rn.f64 	%fd280, %fd279, %fd2;
	cvt.rpi.f64.f64 	%fd281, %fd280;
	cvt.rzi.s32.f64 	%r402, %fd281;
	mul.lo.s32 	%r75, %r402, %r1;
	add.s32 	%r403, %r75, %r402;
	min.s32 	%r76, %r403, %r74;
	mov.b64 	%rd211, 0;
	st.shared.u64 	[%r71], %rd211;
	setp.ge.s32 	%p87, %r75, %r76;
	@%p87 bra 	$L__BB0_73;
	ld.shared.u64 	%rd18, [_ZZ3GPRPdiS_PiiS0_idS_iiS_E1U];
	sub.s32 	%r404, %r76, %r75;
	and.b32  	%r77, %r404, 3;
	setp.eq.s32 	%p88, %r77, 0;
	mov.f64 	%fd820, 0d0000000000000000;
	mov.u32 	%r613, %r75;
	@%p88 bra 	$L__BB0_71;
	mad.lo.s32 	%r405, %r75, %r218, %r74;
	mul.wide.s32 	%rd212, %r405, 8;
	add.s64 	%rd19, %rd18, %rd212;
	ld.f64 	%fd283, [%rd19];
	mul.f64 	%fd820, %fd283, %fd283;
	st.shared.f64 	[%r71], %fd820;
	add.s32 	%r613, %r75, 1;
	setp.eq.s32 	%p89, %r77, 1;
	@%p89 bra 	$L__BB0_71;
	add.s64 	%rd21, %rd19, %rd216;
	ld.f64 	%fd284, [%rd21];
	fma.rn.f64 	%fd820, %fd284, %fd284, %fd820;
	st.shared.f64 	[%r71], %fd820;
	add.s32 	%r613, %r75, 2;
	setp.eq.s32 	%p90, %r77, 2;
	@%p90 bra 	$L__BB0_71;
	add.s64 	%rd213, %rd21, %rd216;
	ld.f64 	%fd285, [%rd213];
	fma.rn.f64 	%fd820, %fd285, %fd285, %fd820;
	st.shared.f64 	[%r71], %fd820;
	add.s32 	%r613, %r75, 3;
$L__BB0_71:
	sub.s32 	%r406, %r75, %r76;
	setp.gt.u32 	%p91, %r406, -4;
	@%p91 bra 	$L__BB0_73;
$L__BB0_72:
	mad.lo.s32 	%r407, %r613, %r218, %r74;
	mul.wide.s32 	%rd214, %r407, 8;
	add.s64 	%rd215, %rd18, %rd214;
	ld.f64 	%fd286, [%rd215];
	fma.rn.f64 	%fd287, %fd286, %fd286, %fd820;
	st.shared.f64 	[%r71], %fd287;
	add.s64 	%rd217, %rd215, %rd216;
	ld.f64 	%fd288, [%rd217];
	fma.rn.f64 	%fd289, %fd288, %fd288, %fd287;
	st.shared.f64 	[%r71], %fd289;
	add.s64 	%rd218, %rd217, %rd216;
	ld.f64 	%fd290, [%rd218];
	fma.rn.f64 	%fd291, %fd290, %fd290, %fd289;
	st.shared.f64 	[%r71], %fd291;
	add.s64 	%rd219, %rd218, %rd216;
	ld.f64 	%fd292, [%rd219];
	fma.rn.f64 	%fd820, %fd292, %fd292, %fd291;
	st.shared.f64 	[%r71], %fd820;
	add.s32 	%r613, %r613, 4;
	setp.ne.s32 	%p92, %r613, %r76;
	@%p92 bra 	$L__BB0_72;
$L__BB0_73:
	setp.ne.s32 	%p93, %r1, 0;
	bar.sync 	0;
	@%p93 bra 	$L__BB0_88;
	setp.lt.u32 	%p94, %r3, 16;
	mov.b32 	%r617, 0;
	mov.f64 	%fd829, 0d0000000000000000;
	@%p94 bra 	$L__BB0_77;
	mov.b32 	%r615, 0;
	mov.f64 	%fd829, 0d0000000000000000;
$L__BB0_76:
	.pragma "nounroll";
	shl.b32 	%r410, %r615, 3;
	add.s32 	%r412, %r401, %r410;
	ld.shared.f64 	%fd296, [%r412];
	add.f64 	%fd297, %fd296, %fd829;
	ld.shared.f64 	%fd298, [%r412+8];
	add.f64 	%fd299, %fd298, %fd297;
	ld.shared.f64 	%fd300, [%r412+16];
	add.f64 	%fd301, %fd300, %fd299;
	ld.shared.f64 	%fd302, [%r412+24];
	add.f64 	%fd303, %fd302, %fd301;
	ld.shared.f64 	%fd304, [%r412+32];
	add.f64 	%fd305, %fd304, %fd303;
	ld.shared.f64 	%fd306, [%r412+40];
	add.f64 	%fd307, %fd306, %fd305;
	ld.shared.f64 	%fd308, [%r412+48];
	add.f64 	%fd309, %fd308, %fd307;
	ld.shared.f64 	%fd310, [%r412+56];
	add.f64 	%fd311, %fd310, %fd309;
	ld.shared.f64 	%fd312, [%r412+64];
	add.f64 	%fd313, %fd312, %fd311;
	ld.shared.f64 	%fd314, [%r412+72];
	add.f64 	%fd315, %fd314, %fd313;
	ld.shared.f64 	%fd316, [%r412+80];
	add.f64 	%fd317, %fd316, %fd315;
	ld.shared.f64 	%fd318, [%r412+88];
	add.f64 	%fd319, %fd318, %fd317;
	ld.shared.f64 	%fd320, [%r412+96];
	add.f64 	%fd321, %fd320, %fd319;
	ld.shared.f64 	%fd322, [%r412+104];
	add.f64 	%fd323, %fd322, %fd321;
	ld.shared.f64 	%fd324, [%r412+112];
	add.f64 	%fd325, %fd324, %fd323;
	ld.shared.f64 	%fd326, [%r412+120];
	add.f64 	%fd829, %fd326, %fd325;
	add.s32 	%r615, %r615, 16;
	and.b32  	%r617, %r3, 2032;
	setp.ne.s32 	%p95, %r615, %r617;
	@%p95 bra 	$L__BB0_76;
$L__BB0_77:
	setp.eq.s32 	%p96, %r72, 0;
	@%p96 bra 	$L__BB0_87;
	add.s32 	%r413, %r72, -1;
	setp.lt.u32 	%p97, %r413, 7;
	@%p97 bra 	$L__BB0_80;
	shl.b32 	%r414, %r617, 3;
	add.s32 	%r416, %r401, %r414;
	ld.shared.f64 	%fd328, [%r416];
	add.f64 	%fd329, %fd328, %fd829;
	ld.shared.f64 	%fd330, [%r416+8];
	add.f64 	%fd331, %fd330, %fd329;
	ld.shared.f64 	%fd332, [%r416+16];
	add.f64 	%fd333, %fd332, %fd331;
	ld.shared.f64 	%fd334, [%r416+24];
	add.f64 	%fd335, %fd334, %fd333;
	ld.shared.f64 	%fd336, [%r416+32];
	add.f64 	%fd337, %fd336, %fd335;
	ld.shared.f64 	%fd338, [%r416+40];
	add.f64 	%fd339, %fd338, %fd337;
	ld.shared.f64 	%fd340, [%r416+48];
	add.f64 	%fd341, %fd340, %fd339;
	ld.shared.f64 	%fd342, [%r416+56];
	add.f64 	%fd829, %fd342, %fd341;
	add.s32 	%r617, %r617, 8;
$L__BB0_80:
	setp.eq.s32 	%p98, %r73, 0;
	@%p98 bra 	$L__BB0_87;
	add.s32 	%r417, %r73, -1;
	setp.lt.u32 	%p99, %r417, 3;
	@%p99 bra 	$L__BB0_83;
	shl.b32 	%r418, %r617, 3;
	add.s32 	%r420, %r401, %r418;
	ld.shared.f64 	%fd344, [%r420];
	add.f64 	%fd345, %fd344, %fd829;
	ld.shared.f64 	%fd346, [%r420+8];
	add.f64 	%fd347, %fd346, %fd345;
	ld.shared.f64 	%fd348, [%r420+16];
	add.f64 	%fd349, %fd348, %fd347;
	ld.shared.f64 	%fd350, [%r420+24];
	add.f64 	%fd829, %fd350, %fd349;
	add.s32 	%r617, %r617, 4;
$L__BB0_83:
	and.b32  	%r92, %r3, 3;
	setp.eq.s32 	%p100, %r92, 0;
	@%p100 bra 	$L__BB0_87;
	setp.eq.s32 	%p101, %r92, 1;
	shl.b32 	%r421, %r617, 3;
	add.s32 	%r93, %r401, %r421;
	ld.shared.f64 	%fd351, [%r93];
	add.f64 	%fd829, %fd351, %fd829;
	@%p101 bra 	$L__BB0_87;
	setp.eq.s32 	%p102, %r92, 2;
	ld.shared.f64 	%fd352, [%r93+8];
	add.f64 	%fd829, %fd352, %fd829;
	@%p102 bra 	$L__BB0_87;
	ld.shared.f64 	%fd353, [%r93+16];
	add.f64 	%fd829, %fd353, %fd829;
$L__BB0_87:
	ld.param.f64 	%fd816, [_Z3GPRPdiS_PiiS0_idS_iiS__param_7];
	st.shared.f64 	[_ZZ3GPRPdiS_PiiS0_idS_iiS_E3sum], %fd829;
	ld.shared.u64 	%rd220, [_ZZ3GPRPdiS_PiiS0_idS_iiS_E1K];
	mad.lo.s32 	%r423, %r74, %r218, %r74;
	mul.wide.u32 	%rd221, %r423, 8;
	add.s64 	%rd222, %rd220, %rd221;
	ld.f64 	%fd354, [%rd222];
	add.f64 	%fd355, %fd816, %fd354;
	sub.f64 	%fd356, %fd355, %fd829;
	sqrt.rn.f64 	%fd357, %fd356;
	ld.shared.u64 	%rd223, [_ZZ3GPRPdiS_PiiS0_idS_iiS_E1U];
	add.s64 	%rd224, %rd223, %rd221;
	st.f64 	[%rd224], %fd357;
$L__BB0_88:
	bar.sync 	0;
	not.b32 	%r424, %r74;
	add.s32 	%r425, %r218, %r424;
	cvt.rn.f64.s32 	%fd358, %r425;
	div.rn.f64 	%fd359, %fd358, %fd2;
	cvt.rpi.f64.f64 	%fd360, %fd359;
	cvt.rzi.s32.f64 	%r426, %fd360;
	add.s32 	%r612, %r74, 1;
	mad.lo.s32 	%r620, %r426, %r1, %r612;
	add.s32 	%r427, %r620, %r426;
	min.s32 	%r96, %r427, %r218;
	setp.ge.s32 	%p103, %r620, %r96;
	@%p103 bra 	$L__BB0_103;
	setp.ne.s32 	%p104, %r74, 0;
	mul.lo.s32 	%r97, %r74, %r218;
	add.s32 	%r98, %r97, %r74;
	@%p104 bra 	$L__BB0_90;
	bra.uni 	$L__BB0_215;
$L__BB0_90:
	and.b32  	%r99, %r74, 2147483640;
	and.b16  	%rs15, %rs21, 3;
$L__BB0_91:
	setp.lt.u32 	%p105, %r74, 8;
	mov.f64 	%fd837, 0d0000000000000000;
	mov.b32 	%r623, 0;
	ld.shared.u64 	%rd22, [_ZZ3GPRPdiS_PiiS0_idS_iiS_E1U];
	@%p105 bra 	$L__BB0_94;
	mov.f64 	%fd837, 0d0000000000000000;
	mov.b32 	%r621, 0;
$L__BB0_93:
	.pragma "nounroll";
	mul.lo.s32 	%r430, %r621, %r218;
	add.s32 	%r431, %r430, %r620;
	mul.wide.s32 	%rd225, %r431, 8;
	add.s64 	%rd226, %rd22, %rd225;
	ld.f64 	%fd364, [%rd226];
	add.s32 	%r432, %r430, %r74;
	mul.wide.u32 	%rd227, %r432, 8;
	add.s64 	%rd228, %rd22, %rd227;
	ld.f64 	%fd365, [%rd228];
	fma.rn.f64 	%fd366, %fd364, %fd365, %fd837;
	add.s64 	%rd230, %rd226, %rd216;
	ld.f64 	%fd367, [%rd230];
	add.s32 	%r433, %r432, %r218;
	mul.wide.u32 	%rd231, %r433, 8;
	add.s64 	%rd232, %rd22, %rd231;
	ld.f64 	%fd368, [%rd232];
	fma.rn.f64 	%fd369, %fd367, %fd368, %fd366;
	add.s64 	%rd233, %rd230, %rd216;
	ld.f64 	%fd370, [%rd233];
	add.s32 	%r434, %r433, %r218;
	mul.wide.u32 	%rd234, %r434, 8;
	add.s64 	%rd235, %rd22, %rd234;
	ld.f64 	%fd371, [%rd235];
	fma.rn.f64 	%fd372, %fd370, %fd371, %fd369;
	add.s64 	%rd236, %rd233, %rd216;
	ld.f64 	%fd373, [%rd236];
	add.s32 	%r435, %r434, %r218;
	mul.wide.u32 	%rd237, %r435, 8;
	add.s64 	%rd238, %rd22, %rd237;
	ld.f64 	%fd374, [%rd238];
	fma.rn.f64 	%fd375, %fd373, %fd374, %fd372;
	add.s64 	%rd239, %rd236, %rd216;
	ld.f64 	%fd376, [%rd239];
	add.s32 	%r436, %r435, %r218;
	mul.wide.u32 	%rd240, %r436, 8;
	add.s64 	%rd241, %rd22, %rd240;
	ld.f64 	%fd377, [%rd241];
	fma.rn.f64 	%fd378, %fd376, %fd377, %fd375;
	add.s64 	%rd242, %rd239, %rd216;
	ld.f64 	%fd379, [%rd242];
	add.s32 	%r437, %r436, %r218;
	mul.wide.u32 	%rd243, %r437, 8;
	add.s64 	%rd244, %rd22, %rd243;
	ld.f64 	%fd380, [%rd244];
	fma.rn.f64 	%fd381, %fd379, %fd380, %fd378;
	add.s64 	%rd245, %rd242, %rd216;
	ld.f64 	%fd382, [%rd245];
	add.s32 	%r438, %r437, %r218;
	mul.wide.u32 	%rd246, %r438, 8;
	add.s64 	%rd247, %rd22, %rd246;
	ld.f64 	%fd383, [%rd247];
	fma.rn.f64 	%fd384, %fd382, %fd383, %fd381;
	add.s64 	%rd248, %rd245, %rd216;
	ld.f64 	%fd385, [%rd248];
	add.s32 	%r439, %r438, %r218;
	mul.wide.u32 	%rd249, %r439, 8;
	add.s64 	%rd250, %rd22, %rd249;
	ld.f64 	%fd386, [%rd250];
	fma.rn.f64 	%fd837, %fd385, %fd386, %fd384;
	add.s32 	%r621, %r621, 8;
	setp.ne.s32 	%p106, %r621, %r99;
	mov.u32 	%r623, %r99;
	@%p106 bra 	$L__BB0_93;
$L__BB0_94:
	and.b32  	%r440, %r74, 7;
	setp.eq.s32 	%p107, %r440, 0;
	@%p107 bra 	$L__BB0_102;
	cvt.u32.u16 	%r441, %rs22;
	and.b32  	%r442, %r441, 7;
	add.s32 	%r443, %r442, -1;
	setp.lt.u32 	%p108, %r443, 3;
	@%p108 bra 	$L__BB0_97;
	mul.lo.s32 	%r444, %r623, %r218;
	add.s32 	%r445, %r444, %r620;
	mul.wide.s32 	%rd251, %r445, 8;
	add.s64 	%rd252, %rd22, %rd251;
	ld.f64 	%fd388, [%rd252];
	add.s32 	%r446, %r444, %r74;
	mul.wide.u32 	%rd253, %r446, 8;
	add.s64 	%rd254, %rd22, %rd253;
	ld.f64 	%fd389, [%rd254];
	fma.rn.f64 	%fd390, %fd388, %fd389, %fd837;
	add.s64 	%rd256, %rd252, %rd216;
	ld.f64 	%fd391, [%rd256];
	add.s32 	%r447, %r446, %r218;
	mul.wide.u32 	%rd257, %r447, 8;
	add.s64 	%rd258, %rd22, %rd257;
	ld.f64 	%fd392, [%rd258];
	fma.rn.f64 	%fd393, %fd391, %fd392, %fd390;
	add.s64 	%rd259, %rd256, %rd216;
	ld.f64 	%fd394, [%rd259];
	add.s32 	%r448, %r447, %r218;
	mul.wide.u32 	%rd260, %r448, 8;
	add.s64 	%rd261, %rd22, %rd260;
	ld.f64 	%fd395, [%rd261];
	fma.rn.f64 	%fd396, %fd394, %fd395, %fd393;
	add.s64 	%rd262, %rd259, %rd216;
	ld.f64 	%fd397, [%rd262];
	add.s32 	%r449, %r448, %r218;
	mul.wide.u32 	%rd263, %r449, 8;
	add.s64 	%rd264, %rd22, %rd263;
	ld.f64 	%fd398, [%rd264];
	fma.rn.f64 	%fd837, %fd397, %fd398, %fd396;
	add.s32 	%r623, %r623, 4;
$L__BB0_97:
	and.b32  	%r451, %r441, 3;
	setp.eq.s32 	%p109, %r451, 0;
	@%p109 bra 	$L__BB0_102;
	setp.eq.s16 	%p110, %rs15, 1;
	@%p110 bra 	$L__BB0_100;
	mul.lo.s32 	%r452, %r623, %r218;
	add.s32 	%r453, %r452, %r620;
	mul.wide.s32 	%rd265, %r453, 8;
	add.s64 	%rd266, %rd22, %rd265;
	ld.f64 	%fd400, [%rd266];
	add.s32 	%r454, %r452, %r74;
	mul.wide.u32 	%rd267, %r454, 8;
	add.s64 	%rd268, %rd22, %rd267;
	ld.f64 	%fd401, [%rd268];
	fma.rn.f64 	%fd402, %fd400, %fd401, %fd837;
	add.s64 	%rd270, %rd266, %rd216;
	ld.f64 	%fd403, [%rd270];
	add.s32 	%r455, %r454, %r218;
	mul.wide.u32 	%rd271, %r455, 8;
	add.s64 	%rd272, %rd22, %rd271;
	ld.f64 	%fd404, [%rd272];
	fma.rn.f64 	%fd837, %fd403, %fd404, %fd402;
	add.s32 	%r623, %r623, 2;
$L__BB0_100:
	and.b16  	%rs16, %rs21, 1;
	setp.eq.b16 	%p111, %rs16, 1;
	not.pred 	%p112, %p111;
	@%p112 bra 	$L__BB0_102;
	mul.lo.s32 	%r456, %r623, %r218;
	add.s32 	%r457, %r456, %r620;
	mul.wide.s32 	%rd273, %r457, 8;
	add.s64 	%rd274, %rd22, %rd273;
	ld.f64 	%fd405, [%rd274];
	add.s32 	%r458, %r456, %r74;
	mul.wide.u32 	%rd275, %r458, 8;
	add.s64 	%rd276, %rd22, %rd275;
	ld.f64 	%fd406, [%rd276];
	fma.rn.f64 	%fd837, %fd405, %fd406, %fd837;
$L__BB0_102:
	ld.shared.u64 	%rd277, [_ZZ3GPRPdiS_PiiS0_idS_iiS_E1K];
	mad.lo.s32 	%r459, %r620, %r218, %r74;
	mul.wide.s32 	%rd278, %r459, 8;
	add.s64 	%rd279, %rd277, %rd278;
	ld.f64 	%fd407, [%rd279];
	sub.f64 	%fd408, %fd407, %fd837;
	mul.wide.u32 	%rd280, %r98, 8;
	add.s64 	%rd281, %rd22, %rd280;
	ld.f64 	%fd409, [%rd281];
	div.rn.f64 	%fd410, %fd408, %fd409;
	add.s32 	%r460, %r620, %r97;
	mul.wide.s32 	%rd282, %r460, 8;
	add.s64 	%rd283, %rd22, %rd282;
	st.f64 	[%rd283], %fd410;
	add.s32 	%r620, %r620, 1;
	setp.lt.s32 	%p113, %r620, %r96;
	@%p113 bra 	$L__BB0_91;
$L__BB0_103:
	bar.sync 	0;
	setp.ne.s32 	%p115, %r612, %r218;
	add.s16 	%rs22, %rs22, 1;
	add.s16 	%rs21, %rs21, 1;
	@%p115 bra 	$L__BB0_66;
$L__BB0_104:
	setp.ne.s32 	%p116, %r1, 0;
	@%p116 bra 	$L__BB0_140;
	setp.lt.s32 	%p117, %r218, 1;
	ld.shared.u64 	%rd292, [_ZZ3GPRPdiS_PiiS0_idS_iiS_E1K];
	{ // callseq 10, 0
	.param .b64 param0;
	st.param.b64 	[param0], %rd292;
	call.uni 
	free, 
	(
	param0
	);
	} // callseq 10
	cvt.s64.s32 	%rd293, %r218;
	mul.wide.s32 	%rd294, %r218, 8;
	mul.lo.s64 	%rd295, %rd294, %rd293;
	{ // callseq 11, 0
	.param .b64 param0;
	st.param.b64 	[param0], %rd295;
	.param .b64 retval0;
	call.uni (retval0), 
	malloc, 
	(
	param0
	);
	ld.param.b64 	%rd296, [retval0];
	} // callseq 11
	st.shared.u64 	[_ZZ3GPRPdiS_PiiS0_idS_iiS_E4tmp1], %rd296;
	{ // callseq 12, 0
	.param .b64 param0;
	st.param.b64 	[param0], %rd294;
	.param .b64 retval0;
	call.uni (retval0), 
	malloc, 
	(
	param0
	);
	ld.param.b64 	%rd298, [retval0];
	} // callseq 12
	st.shared.u64 	[_ZZ3GPRPdiS_PiiS0_idS_iiS_E4tmp2], %rd298;
	mul.wide.s32 	%rd300, %r217, 8;
	{ // callseq 13, 0
	.param .b64 param0;
	st.param.b64 	[param0], %rd300;
	.param .b64 retval0;
	call.uni (retval0), 
	malloc, 
	(
	param0
	);
	ld.param.b64 	%rd301, [retval0];
	} // callseq 13
	st.shared.u64 	[_ZZ3GPRPdiS_PiiS0_idS_iiS_E5ftest], %rd301;
	ld.shared.u64 	%rd453, [_ZZ3GPRPdiS_PiiS0_idS_iiS_E1U];
	ld.shared.u64 	%rd452, [_ZZ3GPRPdiS_PiiS0_idS_iiS_E4tmp1];
	@%p117 bra 	$L__BB0_123;
	mov.b32 	%r625, 0;
	mov.b16 	%rs23, 0;
	ld.shared.u64 	%rd25, [_ZZ3GPRPdiS_PiiS0_idS_iiS_E7f_train];
	mov.u16 	%rs24, %rs23;
$L__BB0_107:
	setp.eq.s32 	%p118, %r625, 0;
	mov.f64 	%fd845, 0d0000000000000000;
	@%p118 bra 	$L__BB0_121;
	setp.lt.u32 	%p119, %r625, 16;
	mov.f64 	%fd845, 0d0000000000000000;
	mov.b32 	%r628, 0;
	@%p119 bra 	$L__BB0_111;
	and.b32  	%r628, %r625, 2147483632;
	mov.f64 	%fd845, 0d0000000000000000;
	mov.b32 	%r626, 0;
$L__BB0_110:
	.pragma "nounroll";
	mad.lo.s32 	%r466, %r626, %r218, %r625;
	mul.wide.u32 	%rd303, %r466, 8;
	add.s64 	%rd304, %rd453, %rd303;
	ld.f64 	%fd418, [%rd304];
	mul.wide.u32 	%rd305, %r626, 8;
	add.s64 	%rd306, %rd452, %rd305;
	ld.f64 	%fd419, [%rd306];
	fma.rn.f64 	%fd420, %fd418, %fd419, %fd845;
	add.s32 	%r467, %r466, %r218;
	mul.wide.u32 	%rd307, %r467, 8;
	add.s64 	%rd308, %rd453, %rd307;
	ld.f64 	%fd421, [%rd308];
	ld.f64 	%fd422, [%rd306+8];
	fma.rn.f64 	%fd423, %fd421, %fd422, %fd420;
	add.s32 	%r468, %r467, %r218;
	mul.wide.u32 	%rd309, %r468, 8;
	add.s64 	%rd310, %rd453, %rd309;
	ld.f64 	%fd424, [%rd310];
	ld.f64 	%fd425, [%rd306+16];
	fma.rn.f64 	%fd426, %fd424, %fd425, %fd423;
	add.s32 	%r469, %r468, %r218;
	mul.wide.u32 	%rd311, %r469, 8;
	add.s64 	%rd312, %rd453, %rd311;
	ld.f64 	%fd427, [%rd312];
	ld.f64 	%fd428, [%rd306+24];
	fma.rn.f64 	%fd429, %fd427, %fd428, %fd426;
	add.s32 	%r470, %r469, %r218;
	mul.wide.u32 	%rd313, %r470, 8;
	add.s64 	%rd314, %rd453, %rd313;
	ld.f64 	%fd430, [%rd314];
	ld.f64 	%fd431, [%rd306+32];
	fma.rn.f64 	%fd432, %fd430, %fd431, %fd429;
	add.s32 	%r471, %r470, %r218;
	mul.wide.u32 	%rd315, %r471, 8;
	add.s64 	%rd316, %rd453, %rd315;
	ld.f64 	%fd433, [%rd316];
	ld.f64 	%fd434, [%rd306+40];
	fma.rn.f64 	%fd435, %fd433, %fd434, %fd432;
	add.s32 	%r472, %r471, %r218;
	mul.wide.u32 	%rd317, %r472, 8;
	add.s64 	%rd318, %rd453, %rd317;
	ld.f64 	%fd436, [%rd318];
	ld.f64 	%fd437, [%rd306+48];
	fma.rn.f64 	%fd438, %fd436, %fd437, %fd435;
	add.s32 	%r473, %r472, %r218;
	mul.wide.u32 	%rd319, %r473, 8;
	add.s64 	%rd320, %rd453, %rd319;
	ld.f64 	%fd439, [%rd320];
	ld.f64 	%fd440, [%rd306+56];
	fma.rn.f64 	%fd441, %fd439, %fd440, %fd438;
	add.s32 	%r474, %r473, %r218;
	mul.wide.u32 	%rd321, %r474, 8;
	add.s64 	%rd322, %rd453, %rd321;
	ld.f64 	%fd442, [%rd322];
	ld.f64 	%fd443, [%rd306+64];
	fma.rn.f64 	%fd444, %fd442, %fd443, %fd441;
	add.s32 	%r475, %r474, %r218;
	mul.wide.u32 	%rd323, %r475, 8;
	add.s64 	%rd324, %rd453, %rd323;
	ld.f64 	%fd445, [%rd324];
	ld.f64 	%fd446, [%rd306+72];
	fma.rn.f64 	%fd447, %fd445, %fd446, %fd444;
	add.s32 	%r476, %r475, %r218;
	mul.wide.u32 	%rd325, %r476, 8;
	add.s64 	%rd326, %rd453, %rd325;
	ld.f64 	%fd448, [%rd326];
	ld.f64 	%fd449, [%rd306+80];
	fma.rn.f64 	%fd450, %fd448, %fd449, %fd447;
	add.s32 	%r477, %r476, %r218;
	mul.wide.u32 	%rd327, %r477, 8;
	add.s64 	%rd328, %rd453, %rd327;
	ld.f64 	%fd451, [%rd328];
	ld.f64 	%fd452, [%rd306+88];
	fma.rn.f64 	%fd453, %fd451, %fd452, %fd450;
	add.s32 	%r478, %r477, %r218;
	mul.wide.u32 	%rd329, %r478, 8;
	add.s64 	%rd330, %rd453, %rd329;
	ld.f64 	%fd454, [%rd330];
	ld.f64 	%fd455, [%rd306+96];
	fma.rn.f64 	%fd456, %fd454, %fd455, %fd453;
	add.s32 	%r479, %r478, %r218;
	mul.wide.u32 	%rd331, %r479, 8;
	add.s64 	%rd332, %rd453, %rd331;
	ld.f64 	%fd457, [%rd332];
	ld.f64 	%fd458, [%rd306+104];
	fma.rn.f64 	%fd459, %fd457, %fd458, %fd456;
	add.s32 	%r480, %r479, %r218;
	mul.wide.u32 	%rd333, %r480, 8;
	add.s64 	%rd334, %rd453, %rd333;
	ld.f64 	%fd460, [%rd334];
	ld.f64 	%fd461, [%rd306+112];
	fma.rn.f64 	%fd462, %fd460, %fd461, %fd459;
	add.s32 	%r481, %r480, %r218;
	mul.wide.u32 	%rd335, %r481, 8;
	add.s64 	%rd336, %rd453, %rd335;
	ld.f64 	%fd463, [%rd336];
	ld.f64 	%fd464, [%rd306+120];
	fma.rn.f64 	%fd845, %fd463, %fd464, %fd462;
	add.s32 	%r626, %r626, 16;
	setp.ne.s32 	%p120, %r626, %r628;
	@%p120 bra 	$L__BB0_110;
$L__BB0_111:
	and.b32  	%r482, %r625, 15;
	setp.eq.s32 	%p121, %r482, 0;
	@%p121 bra 	$L__BB0_121;
	cvt.u32.u16 	%r483, %rs24;
	and.b32  	%r116, %r483, 15;
	add.s32 	%r484, %r116, -1;
	setp.lt.u32 	%p122, %r484, 7;
	@%p122 bra 	$L__BB0_114;
	mad.lo.s32 	%r485, %r628, %r218, %r625;
	mul.wide.u32 	%rd337, %r485, 8;
	add.s64 	%rd338, %rd453, %rd337;
	ld.f64 	%fd466, [%rd338];
	mul.wide.u32 	%rd339, %r628, 8;
	add.s64 	%rd340, %rd452, %rd339;
	ld.f64 	%fd467, [%rd340];
	fma.rn.f64 	%fd468, %fd466, %fd467, %fd845;
	add.s32 	%r486, %r485, %r218;
	mul.wide.u32 	%rd341, %r486, 8;
	add.s64 	%rd342, %rd453, %rd341;
	ld.f64 	%fd469, [%rd342];
	ld.f64 	%fd470, [%rd340+8];
	fma.rn.f64 	%fd471, %fd469, %fd470, %fd468;
	add.s32 	%r487, %r486, %r218;
	mul.wide.u32 	%rd343, %r487, 8;
	add.s64 	%rd344, %rd453, %rd343;
	ld.f64 	%fd472, [%rd344];
	ld.f64 	%fd473, [%rd340+16];
	fma.rn.f64 	%fd474, %fd472, %fd473, %fd471;
	add.s32 	%r488, %r487, %r218;
	mul.wide.u32 	%rd345, %r488, 8;
	add.s64 	%rd346, %rd453, %rd345;
	ld.f64 	%fd475, [%rd346];
	ld.f64 	%fd476, [%rd340+24];
	fma.rn.f64 	%fd477, %fd475, %fd476, %fd474;
	add.s32 	%r489, %r488, %r218;
	mul.wide.u32 	%rd347, %r489, 8;
	add.s64 	%rd348, %rd453, %rd347;
	ld.f64 	%fd478, [%rd348];
	ld.f64 	%fd479, [%rd340+32];
	fma.rn.f64 	%fd480, %fd478, %fd479, %fd477;
	add.s32 	%r490, %r489, %r218;
	mul.wide.u32 	%rd349, %r490, 8;
	add.s64 	%rd350, %rd453, %rd349;
	ld.f64 	%fd481, [%rd350];
	ld.f64 	%fd482, [%rd340+40];
	fma.rn.f64 	%fd483, %fd481, %fd482, %fd480;
	add.s32 	%r491, %r490, %r218;
	mul.wide.u32 	%rd351, %r491, 8;
	add.s64 	%rd352, %rd453, %rd351;
	ld.f64 	%fd484, [%rd352];
	ld.f64 	%fd485, [%rd340+48];
	fma.rn.f64 	%fd486, %fd484, %fd485, %fd483;
	add.s32 	%r492, %r491, %r218;
	mul.wide.u32 	%rd353, %r492, 8;
	add.s64 	%rd354, %rd453, %rd353;
	ld.f64 	%fd487, [%rd354];
	ld.f64 	%fd488, [%rd340+56];
	fma.rn.f64 	%fd845, %fd487, %fd488, %fd486;
	add.s32 	%r628, %r628, 8;
$L__BB0_114:
	and.b32  	%r493, %r116, 7;
	setp.eq.s32 	%p123, %r493, 0;
	@%p123 bra 	$L__BB0_121;
	cvt.u32.u16 	%r494, %rs23;
	and.b32  	%r495, %r494, 7;
	and.b32  	%r119, %r494, 3;
	add.s32 	%r496, %r495, -1;
	setp.lt.u32 	%p124, %r496, 3;
	@%p124 bra 	$L__BB0_117;
	mad.lo.s32 	%r497, %r628, %r218, %r625;
	mul.wide.u32 	%rd355, %r497, 8;
	add.s64 	%rd356, %rd453, %rd355;
	ld.f64 	%fd490, [%rd356];
	mul.wide.u32 	%rd357, %r628, 8;
	add.s64 	%rd358, %rd452, %rd357;
	ld.f64 	%fd491, [%rd358];
	fma.rn.f64 	%fd492, %fd490, %fd491, %fd845;
	add.s32 	%r498, %r497, %r218;
	mul.wide.u32 	%rd359, %r498, 8;
	add.s64 	%rd360, %rd453, %rd359;
	ld.f64 	%fd493, [%rd360];
	ld.f64 	%fd494, [%rd358+8];
	fma.rn.f64 	%fd495, %fd493, %fd494, %fd492;
	add.s32 	%r499, %r498, %r218;
	mul.wide.u32 	%rd361, %r499, 8;
	add.s64 	%rd362, %rd453, %rd361;
	ld.f64 	%fd496, [%rd362];
	ld.f64 	%fd497, [%rd358+16];
	fma.rn.f64 	%fd498, %fd496, %fd497, %fd495;
	add.s32 	%r500, %r499, %r218;
	mul.wide.u32 	%rd363, %r500, 8;
	add.s64 	%rd364, %rd453, %rd363;
	ld.f64 	%fd499, [%rd364];
	ld.f64 	%fd500, [%rd358+24];
	fma.rn.f64 	%fd845, %fd499, %fd500, %fd498;
	add.s32 	%r628, %r628, 4;
$L__BB0_117:
	setp.eq.s32 	%p125, %r119, 0;
	@%p125 bra 	$L__BB0_121;
	mad.lo.s32 	%r122, %r628, %r218, %r625;
	mul.wide.u32 	%rd365, %r122, 8;
	add.s64 	%rd366, %rd453, %rd365;
	ld.f64 	%fd501, [%rd366];
	mul.wide.u32 	%rd367, %r628, 8;
	add.s64 	%rd26, %rd452, %rd367;
	ld.f64 	%fd502, [%rd26];
	fma.rn.f64 	%fd845, %fd501, %fd502, %fd845;
	setp.eq.s32 	%p126, %r119, 1;
	@%p126 bra 	$L__BB0_121;
	add.s32 	%r123, %r122, %r218;
	mul.wide.u32 	%rd368, %r123, 8;
	add.s64 	%rd369, %rd453, %rd368;
	ld.f64 	%fd503, [%rd369];
	ld.f64 	%fd504, [%rd26+8];
	fma.rn.f64 	%fd845, %fd503, %fd504, %fd845;
	setp.eq.s32 	%p127, %r119, 2;
	@%p127 bra 	$L__BB0_121;
	add.s32 	%r501, %r123, %r218;
	mul.wide.u32 	%rd370, %r501, 8;
	add.s64 	%rd371, %rd453, %rd370;
	ld.f64 	%fd505, [%rd371];
	ld.f64 	%fd506, [%rd26+16];
	fma.rn.f64 	%fd845, %fd505, %fd506, %fd845;
$L__BB0_121:
	mul.wide.u32 	%rd372, %r625, 8;
	add.s64 	%rd373, %rd25, %rd372;
	ld.f64 	%fd507, [%rd373];
	sub.f64 	%fd508, %fd507, %fd845;
	mad.lo.s32 	%r502, %r625, %r218, %r625;
	mul.wide.u32 	%rd374, %r502, 8;
	add.s64 	%rd375, %rd453, %rd374;
	ld.f64 	%fd509, [%rd375];
	div.rn.f64 	%fd510, %fd508, %fd509;
	add.s64 	%rd376, %rd452, %rd372;
	st.f64 	[%rd376], %fd510;
	add.s32 	%r625, %r625, 1;
	setp.ne.s32 	%p128, %r625, %r218;
	add.s16 	%rs24, %rs24, 1;
	add.s16 	%rs23, %rs23, 1;
	@%p128 bra 	$L__BB0_107;
	ld.shared.u64 	%rd453, [_ZZ3GPRPdiS_PiiS0_idS_iiS_E1U];
	ld.shared.u64 	%rd452, [_ZZ3GPRPdiS_PiiS0_idS_iiS_E4tmp1];
$L__BB0_123:
	setp.lt.s32 	%p129, %r218, 1;
	ld.shared.u64 	%rd31, [_ZZ3GPRPdiS_PiiS0_idS_iiS_E4tmp2];
	@%p129 bra 	$L__BB0_140;
	mov.b32 	%r630, 0;
	mov.b16 	%rs25, 0;
	mov.u16 	%rs26, %rs25;
	mov.u32 	%r631, %r218;
$L__BB0_125:
	mov.u32 	%r126, %r631;
	add.s32 	%r631, %r126, -1;
	setp.ge.s32 	%p130, %r126, %r218;
	mov.f64 	%fd853, 0d0000000000000000;
	@%p130 bra 	$L__BB0_139;
	add.s32 	%r504, %r630, -1;
	mul.lo.s32 	%r128, %r631, %r218;
	setp.lt.u32 	%p131, %r504, 15;
	mov.f64 	%fd853, 0d0000000000000000;
	mov.u32 	%r634, %r126;
	@%p131 bra 	$L__BB0_129;
	and.b32  	%r129, %r630, -16;
	mov.b32 	%r633, 0;
	mov.f64 	%fd853, 0d0000000000000000;
	mov.u32 	%r634, %r126;
$L__BB0_128:
	.pragma "nounroll";
	add.s32 	%r506, %r634, %r128;
	mul.wide.s32 	%rd377, %r506, 8;
	add.s64 	%rd378, %rd453, %rd377;
	ld.f64 	%fd515, [%rd378];
	mul.wide.u32 	%rd379, %r634, 8;
	add.s64 	%rd380, %rd31, %rd379;
	ld.f64 	%fd516, [%rd380];
	fma.rn.f64 	%fd517, %fd515, %fd516, %fd853;
	ld.f64 	%fd518, [%rd378+8];
	ld.f64 	%fd519, [%rd380+8];
	fma.rn.f64 	%fd520, %fd518, %fd519, %fd517;
	ld.f64 	%fd521, [%rd378+16];
	ld.f64 	%fd522, [%rd380+16];
	fma.rn.f64 	%fd523, %fd521, %fd522, %fd520;
	ld.f64 	%fd524, [%rd378+24];
	ld.f64 	%fd525, [%rd380+24];
	fma.rn.f64 	%fd526, %fd524, %fd525, %fd523;
	ld.f64 	%fd527, [%rd378+32];
	ld.f64 	%fd528, [%rd380+32];
	fma.rn.f64 	%fd529, %fd527, %fd528, %fd526;
	ld.f64 	%fd530, [%rd378+40];
	ld.f64 	%fd531, [%rd380+40];
	fma.rn.f64 	%fd532, %fd530, %fd531, %fd529;
	ld.f64 	%fd533, [%rd378+48];
	ld.f64 	%fd534, [%rd380+48];
	fma.rn.f64 	%fd535, %fd533, %fd534, %fd532;
	ld.f64 	%fd536, [%rd378+56];
	ld.f64 	%fd537, [%rd380+56];
	fma.rn.f64 	%fd538, %fd536, %fd537, %fd535;
	ld.f64 	%fd539, [%rd378+64];
	ld.f64 	%fd540, [%rd380+64];
	fma.rn.f64 	%fd541, %fd539, %fd540, %fd538;
	ld.f64 	%fd542, [%rd378+72];
	ld.f64 	%fd543, [%rd380+72];
	fma.rn.f64 	%fd544, %fd542, %fd543, %fd541;
	ld.f64 	%fd545, [%rd378+80];
	ld.f64 	%fd546, [%rd380+80];
	fma.rn.f64 	%fd547, %fd545, %fd546, %fd544;
	ld.f64 	%fd548, [%rd378+88];
	ld.f64 	%fd549, [%rd380+88];
	fma.rn.f64 	%fd550, %fd548, %fd549, %fd547;
	ld.f64 	%fd551, [%rd378+96];
	ld.f64 	%fd552, [%rd380+96];
	fma.rn.f64 	%fd553, %fd551, %fd552, %fd550;
	ld.f64 	%fd554, [%rd378+104];
	ld.f64 	%fd555, [%rd380+104];
	fma.rn.f64 	%fd556, %fd554, %fd555, %fd553;
	ld.f64 	%fd557, [%rd378+112];
	ld.f64 	%fd558, [%rd380+112];
	fma.rn.f64 	%fd559, %fd557, %fd558, %fd556;
	ld.f64 	%fd560, [%rd378+120];
	ld.f64 	%fd561, [%rd380+120];
	fma.rn.f64 	%fd853, %fd560, %fd561, %fd559;
	add.s32 	%r634, %r634, 16;
	add.s32 	%r633, %r633, 16;
	setp.ne.s32 	%p132, %r633, %r129;
	@%p132 bra 	$L__BB0_128;
$L__BB0_129:
	and.b32  	%r507, %r630, 15;
	setp.eq.s32 	%p133, %r507, 0;
	@%p133 bra 	$L__BB0_139;
	cvt.u32.u16 	%r508, %rs26;
	and.b32  	%r135, %r508, 15;
	add.s32 	%r509, %r135, -1;
	setp.lt.u32 	%p134, %r509, 7;
	@%p134 bra 	$L__BB0_132;
	add.s32 	%r510, %r634, %r128;
	mul.wide.s32 	%rd381, %r510, 8;
	add.s64 	%rd382, %rd453, %rd381;
	ld.f64 	%fd563, [%rd382];
	mul.wide.u32 	%rd383, %r634, 8;
	add.s64 	%rd384, %rd31, %rd383;
	ld.f64 	%fd564, [%rd384];
	fma.rn.f64 	%fd565, %fd563, %fd564, %fd853;
	ld.f64 	%fd566, [%rd382+8];
	ld.f64 	%fd567, [%rd384+8];
	fma.rn.f64 	%fd568, %fd566, %fd567, %fd565;
	ld.f64 	%fd569, [%rd382+16];
	ld.f64 	%fd570, [%rd384+16];
	fma.rn.f64 	%fd571, %fd569, %fd570, %fd568;
	ld.f64 	%fd572, [%rd382+24];
	ld.f64 	%fd573, [%rd384+24];
	fma.rn.f64 	%fd574, %fd572, %fd573, %fd571;
	ld.f64 	%fd575, [%rd382+32];
	ld.f64 	%fd576, [%rd384+32];
	fma.rn.f64 	%fd577, %fd575, %fd576, %fd574;
	ld.f64 	%fd578, [%rd382+40];
	ld.f64 	%fd579, [%rd384+40];
	fma.rn.f64 	%fd580, %fd578, %fd579, %fd577;
	ld.f64 	%fd581, [%rd382+48];
	ld.f64 	%fd582, [%rd384+48];
	fma.rn.f64 	%fd583, %fd581, %fd582, %fd580;
	ld.f64 	%fd584, [%rd382+56];
	ld.f64 	%fd585, [%rd384+56];
	fma.rn.f64 	%fd853, %fd584, %fd585, %fd583;
	add.s32 	%r634, %r634, 8;
$L__BB0_132:
	and.b32  	%r511, %r135, 7;
	setp.eq.s32 	%p135, %r511, 0;
	@%p135 bra 	$L__BB0_139;
	cvt.u32.u16 	%r512, %rs25;
	and.b32  	%r513, %r512, 7;
	and.b32  	%r138, %r512, 3;
	add.s32 	%r514, %r513, -1;
	setp.lt.u32 	%p136, %r514, 3;
	@%p136 bra 	$L__BB0_135;
	add.s32 	%r515, %r634, %r128;
	mul.wide.s32 	%rd385, %r515, 8;
	add.s64 	%rd386, %rd453, %rd385;
	ld.f64 	%fd587, [%rd386];
	mul.wide.u32 	%rd387, %r634, 8;
	add.s64 	%rd388, %rd31, %rd387;
	ld.f64 	%fd588, [%rd388];
	fma.rn.f64 	%fd589, %fd587, %fd588, %fd853;
	ld.f64 	%fd590, [%rd386+8];
	ld.f64 	%fd591, [%rd388+8];
	fma.rn.f64 	%fd592, %fd590, %fd591, %fd589;
	ld.f64 	%fd593, [%rd386+16];
	ld.f64 	%fd594, [%rd388+16];
	fma.rn.f64 	%fd595, %fd593, %fd594, %fd592;
	ld.f64 	%fd596, [%rd386+24];
	ld.f64 	%fd597, [%rd388+24];
	fma.rn.f64 	%fd853, %fd596, %fd597, %fd595;
	add.s32 	%r634, %r634, 4;
$L__BB0_135:
	setp.eq.s32 	%p137, %r138, 0;
	@%p137 bra 	$L__BB0_139;
	add.s32 	%r516, %r634, %r128;
	mul.wide.s32 	%rd389, %r516, 8;
	add.s64 	%rd32, %rd453, %rd389;
	ld.f64 	%fd598, [%rd32];
	mul.wide.u32 	%rd390, %r634, 8;
	add.s64 	%rd33, %rd31, %rd390;
	ld.f64 	%fd599, [%rd33];
	fma.rn.f64 	%fd853, %fd598, %fd599, %fd853;
	setp.eq.s32 	%p138, %r138, 1;
	@%p138 bra 	$L__BB0_139;
	ld.f64 	%fd600, [%rd32+8];
	ld.f64 	%fd601, [%rd33+8];
	fma.rn.f64 	%fd853, %fd600, %fd601, %fd853;
	setp.eq.s32 	%p139, %r138, 2;
	@%p139 bra 	$L__BB0_139;
	ld.f64 	%fd602, [%rd32+16];
	ld.f64 	%fd603, [%rd33+16];
	fma.rn.f64 	%fd853, %fd602, %fd603, %fd853;
$L__BB0_139:
	mul.wide.u32 	%rd391, %r631, 8;
	add.s64 	%rd392, %rd452, %rd391;
	ld.f64 	%fd604, [%rd392];
	sub.f64 	%fd605, %fd604, %fd853;
	mul.lo.s32 	%r517, %r631, %r218;
	cvt.s64.s32 	%rd393, %r517;
	cvt.s64.s32 	%rd394, %r126;
	add.s64 	%rd395, %rd393, %rd394;
	shl.b64 	%rd396, %rd395, 3;
	add.s64 	%rd397, %rd453, %rd396;
	ld.f64 	%fd606, [%rd397+-8];
	div.rn.f64 	%fd607, %fd605, %fd606;
	add.s64 	%rd398, %rd31, %rd391;
	st.f64 	[%rd398], %fd607;
	setp.gt.u32 	%p140, %r126, 1;
	add.s32 	%r630, %r630, 1;
	add.s16 	%rs26, %rs26, 1;
	add.s16 	%rs25, %rs25, 1;
	@%p140 bra 	$L__BB0_125;
$L__BB0_140:
	setp.ge.s32 	%p141, %r36, %r37;
	bar.sync 	0;
	ld.shared.u64 	%rd34, [_ZZ3GPRPdiS_PiiS0_idS_iiS_E1k];
	ld.shared.u64 	%rd35, [_ZZ3GPRPdiS_PiiS0_idS_iiS_E4tmp2];
	ld.shared.u64 	%rd36, [_ZZ3GPRPdiS_PiiS0_idS_iiS_E5ftest];
	@%p141 bra 	$L__BB0_168;
	setp.lt.s32 	%p142, %r218, 1;
	@%p142 bra 	$L__BB0_157;
	and.b32  	%r142, %r218, 15;
	add.s32 	%r143, %r142, -1;
	and.b32  	%r144, %r218, 7;
	add.s32 	%r145, %r144, -1;
	and.b32  	%r146, %r218, 2147483632;
	and.b32  	%r147, %r218, 3;
	neg.s32 	%r148, %r146;
	add.s64 	%rd37, %rd34, 64;
	add.s64 	%rd38, %rd35, 64;
	mov.u32 	%r637, %r36;
$L__BB0_143:
	setp.lt.u32 	%p151, %r218, 16;
	mul.lo.s32 	%r150, %r637, %r218;
	mov.f64 	%fd861, 0d0000000000000000;
	mov.b32 	%r641, 0;
	@%p151 bra 	$L__BB0_146;
	mov.f64 	%fd861, 0d0000000000000000;
	mov.u64 	%rd454, %rd38;
	mov.u32 	%r638, %r150;
	mov.u32 	%r639, %r148;
$L__BB0_145:
	.pragma "nounroll";
	mul.wide.s32 	%rd411, %r638, 8;
	add.s64 	%rd412, %rd37, %rd411;
	ld.f64 	%fd611, [%rd412+-64];
	ld.f64 	%fd612, [%rd454+-64];
	fma.rn.f64 	%fd613, %fd611, %fd612, %fd861;
	ld.f64 	%fd614, [%rd412+-56];
	ld.f64 	%fd615, [%rd454+-56];
	fma.rn.f64 	%fd616, %fd614, %fd615, %fd613;
	ld.f64 	%fd617, [%rd412+-48];
	ld.f64 	%fd618, [%rd454+-48];
	fma.rn.f64 	%fd619, %fd617, %fd618, %fd616;
	ld.f64 	%fd620, [%rd412+-40];
	ld.f64 	%fd621, [%rd454+-40];
	fma.rn.f64 	%fd622, %fd620, %fd621, %fd619;
	ld.f64 	%fd623, [%rd412+-32];
	ld.f64 	%fd624, [%rd454+-32];
	fma.rn.f64 	%fd625, %fd623, %fd624, %fd622;
	ld.f64 	%fd626, [%rd412+-24];
	ld.f64 	%fd627, [%rd454+-24];
	fma.rn.f64 	%fd628, %fd626, %fd627, %fd625;
	ld.f64 	%fd629, [%rd412+-16];
	ld.f64 	%fd630, [%rd454+-16];
	fma.rn.f64 	%fd631, %fd629, %fd630, %fd628;
	ld.f64 	%fd632, [%rd412+-8];
	ld.f64 	%fd633, [%rd454+-8];
	fma.rn.f64 	%fd634, %fd632, %fd633, %fd631;
	ld.f64 	%fd635, [%rd412];
	ld.f64 	%fd636, [%rd454];
	fma.rn.f64 	%fd637, %fd635, %fd636, %fd634;
	ld.f64 	%fd638, [%rd412+8];
	ld.f64 	%fd639, [%rd454+8];
	fma.rn.f64 	%fd640, %fd638, %fd639, %fd637;
	ld.f64 	%fd641, [%rd412+16];
	ld.f64 	%fd642, [%rd454+16];
	fma.rn.f64 	%fd643, %fd641, %fd642, %fd640;
	ld.f64 	%fd644, [%rd412+24];
	ld.f64 	%fd645, [%rd454+24];
	fma.rn.f64 	%fd646, %fd644, %fd645, %fd643;
	ld.f64 	%fd647, [%rd412+32];
	ld.f64 	%fd648, [%rd454+32];
	fma.rn.f64 	%fd649, %fd647, %fd648, %fd646;
	ld.f64 	%fd650, [%rd412+40];
	ld.f64 	%fd651, [%rd454+40];
	fma.rn.f64 	%fd652, %fd650, %fd651, %fd649;
	ld.f64 	%fd653, [%rd412+48];
	ld.f64 	%fd654, [%rd454+48];
	fma.rn.f64 	%fd655, %fd653, %fd654, %fd652;
	ld.f64 	%fd656, [%rd412+56];
	ld.f64 	%fd657, [%rd454+56];
	fma.rn.f64 	%fd861, %fd656, %fd657, %fd655;
	add.s32 	%r639, %r639, 16;
	add.s32 	%r638, %r638, 16;
	add.s64 	%rd454, %rd454, 128;
	setp.ne.s32 	%p152, %r639, 0;
	mov.u32 	%r641, %r146;
	@%p152 bra 	$L__BB0_145;
$L__BB0_146:
	setp.eq.s32 	%p153, %r142, 0;
	@%p153 bra 	$L__BB0_156;
	setp.lt.u32 	%p154, %r143, 7;
	@%p154 bra 	$L__BB0_149;
	add.s32 	%r522, %r641, %r150;
	mul.wide.s32 	%rd413, %r522, 8;
	add.s64 	%rd414, %rd34, %rd413;
	ld.f64 	%fd659, [%rd414];
	mul.wide.u32 	%rd415, %r641, 8;
	add.s64 	%rd416, %rd35, %rd415;
	ld.f64 	%fd660, [%rd416];
	fma.rn.f64 	%fd661, %fd659, %fd660, %fd861;
	ld.f64 	%fd662, [%rd414+8];
	ld.f64 	%fd663, [%rd416+8];
	fma.rn.f64 	%fd664, %fd662, %fd663, %fd661;
	ld.f64 	%fd665, [%rd414+16];
	ld.f64 	%fd666, [%rd416+16];
	fma.rn.f64 	%fd667, %fd665, %fd666, %fd664;
	ld.f64 	%fd668, [%rd414+24];
	ld.f64 	%fd669, [%rd416+24];
	fma.rn.f64 	%fd670, %fd668, %fd669, %fd667;
	ld.f64 	%fd671, [%rd414+32];
	ld.f64 	%fd672, [%rd416+32];
	fma.rn.f64 	%fd673, %fd671, %fd672, %fd670;
	ld.f64 	%fd674, [%rd414+40];
	ld.f64 	%fd675, [%rd416+40];
	fma.rn.f64 	%fd676, %fd674, %fd675, %fd673;
	ld.f64 	%fd677, [%rd414+48];
	ld.f64 	%fd678, [%rd416+48];
	fma.rn.f64 	%fd679, %fd677, %fd678, %fd676;
	ld.f64 	%fd680, [%rd414+56];
	ld.f64 	%fd681, [%rd416+56];
	fma.rn.f64 	%fd861, %fd680, %fd681, %fd679;
	add.s32 	%r641, %r641, 8;
$L__BB0_149:
	setp.eq.s32 	%p155, %r144, 0;
	@%p155 bra 	$L__BB0_156;
	setp.lt.u32 	%p156, %r145, 3;
	@%p156 bra 	$L__BB0_152;
	add.s32 	%r523, %r641, %r150;
	mul.wide.s32 	%rd417, %r523, 8;
	add.s64 	%rd418, %rd34, %rd417;
	ld.f64 	%fd683, [%rd418];
	mul.wide.u32 	%rd419, %r641, 8;
	add.s64 	%rd420, %rd35, %rd419;
	ld.f64 	%fd684, [%rd420];
	fma.rn.f64 	%fd685, %fd683, %fd684, %fd861;
	ld.f64 	%fd686, [%rd418+8];
	ld.f64 	%fd687, [%rd420+8];
	fma.rn.f64 	%fd688, %fd686, %fd687, %fd685;
	ld.f64 	%fd689, [%rd418+16];
	ld.f64 	%fd690, [%rd420+16];
	fma.rn.f64 	%fd691, %fd689, %fd690, %fd688;
	ld.f64 	%fd692, [%rd418+24];
	ld.f64 	%fd693, [%rd420+24];
	fma.rn.f64 	%fd861, %fd692, %fd693, %fd691;
	add.s32 	%r641, %r641, 4;
$L__BB0_152:
	setp.eq.s32 	%p157, %r147, 0;
	@%p157 bra 	$L__BB0_156;
	setp.eq.s32 	%p158, %r147, 1;
	add.s32 	%r524, %r641, %r150;
	mul.wide.s32 	%rd421, %r524, 8;
	add.s64 	%rd41, %rd34, %rd421;
	ld.f64 	%fd694, [%rd41];
	mul.wide.u32 	%rd422, %r641, 8;
	add.s64 	%rd42, %rd35, %rd422;
	ld.f64 	%fd695, [%rd42];
	fma.rn.f64 	%fd861, %fd694, %fd695, %fd861;
	@%p158 bra 	$L__BB0_156;
	setp.eq.s32 	%p159, %r147, 2;
	ld.f64 	%fd696, [%rd41+8];
	ld.f64 	%fd697, [%rd42+8];
	fma.rn.f64 	%fd861, %fd696, %fd697, %fd861;
	@%p159 bra 	$L__BB0_156;
	ld.f64 	%fd698, [%rd41+16];
	ld.f64 	%fd699, [%rd42+16];
	fma.rn.f64 	%fd861, %fd698, %fd699, %fd861;
$L__BB0_156:
	mul.wide.s32 	%rd423, %r637, 8;
	add.s64 	%rd424, %rd36, %rd423;
	st.f64 	[%rd424], %fd861;
	add.s32 	%r637, %r637, 1;
	setp.eq.s32 	%p160, %r637, %r37;
	@%p160 bra 	$L__BB0_168;
	bra.uni 	$L__BB0_143;
$L__BB0_157:
	sub.s32 	%r161, %r37, %r36;
	and.b32  	%r162, %r161, 7;
	sub.s32 	%r518, %r36, %r37;
	setp.gt.u32 	%p143, %r518, -8;
	mov.u32 	%r645, %r36;
	@%p143 bra 	$L__BB0_160;
	and.b32  	%r163, %r161, -8;
	mov.b32 	%r644, 0;
	mov.u32 	%r645, %r36;
$L__BB0_159:
	.pragma "nounroll";
	mul.wide.s32 	%rd399, %r645, 8;
	add.s64 	%rd400, %rd36, %rd399;
	mov.b64 	%rd401, 0;
	st.u64 	[%rd400], %rd401;
	st.u64 	[%rd400+8], %rd401;
	st.u64 	[%rd400+16], %rd401;
	st.u64 	[%rd400+24], %rd401;
	st.u64 	[%rd400+32], %rd401;
	st.u64 	[%rd400+40], %rd401;
	st.u64 	[%rd400+48], %rd401;
	st.u64 	[%rd400+56], %rd401;
	add.s32 	%r645, %r645, 8;
	add.s32 	%r644, %r644, 8;
	setp.ne.s32 	%p144, %r644, %r163;
	@%p144 bra 	$L__BB0_159;
$L__BB0_160:
	setp.eq.s32 	%p145, %r162, 0;
	@%p145 bra 	$L__BB0_168;
	and.b32  	%r169, %r161, 3;
	setp.lt.u32 	%p146, %r162, 4;
	@%p146 bra 	$L__BB0_163;
	mul.wide.s32 	%rd402, %r645, 8;
	add.s64 	%rd403, %rd36, %rd402;
	mov.b64 	%rd404, 0;
	st.u64 	[%rd403], %rd404;
	st.u64 	[%rd403+8], %rd404;
	st.u64 	[%rd403+16], %rd404;
	st.u64 	[%rd403+24], %rd404;
	add.s32 	%r645, %r645, 4;
$L__BB0_163:
	setp.eq.s32 	%p147, %r169, 0;
	@%p147 bra 	$L__BB0_168;
	setp.eq.s32 	%p148, %r169, 1;
	@%p148 bra 	$L__BB0_166;
	mul.wide.s32 	%rd405, %r645, 8;
	add.s64 	%rd406, %rd36, %rd405;
	mov.b64 	%rd407, 0;
	st.u64 	[%rd406], %rd407;
	st.u64 	[%rd406+8], %rd407;
	add.s32 	%r645, %r645, 2;
$L__BB0_166:
	and.b32  	%r520, %r161, 1;
	setp.eq.b32 	%p149, %r520, 1;
	not.pred 	%p150, %p149;
	@%p150 bra 	$L__BB0_168;
	mul.wide.s32 	%rd408, %r645, 8;
	add.s64 	%rd409, %rd36, %rd408;
	mov.b64 	%rd410, 0;
	st.u64 	[%rd409], %rd410;
$L__BB0_168:
	setp.ge.s32 	%p161, %r36, %r37;
	bar.sync 	0;
	shl.b32 	%r525, %r1, 3;
	mov.u32 	%r526, _ZZ3GPRPdiS_PiiS0_idS_iiS_E7mse_sum;
	add.s32 	%r174, %r526, %r525;
	mov.b64 	%rd425, 0;
	st.shared.u64 	[%r174], %rd425;
	@%p161 bra 	$L__BB0_200;
	ld.shared.u64 	%rd43, [_ZZ3GPRPdiS_PiiS0_idS_iiS_E5ftest];
	mov.f64 	%fd701, 0d4000000000000000;
	{
	.reg .b32 %temp; 
	mov.b64 	{%temp, %r175}, %fd701;
	}
	and.b32  	%r176, %r175, 2146435072;
	setp.eq.s32 	%p162, %r176, 1062207488;
	setp.lt.s32 	%p163, %r175, 0;
	selp.b32 	%r177, 0, 2146435072, %p163;
	and.b32  	%r527, %r175, 2147483647;
	setp.ne.s32 	%p164, %r527, 1071644672;
	and.pred  	%p2, %p162, %p164;
	or.b32  	%r178, %r177, -2147483648;
	sub.s32 	%r528, %r37, %r36;
	and.b32  	%r179, %r528, 3;
	setp.eq.s32 	%p165, %r179, 0;
	mov.f64 	%fd864, 0d0000000000000000;
	mov.u32 	%r650, %r36;
	@%p165 bra 	$L__BB0_177;
	neg.s32 	%r648, %r179;
	mov.f64 	%fd864, 0d0000000000000000;
	mov.u32 	%r650, %r36;
$L__BB0_171:
	.pragma "nounroll";
	setp.lt.s32 	%p166, %r175, 0;
	setp.eq.s32 	%p167, %r176, 1062207488;
	mul.wide.s32 	%rd426, %r650, 8;
	add.s64 	%rd427, %rd43, %rd426;
	mul.wide.s32 	%rd428, %r650, 4;
	add.s64 	%rd429, %rd4, %rd428;
	ld.global.u32 	%r529, [%rd429];
	mul.wide.s32 	%rd430, %r529, 8;
	add.s64 	%rd431, %rd3, %rd430;
	ld.global.f64 	%fd703, [%rd431];
	ld.f64 	%fd704, [%rd427];
	sub.f64 	%fd101, %fd703, %fd704;
	{
	.reg .b32 %temp; 
	mov.b64 	{%temp, %r183}, %fd101;
	}
	abs.f64 	%fd102, %fd101;
	{ // callseq 14, 0
	.param .b64 param0;
	st.param.f64 	[param0], %fd102;
	.param .b64 retval0;
	call.uni (retval0), 
	__internal_accurate_pow, 
	(
	param0
	);
	ld.param.f64 	%fd705, [retval0];
	} // callseq 14
	setp.lt.s32 	%p169, %r183, 0;
	neg.f64 	%fd707, %fd705;
	selp.f64 	%fd708, %fd707, %fd705, %p167;
	selp.f64 	%fd709, %fd708, %fd705, %p169;
	setp.eq.f64 	%p170, %fd101, 0d0000000000000000;
	selp.b32 	%r530, %r183, 0, %p167;
	or.b32  	%r531, %r530, 2146435072;
	selp.b32 	%r532, %r531, %r530, %p166;
	mov.b32 	%r533, 0;
	mov.b64 	%fd710, {%r533, %r532};
	selp.f64 	%fd863, %fd710, %fd709, %p170;
	add.f64 	%fd711, %fd101, 0d4000000000000000;
	{
	.reg .b32 %temp; 
	mov.b64 	{%temp, %r534}, %fd711;
	}
	and.b32  	%r535, %r534, 2146435072;
	setp.ne.s32 	%p171, %r535, 2146435072;
	@%p171 bra 	$L__BB0_176;
	setp.nan.f64 	%p172, %fd101, %fd101;
	@%p172 bra 	$L__BB0_175;
	setp.neu.f64 	%p173, %fd102, 0d7FF0000000000000;
	@%p173 bra 	$L__BB0_176;
	setp.lt.s32 	%p174, %r183, 0;
	selp.b32 	%r536, %r178, %r177, %p2;
	selp.b32 	%r537, %r536, %r177, %p174;
	mov.b32 	%r538, 0;
	mov.b64 	%fd863, {%r538, %r537};
	bra.uni 	$L__BB0_176;
$L__BB0_175:
	mov.f64 	%fd712, 0d4000000000000000;
	add.rn.f64 	%fd863, %fd101, %fd712;
$L__BB0_176:
	setp.eq.f64 	%p175, %fd101, 0d3FF0000000000000;
	selp.f64 	%fd713, 0d3FF0000000000000, %fd863, %p175;
	add.f64 	%fd864, %fd864, %fd713;
	st.shared.f64 	[%r174], %fd864;
	add.s32 	%r650, %r650, 1;
	add.s32 	%r648, %r648, 1;
	setp.ne.s32 	%p176, %r648, 0;
	@%p176 bra 	$L__BB0_171;
$L__BB0_177:
	sub.s32 	%r539, %r36, %r37;
	setp.gt.u32 	%p177, %r539, -4;
	@%p177 bra 	$L__BB0_200;
	sub.s32 	%r651, %r650, %r37;
	add.s64 	%rd44, %rd4, 8;
	add.s64 	%rd45, %rd43, 16;
$L__BB0_179:
	setp.lt.s32 	%p178, %r175, 0;
	setp.eq.s32 	%p179, %r176, 1062207488;
	mul.wide.s32 	%rd432, %r650, 4;
	add.s64 	%rd46, %rd44, %rd432;
	mul.wide.s32 	%rd433, %r650, 8;
	add.s64 	%rd47, %rd45, %rd433;
	ld.global.u32 	%r540, [%rd46+-8];
	mul.wide.s32 	%rd434, %r540, 8;
	add.s64 	%rd435, %rd3, %rd434;
	ld.global.f64 	%fd714, [%rd435];
	ld.f64 	%fd715, [%rd47+-16];
	sub.f64 	%fd110, %fd714, %fd715;
	{
	.reg .b32 %temp; 
	mov.b64 	{%temp, %r190}, %fd110;
	}
	abs.f64 	%fd111, %fd110;
	{ // callseq 15, 0
	.param .b64 param0;
	st.param.f64 	[param0], %fd111;
	.param .b64 retval0;
	call.uni (retval0), 
	__internal_accurate_pow, 
	(
	param0
	);
	ld.param.f64 	%fd716, [retval0];
	} // callseq 15
	setp.lt.s32 	%p181, %r190, 0;
	neg.f64 	%fd718, %fd716;
	selp.f64 	%fd719, %fd718, %fd716, %p179;
	selp.f64 	%fd720, %fd719, %fd716, %p181;
	setp.eq.f64 	%p182, %fd110, 0d0000000000000000;
	selp.b32 	%r541, %r190, 0, %p179;
	or.b32  	%r542, %r541, 2146435072;
	selp.b32 	%r543, %r542, %r541, %p178;
	mov.b32 	%r544, 0;
	mov.b64 	%fd721, {%r544, %r543};
	selp.f64 	%fd866, %fd721, %fd720, %p182;
	add.f64 	%fd722, %fd110, 0d4000000000000000;
	{
	.reg .b32 %temp; 
	mov.b64 	{%temp, %r545}, %fd722;
	}
	and.b32  	%r546, %r545, 2146435072;
	setp.ne.s32 	%p183, %r546, 2146435072;
	@%p183 bra 	$L__BB0_184;
	setp.num.f64 	%p184, %fd110, %fd110;
	@%p184 bra 	$L__BB0_182;
	mov.f64 	%fd723, 0d4000000000000000;
	add.rn.f64 	%fd866, %fd110, %fd723;
	bra.uni 	$L__BB0_184;
$L__BB0_182:
	setp.neu.f64 	%p185, %fd111, 0d7FF0000000000000;
	@%p185 bra 	$L__BB0_184;
	setp.lt.s32 	%p186, %r190, 0;
	selp.b32 	%r547, %r178, %r177, %p2;
	selp.b32 	%r548, %r547, %r177, %p186;
	mov.b32 	%r549, 0;
	mov.b64 	%fd866, {%r549, %r548};
$L__BB0_184:
	setp.lt.s32 	%p187, %r175, 0;
	setp.eq.s32 	%p188, %r176, 1062207488;
	setp.eq.f64 	%p190, %fd110, 0d3FF0000000000000;
	selp.f64 	%fd724, 0d3FF0000000000000, %fd866, %p190;
	add.f64 	%fd116, %fd864, %fd724;
	st.shared.f64 	[%r174], %fd116;
	ld.global.u32 	%r550, [%rd46+-4];
	mul.wide.s32 	%rd436, %r550, 8;
	add.s64 	%rd437, %rd3, %rd436;
	ld.global.f64 	%fd725, [%rd437];
	ld.f64 	%fd726, [%rd47+-8];
	sub.f64 	%fd117, %fd725, %fd726;
	{
	.reg .b32 %temp; 
	mov.b64 	{%temp, %r191}, %fd117;
	}
	abs.f64 	%fd118, %fd117;
	{ // callseq 16, 0
	.param .b64 param0;
	st.param.f64 	[param0], %fd118;
	.param .b64 retval0;
	call.uni (retval0), 
	__internal_accurate_pow, 
	(
	param0
	);
	ld.param.f64 	%fd727, [retval0];
	} // callseq 16
	setp.lt.s32 	%p191, %r191, 0;
	neg.f64 	%fd729, %fd727;
	selp.f64 	%fd730, %fd729, %fd727, %p188;
	selp.f64 	%fd731, %fd730, %fd727, %p191;
	setp.eq.f64 	%p192, %fd117, 0d0000000000000000;
	selp.b32 	%r551, %r191, 0, %p188;
	or.b32  	%r552, %r551, 2146435072;
	selp.b32 	%r553, %r552, %r551, %p187;
	mov.b32 	%r554, 0;
	mov.b64 	%fd732, {%r554, %r553};
	selp.f64 	%fd867, %fd732, %fd731, %p192;
	add.f64 	%fd733, %fd117, 0d4000000000000000;
	{
	.reg .b32 %temp; 
	mov.b64 	{%temp, %r555}, %fd733;
	}
	and.b32  	%r556, %r555, 2146435072;
	setp.ne.s32 	%p193, %r556, 2146435072;
	@%p193 bra 	$L__BB0_189;
	setp.nan.f64 	%p194, %fd117, %fd117;
	@%p194 bra 	$L__BB0_188;
	setp.neu.f64 	%p195, %fd118, 0d7FF0000000000000;
	@%p195 bra 	$L__BB0_189;
	setp.lt.s32 	%p196, %r191, 0;
	selp.b32 	%r557, %r178, %r177, %p2;
	selp.b32 	%r558, %r557, %r177, %p196;
	mov.b32 	%r559, 0;
	mov.b64 	%fd867, {%r559, %r558};
	bra.uni 	$L__BB0_189;
$L__BB0_188:
	mov.f64 	%fd734, 0d4000000000000000;
	add.rn.f64 	%fd867, %fd117, %fd734;
$L__BB0_189:
	setp.lt.s32 	%p197, %r175, 0;
	setp.eq.s32 	%p198, %r176, 1062207488;
	setp.eq.f64 	%p200, %fd117, 0d3FF0000000000000;
	selp.f64 	%fd735, 0d3FF0000000000000, %fd867, %p200;
	add.f64 	%fd123, %fd116, %fd735;
	st.shared.f64 	[%r174], %fd123;
	ld.global.u32 	%r560, [%rd46];
	mul.wide.s32 	%rd438, %r560, 8;
	add.s64 	%rd439, %rd3, %rd438;
	ld.global.f64 	%fd736, [%rd439];
	ld.f64 	%fd737, [%rd47];
	sub.f64 	%fd124, %fd736, %fd737;
	{
	.reg .b32 %temp; 
	mov.b64 	{%temp, %r192}, %fd124;
	}
	abs.f64 	%fd125, %fd124;
	{ // callseq 17, 0
	.param .b64 param0;
	st.param.f64 	[param0], %fd125;
	.param .b64 retval0;
	call.uni (retval0), 
	__internal_accurate_pow, 
	(
	param0
	);
	ld.param.f64 	%fd738, [retval0];
	} // callseq 17
	setp.lt.s32 	%p201, %r192, 0;
	neg.f64 	%fd740, %fd738;
	selp.f64 	%fd741, %fd740, %fd738, %p198;
	selp.f64 	%fd742, %fd741, %fd738, %p201;
	setp.eq.f64 	%p202, %fd124, 0d0000000000000000;
	selp.b32 	%r561, %r192, 0, %p198;
	or.b32  	%r562, %r561, 2146435072;
	selp.b32 	%r563, %r562, %r561, %p197;
	mov.b32 	%r564, 0;
	mov.b64 	%fd743, {%r564, %r563};
	selp.f64 	%fd868, %fd743, %fd742, %p202;
	add.f64 	%fd744, %fd124, 0d4000000000000000;
	{
	.reg .b32 %temp; 
	mov.b64 	{%temp, %r565}, %fd744;
	}
	and.b32  	%r566, %r565, 2146435072;
	setp.ne.s32 	%p203, %r566, 2146435072;
	@%p203 bra 	$L__BB0_194;
	setp.nan.f64 	%p204, %fd124, %fd124;
	@%p204 bra 	$L__BB0_193;
	setp.neu.f64 	%p205, %fd125, 0d7FF0000000000000;
	@%p205 bra 	$L__BB0_194;
	setp.lt.s32 	%p206, %r192, 0;
	selp.b32 	%r567, %r178, %r177, %p2;
	selp.b32 	%r568, %r567, %r177, %p206;
	mov.b32 	%r569, 0;
	mov.b64 	%fd868, {%r569, %r568};
	bra.uni 	$L__BB0_194;
$L__BB0_193:
	mov.f64 	%fd745, 0d4000000000000000;
	add.rn.f64 	%fd868, %fd124, %fd745;
$L__BB0_194:
	setp.lt.s32 	%p207, %r175, 0;
	setp.eq.s32 	%p208, %r176, 1062207488;
	setp.eq.f64 	%p210, %fd124, 0d3FF0000000000000;
	selp.f64 	%fd746, 0d3FF0000000000000, %fd868, %p210;
	add.f64 	%fd130, %fd123, %fd746;
	st.shared.f64 	[%r174], %fd130;
	ld.global.u32 	%r570, [%rd46+4];
	mul.wide.s32 	%rd440, %r570, 8;
	add.s64 	%rd441, %rd3, %rd440;
	ld.global.f64 	%fd747, [%rd441];
	ld.f64 	%fd748, [%rd47+8];
	sub.f64 	%fd131, %fd747, %fd748;
	{
	.reg .b32 %temp; 
	mov.b64 	{%temp, %r193}, %fd131;
	}
	abs.f64 	%fd132, %fd131;
	{ // callseq 18, 0
	.param .b64 param0;
	st.param.f64 	[param0], %fd132;
	.param .b64 retval0;
	call.uni (retval0), 
	__internal_accurate_pow, 
	(
	param0
	);
	ld.param.f64 	%fd749, [retval0];
	} // callseq 18
	setp.lt.s32 	%p211, %r193, 0;
	neg.f64 	%fd751, %fd749;
	selp.f64 	%fd752, %fd751, %fd749, %p208;
	selp.f64 	%fd753, %fd752, %fd749, %p211;
	setp.eq.f64 	%p212, %fd131, 0d0000000000000000;
	selp.b32 	%r571, %r193, 0, %p208;
	or.b32  	%r572, %r571, 2146435072;
	selp.b32 	%r573, %r572, %r571, %p207;
	mov.b32 	%r574, 0;
	mov.b64 	%fd754, {%r574, %r573};
	selp.f64 	%fd869, %fd754, %fd753, %p212;
	add.f64 	%fd755, %fd131, 0d4000000000000000;
	{
	.reg .b32 %temp; 
	mov.b64 	{%temp, %r575}, %fd755;
	}
	and.b32  	%r576, %r575, 2146435072;
	setp.ne.s32 	%p213, %r576, 2146435072;
	@%p213 bra 	$L__BB0_199;
	setp.nan.f64 	%p214, %fd131, %fd131;
	@%p214 bra 	$L__BB0_198;
	setp.neu.f64 	%p215, %fd132, 0d7FF0000000000000;
	@%p215 bra 	$L__BB0_199;
	setp.lt.s32 	%p216, %r193, 0;
	selp.b32 	%r577, %r178, %r177, %p2;
	selp.b32 	%r578, %r577, %r177, %p216;
	mov.b32 	%r579, 0;
	mov.b64 	%fd869, {%r579, %r578};
	bra.uni 	$L__BB0_199;
$L__BB0_198:
	mov.f64 	%fd756, 0d4000000000000000;
	add.rn.f64 	%fd869, %fd131, %fd756;
$L__BB0_199:
	setp.eq.f64 	%p217, %fd131, 0d3FF0000000000000;
	selp.f64 	%fd757, 0d3FF0000000000000, %fd869, %p217;
	add.f64 	%fd864, %fd130, %fd757;
	st.shared.f64 	[%r174], %fd864;
	add.s32 	%r650, %r650, 4;
	add.s32 	%r651, %r651, 4;
	setp.ne.s32 	%p218, %r651, 0;
	@%p218 bra 	$L__BB0_179;
$L__BB0_200:
	setp.ne.s32 	%p219, %r1, 0;
	bar.sync 	0;
	@%p219 bra 	$L__BB0_214;
	ld.param.u64 	%rd450, [_Z3GPRPdiS_PiiS0_idS_iiS__param_11];
	cvta.to.global.u64 	%rd442, %rd450;
	mul.wide.u32 	%rd443, %r2, 8;
	add.s64 	%rd48, %rd442, %rd443;
	ld.global.f64 	%fd878, [%rd48];
	and.b32  	%r196, %r3, 15;
	setp.lt.u32 	%p220, %r3, 16;
	mov.b32 	%r656, 0;
	@%p220 bra 	$L__BB0_204;
	and.b32  	%r656, %r3, 2032;
	add.s32 	%r653, %r526, 64;
	and.b32  	%r583, %r3, -16;
	neg.s32 	%r654, %r583;
$L__BB0_203:
	.pragma "nounroll";
	ld.shared.f64 	%fd759, [%r653+-64];
	add.f64 	%fd760, %fd759, %fd878;
	ld.shared.f64 	%fd761, [%r653+-56];
	add.f64 	%fd762, %fd761, %fd760;
	ld.shared.f64 	%fd763, [%r653+-48];
	add.f64 	%fd764, %fd763, %fd762;
	ld.shared.f64 	%fd765, [%r653+-40];
	add.f64 	%fd766, %fd765, %fd764;
	ld.shared.f64 	%fd767, [%r653+-32];
	add.f64 	%fd768, %fd767, %fd766;
	ld.shared.f64 	%fd769, [%r653+-24];
	add.f64 	%fd770, %fd769, %fd768;
	ld.shared.f64 	%fd771, [%r653+-16];
	add.f64 	%fd772, %fd771, %fd770;
	ld.shared.f64 	%fd773, [%r653+-8];
	add.f64 	%fd774, %fd773, %fd772;
	ld.shared.f64 	%fd775, [%r653];
	add.f64 	%fd776, %fd775, %fd774;
	ld.shared.f64 	%fd777, [%r653+8];
	add.f64 	%fd778, %fd777, %fd776;
	ld.shared.f64 	%fd779, [%r653+16];
	add.f64 	%fd780, %fd779, %fd778;
	ld.shared.f64 	%fd781, [%r653+24];
	add.f64 	%fd782, %fd781, %fd780;
	ld.shared.f64 	%fd783, [%r653+32];
	add.f64 	%fd784, %fd783, %fd782;
	ld.shared.f64 	%fd785, [%r653+40];
	add.f64 	%fd786, %fd785, %fd784;
	ld.shared.f64 	%fd787, [%r653+48];
	add.f64 	%fd788, %fd787, %fd786;
	ld.shared.f64 	%fd789, [%r653+56];
	add.f64 	%fd878, %fd789, %fd788;
	add.s32 	%r654, %r654, 16;
	add.s32 	%r653, %r653, 128;
	setp.ne.s32 	%p221, %r654, 0;
	@%p221 bra 	$L__BB0_203;
$L__BB0_204:
	setp.eq.s32 	%p222, %r196, 0;
	@%p222 bra 	$L__BB0_213;
	and.b32  	%r204, %r3, 7;
	setp.lt.u32 	%p223, %r196, 8;
	@%p223 bra 	$L__BB0_207;
	shl.b32 	%r584, %r656, 3;
	add.s32 	%r586, %r526, %r584;
	ld.shared.f64 	%fd791, [%r586];
	add.f64 	%fd792, %fd791, %fd878;
	ld.shared.f64 	%fd793, [%r586+8];
	add.f64 	%fd794, %fd793, %fd792;
	ld.shared.f64 	%fd795, [%r586+16];
	add.f64 	%fd796, %fd795, %fd794;
	ld.shared.f64 	%fd797, [%r586+24];
	add.f64 	%fd798, %fd797, %fd796;
	ld.shared.f64 	%fd799, [%r586+32];
	add.f64 	%fd800, %fd799, %fd798;
	ld.shared.f64 	%fd801, [%r586+40];
	add.f64 	%fd802, %fd801, %fd800;
	ld.shared.f64 	%fd803, [%r586+48];
	add.f64 	%fd804, %fd803, %fd802;
	ld.shared.f64 	%fd805, [%r586+56];
	add.f64 	%fd878, %fd805, %fd804;
	add.s32 	%r656, %r656, 8;
$L__BB0_207:
	setp.eq.s32 	%p224, %r204, 0;
	@%p224 bra 	$L__BB0_213;
	and.b32  	%r207, %r3, 3;
	setp.lt.u32 	%p225, %r204, 4;
	@%p225 bra 	$L__BB0_210;
	shl.b32 	%r587, %r656, 3;
	add.s32 	%r589, %r526, %r587;
	ld.shared.f64 	%fd807, [%r589];
	add.f64 	%fd808, %fd807, %fd878;
	ld.shared.f64 	%fd809, [%r589+8];
	add.f64 	%fd810, %fd809, %fd808;
	ld.shared.f64 	%fd811, [%r589+16];
	add.f64 	%fd812, %fd811, %fd810;
	ld.shared.f64 	%fd813, [%r589+24];
	add.f64 	%fd878, %fd813, %fd812;
	add.s32 	%r656, %r656, 4;
$L__BB0_210:
	setp.eq.s32 	%p226, %r207, 0;
	@%p226 bra 	$L__BB0_213;
	shl.b32 	%r590, %r656, 3;
	add.s32 	%r659, %r526, %r590;
	neg.s32 	%r658, %r207;
$L__BB0_212:
	.pragma "nounroll";
	ld.shared.f64 	%fd814, [%r659];
	add.f64 	%fd878, %fd814, %fd878;
	add.s32 	%r659, %r659, 8;
	add.s32 	%r658, %r658, 1;
	setp.ne.s32 	%p227, %r658, 0;
	@%p227 bra 	$L__BB0_212;
$L__BB0_213:
	div.rn.f64 	%fd815, %fd878, %fd25;
	st.global.f64 	[%rd48], %fd815;
	ld.shared.u64 	%rd444, [_ZZ3GPRPdiS_PiiS0_idS_iiS_E1k];
	{ // callseq 19, 0
	.param .b64 param0;
	st.param.b64 	[param0], %rd444;
	call.uni 
	free, 
	(
	param0
	);
	} // callseq 19
	ld.shared.u64 	%rd445, [_ZZ3GPRPdiS_PiiS0_idS_iiS_E7f_train];
	{ // callseq 20, 0
	.param .b64 param0;
	st.param.b64 	[param0], %rd445;
	call.uni 
	free, 
	(
	param0
	);
	} // callseq 20
	ld.shared.u64 	%rd446, [_ZZ3GPRPdiS_PiiS0_idS_iiS_E1U];
	{ // callseq 21, 0
	.param .b64 param0;
	st.param.b64 	[param0], %rd446;
	call.uni 
	free, 
	(
	param0
	);
	} // callseq 21
	ld.shared.u64 	%rd447, [_ZZ3GPRPdiS_PiiS0_idS_iiS_E4tmp1];
	{ // callseq 22, 0
	.param .b64 param0;
	st.param.b64 	[param0], %rd447;
	call.uni 
	free, 
	(
	param0
	);
	} // callseq 22
	ld.shared.u64 	%rd448, [_ZZ3GPRPdiS_PiiS0_idS_iiS_E4tmp2];
	{ // callseq 23, 0
	.param .b64 param0;
	st.param.b64 	[param0], %rd448;
	call.uni 
	free, 
	(
	param0
	);
	} // callseq 23
	ld.shared.u64 	%rd449, [_ZZ3GPRPdiS_PiiS0_idS_iiS_E5ftest];
	{ // callseq 24, 0
	.param .b64 param0;
	st.param.b64 	[param0], %rd449;
	call.uni 
	free, 
	(
	param0
	);
	} // callseq 24
$L__BB0_214:
	ret;
$L__BB0_215:
	ld.shared.u64 	%rd284, [_ZZ3GPRPdiS_PiiS0_idS_iiS_E1K];
	mul.lo.s32 	%r461, %r620, %r218;
	mul.wide.s32 	%rd285, %r461, 8;
	add.s64 	%rd286, %rd284, %rd285;
	ld.f64 	%fd411, [%rd286];
	ld.shared.u64 	%rd287, [_ZZ3GPRPdiS_PiiS0_idS_iiS_E1U];
	mul.wide.u32 	%rd288, %r98, 8;
	add.s64 	%rd289, %rd287, %rd288;
	ld.f64 	%fd412, [%rd289];
	div.rn.f64 	%fd413, %fd411, %fd412;
	add.s32 	%r462, %r620, %r97;
	mul.wide.s32 	%rd290, %r462, 8;
	add.s64 	%rd291, %rd287, %rd290;
	st.f64 	[%rd291], %fd413;
	add.s32 	%r620, %r620, 1;
	setp.lt.s32 	%p114, %r620, %r96;
	@%p114 bra 	$L__BB0_215;
	bra.uni 	$L__BB0_103;

}
.func  (.param .b64 func_retval0) __internal_accurate_pow(
	.param .b64 __internal_accurate_pow_param_0
)
{
	.reg .pred 	%p<8>;
	.reg .b32 	%r<49>;
	.reg .b32 	%f<3>;
	.reg .b64 	%fd<109>;

	ld.param.f64 	%fd10, [__internal_accurate_pow_param_0];
	{
	.reg .b32 %temp; 
	mov.b64 	{%temp, %r46}, %fd10;
	}
	{
	.reg .b32 %temp; 
	mov.b64 	{%r45, %temp}, %fd10;
	}
	shr.u32 	%r47, %r46, 20;
	setp.gt.u32 	%p1, %r46, 1048575;
	@%p1 bra 	$L__BB1_2;
	mul.f64 	%fd11, %fd10, 0d4350000000000000;
	{
	.reg .b32 %temp; 
	mov.b64 	{%temp, %r46}, %fd11;
	}
	{
	.reg .b32 %temp; 
	mov.b64 	{%r45, %temp}, %fd11;
	}
	shr.u32 	%r16, %r46, 20;
	add.s32 	%r47, %r16, -54;
$L__BB1_2:
	add.s32 	%r48, %r47, -1023;
	and.b32  	%r17, %r46, -2146435073;
	or.b32  	%r18, %r17, 1072693248;
	mov.b64 	%fd107, {%r45, %r18};
	setp.lt.u32 	%p2, %r18, 1073127583;
	@%p2 bra 	$L__BB1_4;
	{
	.reg .b32 %temp; 
	mov.b64 	{%r19, %temp}, %fd107;
	}
	{
	.reg .b32 %temp; 
	mov.b64 	{%temp, %r20}, %fd107;
	}
	add.s32 	%r21, %r20, -1048576;
	mov.b64 	%fd107, {%r19, %r21};
	add.s32 	%r48, %r47, -1022;
$L__BB1_4:
	add.f64 	%fd12, %fd107, 0dBFF0000000000000;
	add.f64 	%fd13, %fd107, 0d3FF0000000000000;
	rcp.approx.ftz.f64 	%fd14, %fd13;
	neg.f64 	%fd15, %fd13;
	fma.rn.f64 	%fd16, %fd15, %fd14, 0d3FF0000000000000;
	fma.rn.f64 	%fd17, %fd16, %fd16, %fd16;
	fma.rn.f64 	%fd18, %fd17, %fd14, %fd14;
	mul.f64 	%fd19, %fd12, %fd18;
	fma.rn.f64 	%fd20, %fd12, %fd18, %fd19;
	mul.f64 	%fd21, %fd20, %fd20;
	fma.rn.f64 	%fd22, %fd21, 0d3EB0F5FF7D2CAFE2, 0d3ED0F5D241AD3B5A;
	fma.rn.f64 	%fd23, %fd22, %fd21, 0d3EF3B20A75488A3F;
	fma.rn.f64 	%fd24, %fd23, %fd21, 0d3F1745CDE4FAECD5;
	fma.rn.f64 	%fd25, %fd24, %fd21, 0d3F3C71C7258A578B;
	fma.rn.f64 	%fd26, %fd25, %fd21, 0d3F6249249242B910;
	fma.rn.f64 	%fd27, %fd26, %fd21, 0d3F89999999999DFB;
	sub.f64 	%fd28, %fd12, %fd20;
	add.f64 	%fd29, %fd28, %fd28;
	neg.f64 	%fd30, %fd20;
	fma.rn.f64 	%fd31, %fd30, %fd12, %fd29;
	mul.f64 	%fd32, %fd18, %fd31;
	fma.rn.f64 	%fd33, %fd21, %fd27, 0d3FB5555555555555;
	mov.f64 	%fd34, 0d3FB5555555555555;
	sub.f64 	%fd35, %fd34, %fd33;
	fma.rn.f64 	%fd36, %fd21, %fd27, %fd35;
	add.f64 	%fd37, %fd36, 0dBC46A4CB00B9E7B0;
	add.f64 	%fd38, %fd33, %fd37;
	sub.f64 	%fd39, %fd33, %fd38;
	add.f64 	%fd40, %fd37, %fd39;
	mul.rn.f64 	%fd41, %fd20, %fd20;
	neg.f64 	%fd42, %fd41;
	fma.rn.f64 	%fd43, %fd20, %fd20, %fd42;
	{
	.reg .b32 %temp; 
	mov.b64 	{%r22, %temp}, %fd32;
	}
	{
	.reg .b32 %temp; 
	mov.b64 	{%temp, %r23}, %fd32;
	}
	add.s32 	%r24, %r23, 1048576;
	mov.b64 	%fd44, {%r22, %r24};
	fma.rn.f64 	%fd45, %fd20, %fd44, %fd43;
	mul.rn.f64 	%fd46, %fd41, %fd20;
	neg.f64 	%fd47, %fd46;
	fma.rn.f64 	%fd48, %fd41, %fd20, %fd47;
	fma.rn.f64 	%fd49, %fd41, %fd32, %fd48;
	fma.rn.f64 	%fd50, %fd45, %fd20, %fd49;
	mul.rn.f64 	%fd51, %fd38, %fd46;
	neg.f64 	%fd52, %fd51;
	fma.rn.f64 	%fd53, %fd38, %fd46, %fd52;
	fma.rn.f64 	%fd54, %fd38, %fd50, %fd53;
	fma.rn.f64 	%fd55, %fd40, %fd46, %fd54;
	add.f64 	%fd56, %fd51, %fd55;
	sub.f64 	%fd57, %fd51, %fd56;
	add.f64 	%fd58, %fd55, %fd57;
	add.f64 	%fd59, %fd20, %fd56;
	sub.f64 	%fd60, %fd20, %fd59;
	add.f64 	%fd61, %fd56, %fd60;
	add.f64 	%fd62, %fd58, %fd61;
	add.f64 	%fd63, %fd32, %fd62;
	add.f64 	%fd64, %fd59, %fd63;
	sub.f64 	%fd65, %fd59, %fd64;
	add.f64 	%fd66, %fd63, %fd65;
	xor.b32  	%r25, %r48, -2147483648;
	mov.b32 	%r26, 1127219200;
	mov.b64 	%fd67, {%r25, %r26};
	mov.b32 	%r27, -2147483648;
	mov.b64 	%fd68, {%r27, %r26};
	sub.f64 	%fd69, %fd67, %fd68;
	fma.rn.f64 	%fd70, %fd69, 0d3FE62E42FEFA39EF, %fd64;
	fma.rn.f64 	%fd71, %fd69, 0dBFE62E42FEFA39EF, %fd70;
	sub.f64 	%fd72, %fd71, %fd64;
	sub.f64 	%fd73, %fd66, %fd72;
	fma.rn.f64 	%fd74, %fd69, 0d3C7ABC9E3B39803F, %fd73;
	add.f64 	%fd75, %fd70, %fd74;
	sub.f64 	%fd76, %fd70, %fd75;
	add.f64 	%fd77, %fd74, %fd76;
	mov.f64 	%fd78, 0d4000000000000000;
	{
	.reg .b32 %temp; 
	mov.b64 	{%temp, %r28}, %fd78;
	}
	{
	.reg .b32 %temp; 
	mov.b64 	{%r29, %temp}, %fd78;
	}
	shl.b32 	%r30, %r28, 1;
	setp.gt.u32 	%p3, %r30, -33554433;
	and.b32  	%r31, %r28, -15728641;
	selp.b32 	%r32, %r31, %r28, %p3;
	mov.b64 	%fd79, {%r29, %r32};
	mul.rn.f64 	%fd80, %fd75, %fd79;
	neg.f64 	%fd81, %fd80;
	fma.rn.f64 	%fd82, %fd75, %fd79, %fd81;
	fma.rn.f64 	%fd83, %fd77, %fd79, %fd82;
	add.f64 	%fd4, %fd80, %fd83;
	sub.f64 	%fd84, %fd80, %fd4;
	add.f64 	%fd5, %fd83, %fd84;
	fma.rn.f64 	%fd85, %fd4, 0d3FF71547652B82FE, 0d4338000000000000;
	{
	.reg .b32 %temp; 
	mov.b64 	{%r13, %temp}, %fd85;
	}
	mov.f64 	%fd86, 0dC338000000000000;
	add.rn.f64 	%fd87, %fd85, %fd86;
	fma.rn.f64 	%fd88, %fd87, 0dBFE62E42FEFA39EF, %fd4;
	fma.rn.f64 	%fd89, %fd87, 0dBC7ABC9E3B39803F, %fd88;
	fma.rn.f64 	%fd90, %fd89, 0d3E5ADE1569CE2BDF, 0d3E928AF3FCA213EA;
	fma.rn.f64 	%fd91, %fd90, %fd89, 0d3EC71DEE62401315;
	fma.rn.f64 	%fd92, %fd91, %fd89, 0d3EFA01997C89EB71;
	fma.rn.f64 	%fd93, %fd92, %fd89, 0d3F2A01A014761F65;
	fma.rn.f64 	%fd94, %fd93, %fd89, 0d3F56C16C1852B7AF;
	fma.rn.f64 	%fd95, %fd94, %fd89, 0d3F81111111122322;
	fma.rn.f64 	%fd96, %fd95, %fd89, 0d3FA55555555502A1;
	fma.rn.f64 	%fd97, %fd96, %fd89, 0d3FC5555555555511;
	fma.rn.f64 	%fd98, %fd97, %fd89, 0d3FE000000000000B;
	fma.rn.f64 	%fd99, %fd98, %fd89, 0d3FF0000000000000;
	fma.rn.f64 	%fd100, %fd99, %fd89, 0d3FF0000000000000;
	{
	.reg .b32 %temp; 
	mov.b64 	{%r14, %temp}, %fd100;
	}
	{
	.reg .b32 %temp; 
	mov.b64 	{%temp, %r15}, %fd100;
	}
	shl.b32 	%r33, %r13, 20;
	add.s32 	%r34, %r33, %r15;
	mov.b64 	%fd108, {%r14, %r34};
	{
	.reg .b32 %temp; 
	mov.b64 	{%temp, %r35}, %fd4;
	}
	mov.b32 	%f2, %r35;
	abs.f32 	%f1, %f2;
	setp.lt.f32 	%p4, %f1, 0f4086232B;
	@%p4 bra 	$L__BB1_7;
	setp.lt.f64 	%p5, %fd4, 0d0000000000000000;
	add.f64 	%fd101, %fd4, 0d7FF0000000000000;
	selp.f64 	%fd108, 0d0000000000000000, %fd101, %p5;
	setp.geu.f32 	%p6, %f1, 0f40874800;
	@%p6 bra 	$L__BB1_7;
	shr.u32 	%r36, %r13, 31;
	add.s32 	%r37, %r13, %r36;
	shr.s32 	%r38, %r37, 1;
	shl.b32 	%r39, %r38, 20;
	add.s32 	%r40, %r15, %r39;
	mov.b64 	%fd102, {%r14, %r40};
	sub.s32 	%r41, %r13, %r38;
	shl.b32 	%r42, %r41, 20;
	add.s32 	%r43, %r42, 1072693248;
	mov.b32 	%r44, 0;
	mov.b64 	%fd103, {%r44, %r43};
	mul.f64 	%fd108, %fd103, %fd102;
$L__BB1_7:
	abs.f64 	%fd104, %fd108;
	setp.eq.f64 	%p7, %fd104, 0d7FF0000000000000;
	fma.rn.f64 	%fd105, %fd108, %fd5, %fd108;
	selp.f64 	%fd106, %fd108, %fd105, %p7;
	st.param.f64 	[func_retval0], %fd106;
	ret;

}


// ===== COMPILED SASS (sm_100) =====

	.target	sm_100

	.elftype	@"ET_EXEC"


//--------------------- .note.nv.tkinfo           --------------------------
	.section	.note.nv.tkinfo,"",@"SHT_NOTE"
	.sectionflags	@"SHF_NOTE_NV_TKINFO"
	.tkinfo
        /*0018*/ 	.word	0x00000002
        /*0030*/ 	.string	""
        /*0030*/ 	.string	"ptxas"
        /*0030*/ 	.string	"Cuda compilation tools, release 13.0, V13.0.88"
        /*0030*/ 	.string	"Build cuda_13.0.r13.0/compiler.36424714_0"
        /*0030*/ 	.string	"-arch sm_100 -m 64 "



//--------------------- .note.nv.cuinfo           --------------------------
	.section	.note.nv.cuinfo,"",@"SHT_NOTE"
	.sectionflags	@"SHF_NOTE_NV_CUINFO"
        /*0018*/ 	.short	0x0002
        /*001a*/ 	.short	0x0064
        /*001c*/ 	.short	0x0082
	.zero		2


//--------------------- .nv.info                  --------------------------
	.section	.nv.info,"",@"SHT_CUDA_INFO"
	.align	4


	//----- nvinfo : EIATTR_REGCOUNT
	.align		4
        /*0000*/ 	.byte	0x04, 0x2f
        /*0002*/ 	.short	(.L_2 - .L_1)
	.align		4
.L_1:
        /*0004*/ 	.word	index@(_Z3GPRPdiS_PiiS0_idS_iiS_)
        /*0008*/ 	.word	0x0000003b


	//----- nvinfo : EIATTR_FRAME_SIZE
	.align		4
.L_2:
        /*000c*/ 	.byte	0x04, 0x11
        /*000e*/ 	.short	(.L_4 - .L_3)
	.align		4
.L_3:
        /*0010*/ 	.word	index@($_Z3GPRPdiS_PiiS0_idS_iiS_$__internal_accurate_pow)
        /*0014*/ 	.word	0x00000000


	//----- nvinfo : EIATTR_FRAME_SIZE
	.align		4
.L_4:
        /*0018*/ 	.byte	0x04, 0x11
        /*001a*/ 	.short	(.L_6 - .L_5)
	.align		4
.L_5:
        /*001c*/ 	.word	index@($__internal_2_$__cuda_sm20_dsqrt_rn_f64_mediumpath_v1)
        /*0020*/ 	.word	0x00000000


	//----- nvinfo : EIATTR_FRAME_SIZE
	.align		4
.L_6:
        /*0024*/ 	.byte	0x04, 0x11
        /*0026*/ 	.short	(.L_8 - .L_7)
	.align		4
.L_7:
        /*0028*/ 	.word	index@($__internal_1_$__cuda_sm20_div_rn_f64_full)
        /*002c*/ 	.word	0x00000000


	//----- nvinfo : EIATTR_FRAME_SIZE
	.align		4
.L_8:
        /*0030*/ 	.byte	0x04, 0x11
        /*0032*/ 	.short	(.L_10 - .L_9)
	.align		4
.L_9:
        /*0034*/ 	.word	index@($__internal_0_$__cuda_sm20_dblrcp_rn_slowpath_v3)
        /*0038*/ 	.word	0x00000000


	//----- nvinfo : EIATTR_FRAME_SIZE
	.align		4
.L_10:
        /*003c*/ 	.byte	0x04, 0x11
        /*003e*/ 	.short	(.L_12 - .L_11)
	.align		4
.L_11:
        /*0040*/ 	.word	index@(_Z3GPRPdiS_PiiS0_idS_iiS_)
        /*0044*/ 	.word	0x00000000


	//----- nvinfo : EIATTR_MIN_STACK_SIZE
	.align		4
.L_12:
        /*0048*/ 	.byte	0x04, 0x12
        /*004a*/ 	.short	(.L_14 - .L_13)
	.align		4
.L_13:
        /*004c*/ 	.word	index@(_Z3GPRPdiS_PiiS0_idS_iiS_)
        /*0050*/ 	.word	0x00000000
.L_14:


//--------------------- .nv.compat                --------------------------
	.section	.nv.compat,"",@"SHT_CUDA_COMPAT_INFO"
	.align	4
        /*0000*/ 	.byte	0x02, 0x09, 0x00, 0x00, 0x02, 0x02, 0x01, 0x00, 0x02, 0x05, 0x05, 0x00, 0x03, 0x07, 0x01, 0x01
        /*0010*/ 	.byte	0x02, 0x03, 0x00, 0x00, 0x02, 0x06, 0x01, 0x00, 0x04, 0x0b, 0x08, 0x00, 0x01, 0x00, 0x00, 0x00
        /*0020*/ 	.byte	0x00, 0x00, 0x00, 0x00


//--------------------- .nv.info._Z3GPRPdiS_PiiS0_idS_iiS_ --------------------------
	.section	.nv.info._Z3GPRPdiS_PiiS0_idS_iiS_,"",@"SHT_CUDA_INFO"
	.sectionflags	@""
	.align	4


	//----- nvinfo : EIATTR_CUDA_API_VERSION
	.align		4
        /*0000*/ 	.byte	0x04, 0x37
        /*0002*/ 	.short	(.L_16 - .L_15)
.L_15:
        /*0004*/ 	.word	0x00000082


	//----- nvinfo : EIATTR_KPARAM_INFO
	.align		4
.L_16:
        /*0008*/ 	.byte	0x04, 0x17
        /*000a*/ 	.short	(.L_18 - .L_17)
.L_17:
        /*000c*/ 	.word	0x00000000
        /*0010*/ 	.short	0x000b
        /*0012*/ 	.short	0x0050
        /*0014*/ 	.byte	0x00, 0xf5, 0x21, 0x00


	//----- nvinfo : EIATTR_KPARAM_INFO
	.align		4
.L_18:
        /*0018*/ 	.byte	0x04, 0x17
        /*001a*/ 	.short	(.L_20 - .L_19)
.L_19:
        /*001c*/ 	.word	0x00000000
        /*0020*/ 	.short	0x000a
        /*0022*/ 	.short	0x004c
        /*0024*/ 	.byte	0x00, 0xf0, 0x11, 0x00


	//----- nvinfo : EIATTR_KPARAM_INFO
	.align		4
.L_20:
        /*0028*/ 	.byte	0x04, 0x17
        /*002a*/ 	.short	(.L_22 - .L_21)
.L_21:
        /*002c*/ 	.word	0x00000000
        /*0030*/ 	.short	0x0009
        /*0032*/ 	.short	0x0048
        /*0034*/ 	.byte	0x00, 0xf0, 0x11, 0x00


	//----- nvinfo : EIATTR_KPARAM_INFO
	.align		4
.L_22:
        /*0038*/ 	.byte	0x04, 0x17
        /*003a*/ 	.short	(.L_24 - .L_23)
.L_23:
        /*003c*/ 	.word	0x00000000
        /*0040*/ 	.short	0x0008
        /*0042*/ 	.short	0x0040
        /*0044*/ 	.byte	0x00, 0xf5, 0x21, 0x00


	//----- nvinfo : EIATTR_KPARAM_INFO
	.align		4
.L_24:
        /*0048*/ 	.byte	0x04, 0x17
        /*004a*/ 	.short	(.L_26 - .L_25)
.L_25:
        /*004c*/ 	.word	0x00000000
        /*0050*/ 	.short	0x0007
        /*0052*/ 	.short	0x0038
        /*0054*/ 	.byte	0x00, 0xf0, 0x21, 0x00


	//----- nvinfo : EIATTR_KPARAM_INFO
	.align		4
.L_26:
        /*0058*/ 	.byte	0x04, 0x17
        /*005a*/ 	.short	(.L_28 - .L_27)
.L_27:
        /*005c*/ 	.word	0x00000000
        /*0060*/ 	.short	0x0006
        /*0062*/ 	.short	0x0030
        /*0064*/ 	.byte	0x00, 0xf0, 0x11, 0x00


	//----- nvinfo : EIATTR_KPARAM_INFO
	.align		4
.L_28:
        /*0068*/ 	.byte	0x04, 0x17
        /*006a*/ 	.short	(.L_30 - .L_29)
.L_29:
        /*006c*/ 	.word	0x00000000
        /*0070*/ 	.short	0x0005
        /*0072*/ 	.short	0x0028
        /*0074*/ 	.byte	0x00, 0xf5, 0x21, 0x00


	//----- nvinfo : EIATTR_KPARAM_INFO
	.align		4
.L_30:
        /*0078*/ 	.byte	0x04, 0x17
        /*007a*/ 	.short	(.L_32 - .L_31)
.L_31:
        /*007c*/ 	.word	0x00000000
        /*0080*/ 	.short	0x0004
        /*0082*/ 	.short	0x0020
        /*0084*/ 	.byte	0x00, 0xf0, 0x11, 0x00


	//----- nvinfo : EIATTR_KPARAM_INFO
	.align		4
.L_32:
        /*0088*/ 	.byte	0x04, 0x17
        /*008a*/ 	.short	(.L_34 - .L_33)
.L_33:
        /*008c*/ 	.word	0x00000000
        /*0090*/ 	.short	0x0003
        /*0092*/ 	.short	0x0018
        /*0094*/ 	.byte	0x00, 0xf5, 0x21, 0x00


	//----- nvinfo : EIATTR_KPARAM_INFO
	.align		4
.L_34:
        /*0098*/ 	.byte	0x04, 0x17
        /*009a*/ 	.short	(.L_36 - .L_35)
.L_35:
        /*009c*/ 	.word	0x00000000
        /*00a0*/ 	.short	0x0002
        /*00a2*/ 	.short	0x0010
        /*00a4*/ 	.byte	0x00, 0xf5, 0x21, 0x00


	//----- nvinfo : EIATTR_KPARAM_INFO
	.align		4
.L_36:
        /*00a8*/ 	.byte	0x04, 0x17
        /*00aa*/ 	.short	(.L_38 - .L_37)
.L_37:
        /*00ac*/ 	.word	0x00000000
        /*00b0*/ 	.short	0x0001
        /*00b2*/ 	.short	0x0008
        /*00b4*/ 	.byte	0x00, 0xf0, 0x11, 0x00


	//----- nvinfo : EIATTR_KPARAM_INFO
	.align		4
.L_38:
        /*00b8*/ 	.byte	0x04, 0x17
        /*00ba*/ 	.short	(.L_40 - .L_39)
.L_39:
        /*00bc*/ 	.word	0x00000000
        /*00c0*/ 	.short	0x0000
        /*00c2*/ 	.short	0x0000
        /*00c4*/ 	.byte	0x00, 0xf5, 0x21, 0x00


	//----- nvinfo : EIATTR_SPARSE_MMA_MASK
	.align		4
.L_40:
        /*00c8*/ 	.byte	0x03, 0x50
        /*00ca*/ 	.short	0x0000


	//----- nvinfo : EIATTR_MAXREG_COUNT
	.align		4
        /*00cc*/ 	.byte	0x03, 0x1b
        /*00ce*/ 	.short	0x00ff


	//----- nvinfo : EIATTR_NUM_BARRIERS
	.align		4
        /*00d0*/ 	.byte	0x02, 0x4c
        /*00d2*/ 	.byte	0x01
	.zero		1


	//----- nvinfo : EIATTR_EXTERNS
	.align		4
        /*00d4*/ 	.byte	0x04, 0x0f
        /*00d6*/ 	.short	(.L_42 - .L_41)


	//   ....[0]....
	.align		4
.L_41:
        /*00d8*/ 	.word	index@(malloc)


	//   ....[1]....
	.align		4
        /*00dc*/ 	.word	index@(free)


	//----- nvinfo : EIATTR_MERCURY_ISA_VERSION
	.align		4
.L_42:
        /*00e0*/ 	.byte	0x03, 0x5f
        /*00e2*/ 	.short	0x0101


	//----- nvinfo : EIATTR_VRC_CTA_INIT_COUNT
	.align		4
        /*00e4*/ 	.byte	0x02, 0x4a
	.zero		1
	.zero		1


	//----- nvinfo : EIATTR_SYSCALL_OFFSETS
	.align		4
        /*00e8*/ 	.byte	0x04, 0x46
        /*00ea*/ 	.short	(.L_44 - .L_43)


	//   ....[0]....
.L_43:
        /*00ec*/ 	.word	0x000000e0


	//   ....[1]....
        /*00f0*/ 	.word	0x000001c0


	//   ....[2]....
        /*00f4*/ 	.word	0x000002a0


	//   ....[3]....
        /*00f8*/ 	.word	0x00000330


	//   ....[4]....
        /*00fc*/ 	.word	0x000033f0


	//   ....[5]....
        /*0100*/ 	.word	0x00003490


	//   ....[6]....
        /*0104*/ 	.word	0x00005a40


	//   ....[7]....
        /*0108*/ 	.word	0x00005af0


	//   ....[8]....
        /*010c*/ 	.word	0x00005b80


	//   ....[9]....
        /*0110*/ 	.word	0x00005c60


	//   ....[10]....
        /*0114*/ 	.word	0x00009cc0


	//   ....[11]....
        /*0118*/ 	.word	0x00009d30


	//   ....[12]....
        /*011c*/ 	.word	0x00009da0


	//   ....[13]....
        /*0120*/ 	.word	0x00009e10


	//   ....[14]....
        /*0124*/ 	.word	0x00009e80


	//   ....[15]....
        /*0128*/ 	.word	0x00009ef0


	//----- nvinfo : EIATTR_EXIT_INSTR_OFFSETS
	.align		4
.L_44:
        /*012c*/ 	.byte	0x04, 0x1c
        /*012e*/ 	.short	(.L_46 - .L_45)


	//   ....[0]....
.L_45:
        /*0130*/ 	.word	0x000094e0


	//   ....[1]....
        /*0134*/ 	.word	0x00009f00


	//----- nvinfo : EIATTR_CRS_STACK_SIZE
	.align		4
.L_46:
        /*0138*/ 	.byte	0x04, 0x1e
        /*013a*/ 	.short	(.L_48 - .L_47)
.L_47:
        /*013c*/ 	.word	0x00000000


	//----- nvinfo : EIATTR_CBANK_PARAM_SIZE
	.align		4
.L_48:
        /*0140*/ 	.byte	0x03, 0x19
        /*0142*/ 	.short	0x0058


	//----- nvinfo : EIATTR_PARAM_CBANK
	.align		4
        /*0144*/ 	.byte	0x04, 0x0a
        /*0146*/ 	.short	(.L_50 - .L_49)
	.align		4
.L_49:
        /*0148*/ 	.word	index@(.nv.constant0._Z3GPRPdiS_PiiS0_idS_iiS_)
        /*014c*/ 	.short	0x0380
        /*014e*/ 	.short	0x0058


	//----- nvinfo : EIATTR_SW_WAR
	.align		4
.L_50:
        /*0150*/ 	.byte	0x04, 0x36
        /*0152*/ 	.short	(.L_52 - .L_51)
.L_51:
        /*0154*/ 	.word	0x00000008
.L_52:


//--------------------- .nv.callgraph             --------------------------
	.section	.nv.callgraph,"",@"SHT_CUDA_CALLGRAPH"
	.align	4
	.sectionentsize	8
	.align		4
        /*0000*/ 	.word	0x00000000
	.align		4
        /*0004*/ 	.word	0xffffffff
	.align		4
        /*0008*/ 	.word	index@(_Z3GPRPdiS_PiiS0_idS_iiS_)
	.align		4
        /*000c*/ 	.word	index@(free)
	.align		4
        /*0010*/ 	.word	index@(_Z3GPRPdiS_PiiS0_idS_iiS_)
	.align		4
        /*0014*/ 	.word	index@(malloc)
	.align		4
        /*0018*/ 	.word	0x00000000
	.align		4
        /*001c*/ 	.word	0xfffffffe
	.align		4
        /*0020*/ 	.word	0x00000000
	.align		4
        /*0024*/ 	.word	0xfffffffd
	.align		4
        /*0028*/ 	.word	0x00000000
	.align		4
        /*002c*/ 	.word	0xfffffffc


//--------------------- .nv.constant4             --------------------------
	.section	.nv.constant4,"a",@progbits
	.align	8
	.align		8
.nv.constant4:
        /*0000*/ 	.dword	malloc
	.align		8
        /*0008*/ 	.dword	free


//--------------------- .nv.constant3             --------------------------
	.section	.nv.constant3,"a",@progbits
	.align	8
.nv.constant3:
	.type		d_PI,@object
	.size		d_PI,(.L_0 - d_PI)
d_PI:
        /*0000*/ 	.byte	0x18, 0x2d, 0x44, 0x54, 0xfb, 0x21, 0x09, 0x40
.L_0:


//--------------------- .text._Z3GPRPdiS_PiiS0_idS_iiS_ --------------------------
	.section	.text._Z3GPRPdiS_PiiS0_idS_iiS_,"ax",@progbits
	.align	128
        .global         _Z3GPRPdiS_PiiS0_idS_iiS_
        .type           _Z3GPRPdiS_PiiS0_idS_iiS_,@function
        .size           _Z3GPRPdiS_PiiS0_idS_iiS_,(.L_x_200 - _Z3GPRPdiS_PiiS0_idS_iiS_)
        .other          _Z3GPRPdiS_PiiS0_idS_iiS_,@"STO_CUDA_ENTRY STV_DEFAULT"
_Z3GPRPdiS_PiiS0_idS_iiS_:
.text._Z3GPRPdiS_PiiS0_idS_iiS_:
[----:B------:R-:W0:Y:S01]  /*0000*/  LDC R1, c[0x0][0x37c] ;  /* 0x0000df00ff017b82 */ /* 0x000e220000000800 */
[----:B------:R-:W1:Y:S01]  /*0010*/  S2R R18, SR_TID.X ;  /* 0x0000000000127919 */ /* 0x000e620000002100 */
[----:B------:R-:W2:Y:S01]  /*0020*/  LDCU.64 UR36, c[0x0][0x358] ;  /* 0x00006b00ff2477ac */ /* 0x000ea20008000a00 */
[----:B-1----:R-:W-:-:S13]  /*0030*/  ISETP.NE.AND P0, PT, R18, RZ, PT ;  /* 0x000000ff1200720c */ /* 0x002fda0003f05270 */
[----:B--2---:R-:W-:Y:S05]  /*0040*/  @P0 BRA `(.L_x_0) ;  /* 0x0000000000cc0947 */ /* 0x004fea0003800000 */
[----:B------:R-:W1:Y:S01]  /*0050*/  LDCU UR4, c[0x0][0x388] ;  /* 0x00007100ff0477ac */ /* 0x000e620008000800 */
[----:B------:R-:W-:-:S04]  /*0060*/  MOV R2, 0x0 ;  /* 0x0000000000027802 */ /* 0x000fc80000000f00 */
[----:B------:R2:W3:Y:S01]  /*0070*/  LDC.64 R6, c[0x4][R2] ;  /* 0x0100000002067b82 */ /* 0x0004e20000000a00 */
[----:B-1----:R-:W-:-:S04]  /*0080*/  UIMAD.WIDE UR4, UR4, UR4, URZ ;  /* 0x00000004040472a5 */ /* 0x002fc8000f8e02ff */
[----:B------:R-:W-:Y:S02]  /*0090*/  USHF.L.U32 UR6, UR4, 0x3, URZ ;  /* 0x0000000304067899 */ /* 0x000fe400080006ff */
[----:B------:R-:W-:-:S04]  /*00a0*/  USHF.L.U64.HI UR4, UR4, 0x3, UR5 ;  /* 0x0000000304047899 */ /* 0x000fc80008010205 */
[----:B------:R-:W-:Y:S02]  /*00b0*/  IMAD.U32 R4, RZ, RZ, UR6 ;  /* 0x00000006ff047e24 */ /* 0x000fe4000f8e00ff */
[----:B--2---:R-:W-:-:S07]  /*00c0*/  IMAD.U32 R5, RZ, RZ, UR4 ;  /* 0x00000004ff057e24 */ /* 0x004fce000f8e00ff */
[----:B------:R-:W-:-:S07]  /*00d0*/  LEPC R20, `(.L_x_1) ;  /* 0x000000001014794e */ /* 0x000fce0000000000 */
[----:B0--3--:R-:W-:Y:S05]  /*00e0*/  CALL.ABS.NOINC R6 ;  /* 0x0000000006007343 */ /* 0x009fea0003c00000 */
.L_x_1:
[----:B------:R-:W0:Y:S01]  /*00f0*/  S2UR UR5, SR_CgaCtaId ;  /* 0x00000000000579c3 */ /* 0x000e220000008800 */
[----:B------:R-:W-:-:S07]  /*0100*/  UMOV UR4, 0x400 ;  /* 0x0000040000047882 */ /* 0x000fce0000000000 */
[----:B------:R-:W1:Y:S08]  /*0110*/  LDC R9, c[0x0][0x3b0] ;  /* 0x0000ec00ff097b82 */ /* 0x000e700000000800 */
[----:B------:R2:W3:Y:S01]  /*0120*/  LDC.64 R6, c[0x4][R2] ;  /* 0x0100000002067b82 */ /* 0x0004e20000000a00 */
[----:B0-----:R-:W-:Y:S01]  /*0130*/  ULEA UR4, UR5, UR4, 0x18 ;  /* 0x0000000405047291 */ /* 0x001fe2000f8ec0ff */
[----:B-1----:R-:W-:Y:S01]  /*0140*/  IMAD.WIDE R16, R9, 0x8, RZ ;  /* 0x0000000809107825 */ /* 0x002fe200078e02ff */
[----:B------:R-:W-:-:S07]  /*0150*/  SHF.R.S32.HI R3, RZ, 0x1f, R9 ;  /* 0x0000001fff037819 */ /* 0x000fce0000011409 */
[----:B------:R0:W-:Y:S01]  /*0160*/  STS.64 [UR4+0x4010], R4 ;  /* 0x00401004ff007988 */ /* 0x0001e20008000a04 */
[----:B------:R-:W-:-:S04]  /*0170*/  IMAD R0, R17, R9, RZ ;  /* 0x0000000911007224 */ /* 0x000fc800078e02ff */
[C---:B------:R-:W-:Y:S02]  /*0180*/  IMAD R3, R16.reuse, R3, R0 ;  /* 0x0000000310037224 */ /* 0x040fe400078e0200 */
[----:B0-----:R-:W-:-:S04]  /*0190*/  IMAD.WIDE.U32 R4, R16, R9, RZ ;  /* 0x0000000910047225 */ /* 0x001fc800078e00ff */
[----:B--23--:R-:W-:-:S07]  /*01a0*/  IMAD.IADD R5, R5, 0x1, R3 ;  /* 0x0000000105057824 */ /* 0x00cfce00078e0203 */
[----:B------:R-:W-:-:S07]  /*01b0*/  LEPC R20, `(.L_x_2) ;  /* 0x000000001014794e */ /* 0x000fce0000000000 */
[----:B------:R-:W-:Y:S05]  /*01c0*/  CALL.ABS.NOINC R6 ;  /* 0x0000000006007343 */ /* 0x000fea0003c00000 */
.L_x_2:
[----:B------:R-:W0:Y:S01]  /*01d0*/  S2UR UR6, SR_CgaCtaId ;  /* 0x00000000000679c3 */ /* 0x000e220000008800 */
[----:B------:R-:W1:Y:S01]  /*01e0*/  LDCU UR4, c[0x0][0x3a0] ;  /* 0x00007400ff0477ac */ /* 0x000e620008000800 */
[----:B------:R-:W1:Y:S06]  /*01f0*/  LDCU UR7, c[0x0][0x3b0] ;  /* 0x00007600ff0777ac */ /* 0x000e6c0008000800 */
[----:B------:R2:W3:Y:S01]  /*0200*/  LDC.64 R6, c[0x4][R2] ;  /* 0x0100000002067b82 */ /* 0x0004e20000000a00 */
[----:B------:R-:W-:Y:S02]  /*0210*/  UMOV UR5, 0x400 ;  /* 0x0000040000057882 */ /* 0x000fe40000000000 */
[----:B0-----:R-:W-:-:S09]  /*0220*/  ULEA UR5, UR6, UR5, 0x18 ;  /* 0x0000000506057291 */ /* 0x001fd2000f8ec0ff */
[----:B------:R0:W-:Y:S01]  /*0230*/  STS.64 [UR5+0x4018], R4 ;  /* 0x00401804ff007988 */ /* 0x0001e20008000a05 */
[----:B-1----:R-:W-:-:S04]  /*0240*/  UIMAD.WIDE UR4, UR4, UR7, URZ ;  /* 0x00000007040472a5 */ /* 0x002fc8000f8e02ff */
[----:B------:R-:W-:Y:S02]  /*0250*/  USHF.L.U32 UR6, UR4, 0x3, URZ ;  /* 0x0000000304067899 */ /* 0x000fe400080006ff */
[----:B------:R-:W-:-:S04]  /*0260*/  USHF.L.U64.HI UR4, UR4, 0x3, UR5 ;  /* 0x0000000304047899 */ /* 0x000fc80008010205 */
[----:B0-----:R-:W-:Y:S02]  /*0270*/  MOV R4, UR6 ;  /* 0x0000000600047c02 */ /* 0x001fe40008000f00 */
[----:B--2---:R-:W-:-:S07]  /*0280*/  IMAD.U32 R5, RZ, RZ, UR4 ;  /* 0x00000004ff057e24 */ /* 0x004fce000f8e00ff */
[----:B------:R-:W-:-:S07]  /*0290*/  LEPC R20, `(.L_x_3) ;  /* 0x000000001014794e */ /* 0x000fce0000000000 */
[----:B---3--:R-:W-:Y:S05]  /*02a0*/  CALL.ABS.NOINC R6 ;  /* 0x0000000006007343 */ /* 0x008fea0003c00000 */
.L_x_3:
[----:B------:R-:W0:Y:S01]  /*02b0*/  S2UR UR5, SR_CgaCtaId ;  /* 0x00000000000579c3 */ /* 0x000e220000008800 */
[----:B------:R-:W-:-:S07]  /*02c0*/  UMOV UR4, 0x400 ;  /* 0x0000040000047882 */ /* 0x000fce0000000000 */
[----:B------:R-:W1:Y:S01]  /*02d0*/  LDC.64 R2, c[0x4][R2] ;  /* 0x0100000002027b82 */ /* 0x000e620000000a00 */
[----:B0-----:R-:W-:-:S09]  /*02e0*/  ULEA UR4, UR5, UR4, 0x18 ;  /* 0x0000000405047291 */ /* 0x001fd2000f8ec0ff */
[----:B------:R0:W-:Y:S02]  /*02f0*/  STS.64 [UR4+0x4020], R4 ;  /* 0x00402004ff007988 */ /* 0x0001e40008000a04 */
[----:B0-----:R-:W-:Y:S02]  /*0300*/  IMAD.MOV.U32 R4, RZ, RZ, R16 ;  /* 0x000000ffff047224 */ /* 0x001fe400078e0010 */
[----:B------:R-:W-:-:S07]  /*0310*/  IMAD.MOV.U32 R5, RZ, RZ, R17 ;  /* 0x000000ffff057224 */ /* 0x000fce00078e0011 */
[----:B------:R-:W-:-:S07]  /*0320*/  LEPC R20, `(.L_x_4) ;  /* 0x000000001014794e */ /* 0x000fce0000000000 */
[----:B-1----:R-:W-:Y:S05]  /*0330*/  CALL.ABS.NOINC R2 ;  /* 0x0000000002007343 */ /* 0x002fea0003c00000 */
.L_x_4:
[----:B------:R-:W0:Y:S01]  /*0340*/  S2UR UR5, SR_CgaCtaId ;  /* 0x00000000000579c3 */ /* 0x000e220000008800 */
[----:B------:R-:W-:Y:S02]  /*0350*/  UMOV UR4, 0x400 ;  /* 0x0000040000047882 */ /* 0x000fe40000000000 */
[----:B0-----:R-:W-:-:S09]  /*0360*/  ULEA UR4, UR5, UR4, 0x18 ;  /* 0x0000000405047291 */ /* 0x001fd2000f8ec0ff */
[----:B------:R1:W-:Y:S03]  /*0370*/  STS.64 [UR4+0x4028], R4 ;  /* 0x00402804ff007988 */ /* 0x0003e60008000a04 */
.L_x_0:
[----:B------:R-:W-:Y:S05]  /*0380*/  WARPSYNC.ALL ;  /* 0x0000000000007948 */ /* 0x000fea0003800000 */
[----:B------:R-:W2:Y:S08]  /*0390*/  LDC.64 R24, c[0x0][0x3c8] ;  /* 0x0000f200ff187b82 */ /* 0x000eb00000000a00 */
[----:B------:R-:W3:Y:S08]  /*03a0*/  S2UR UR4, SR_CTAID.X ;  /* 0x00000000000479c3 */ /* 0x000ef00000002500 */
[----:B------:R-:W4:Y:S01]  /*03b0*/  LDC.64 R30, c[0x0][0x3c0] ;  /* 0x0000f000ff1e7b82 */ /* 0x000f220000000a00 */
[----:B--2---:R-:W2:Y:S07]  /*03c0*/  I2F.U32.RP R0, R24 ;  /* 0x0000001800007306 */ /* 0x004eae0000209000 */
[----:B------:R-:W-:Y:S01]  /*03d0*/  BAR.SYNC.DEFER_BLOCKING 0x0 ;  /* 0x0000000000007b1d */ /* 0x000fe20000010000 */
[----:B------:R-:W-:Y:S01]  /*03e0*/  ISETP.NE.U32.AND P2, PT, R24, RZ, PT ;  /* 0x000000ff1800720c */ /* 0x000fe20003f45070 */
[----:B---3--:R-:W-:-:S06]  /*03f0*/  VIADD R25, R25, UR4 ;  /* 0x0000000419197c36 */ /* 0x008fcc0008000000 */
[----:B------:R-:W3:Y:S01]  /*0400*/  LDC R19, c[0x0][0x360] ;  /* 0x0000d800ff137b82 */ /* 0x000ee20000000800 */
[----:B------:R-:W5:Y:S01]  /*0410*/  LDCU UR4, c[0x0][0x388] ;  /* 0x00007100ff0477ac */ /* 0x000f620008000800 */
[----:B--2---:R-:W2:Y:S02]  /*0420*/  MUFU.RCP R0, R0 ;  /* 0x0000000000007308 */ /* 0x004ea40000001000 */
[----:B--2---:R-:W-:-:S06]  /*0430*/  IADD3 R2, PT, PT, R0, 0xffffffe, RZ ;  /* 0x0ffffffe00027810 */ /* 0x004fcc0007ffe0ff */
[----:B------:R2:W1:Y:S02]  /*0440*/  F2I.FTZ.U32.TRUNC.NTZ R3, R2 ;  /* 0x0000000200037305 */ /* 0x000464000021f000 */
[----:B--2---:R-:W-:Y:S02]  /*0450*/  IMAD.MOV.U32 R2, RZ, RZ, RZ ;  /* 0x000000ffff027224 */ /* 0x004fe400078e00ff */
[----:B-1----:R-:W-:-:S04]  /*0460*/  IMAD.MOV R5, RZ, RZ, -R3 ;  /* 0x000000ffff057224 */ /* 0x002fc800078e0a03 */
[----:B------:R-:W-:-:S04]  /*0470*/  IMAD R5, R5, R24, RZ ;  /* 0x0000001805057224 */ /* 0x000fc800078e02ff */
[----:B------:R-:W-:-:S06]  /*0480*/  IMAD.HI.U32 R4, R3, R5, R2 ;  /* 0x0000000503047227 */ /* 0x000fcc00078e0002 */
[----:B------:R-:W-:-:S05]  /*0490*/  IMAD.HI.U32 R11, R4, R25, RZ ;  /* 0x00000019040b7227 */ /* 0x000fca00078e00ff */
[----:B------:R-:W-:-:S05]  /*04a0*/  IADD3 R3, PT, PT, -R11, RZ, RZ ;  /* 0x000000ff0b037210 */ /* 0x000fca0007ffe1ff */
[----:B------:R-:W-:-:S05]  /*04b0*/  IMAD R3, R24, R3, R25 ;  /* 0x0000000318037224 */ /* 0x000fca00078e0219 */
[----:B------:R-:W-:-:S13]  /*04c0*/  ISETP.GE.U32.AND P0, PT, R3, R24, PT ;  /* 0x000000180300720c */ /* 0x000fda0003f06070 */
[----:B------:R-:W-:Y:S02]  /*04d0*/  @P0 IMAD.IADD R3, R3, 0x1, -R24 ;  /* 0x0000000103030824 */ /* 0x000fe400078e0a18 */
[----:B------:R-:W-:-:S03]  /*04e0*/  @P0 VIADD R11, R11, 0x1 ;  /* 0x000000010b0b0836 */ /* 0x000fc60000000000 */
[----:B------:R-:W-:-:S13]  /*04f0*/  ISETP.GE.U32.AND P1, PT, R3, R24, PT ;  /* 0x000000180300720c */ /* 0x000fda0003f26070 */
[----:B------:R-:W-:Y:S01]  /*0500*/  @P1 VIADD R11, R11, 0x1 ;  /* 0x000000010b0b1836 */ /* 0x000fe20000000000 */
[----:B------:R-:W-:-:S05]  /*0510*/  @!P2 LOP3.LUT R11, RZ, R24, RZ, 0x33, !PT ;  /* 0x00000018ff0ba212 */ /* 0x000fca00078e33ff */
[----:B----4-:R-:W-:-:S06]  /*0520*/  IMAD.WIDE.U32 R26, R11, 0x8, R30 ;  /* 0x000000080b1a7825 */ /* 0x010fcc00078e001e */
[----:B------:R-:W2:Y:S01]  /*0530*/  LDG.E.64 R26, desc[UR36][R26.64] ;  /* 0x000000241a1a7981 */ /* 0x000ea2000c1e1b00 */
[----:B---3--:R-:W1:Y:S01]  /*0540*/  I2F.F64.U32 R16, R19 ;  /* 0x0000001300107312 */ /* 0x008e620000201800 */
[----:B------:R-:W-:Y:S01]  /*0550*/  HFMA2 R2, -RZ, RZ, 0, 5.9604644775390625e-08 ;  /* 0x00000001ff027431 */ /* 0x000fe200000001ff */
[----:B------:R-:W3:Y:S06]  /*0560*/  S2UR UR5, SR_CgaCtaId ;  /* 0x00000000000579c3 */ /* 0x000eec0000008800 */
[----:B-1----:R-:W1:Y:S02]  /*0570*/  MUFU.RCP64H R3, R17 ;  /* 0x0000001100037308 */ /* 0x002e640000001800 */
[----:B-1----:R-:W-:-:S08]  /*0580*/  DFMA R4, -R16, R2, 1 ;  /* 0x3ff000001004742b */ /* 0x002fd00000000102 */
[----:B------:R-:W-:-:S08]  /*0590*/  DFMA R4, R4, R4, R4 ;  /* 0x000000040404722b */ /* 0x000fd00000000004 */
[----:B------:R-:W-:Y:S02]  /*05a0*/  DFMA R2, R2, R4, R2 ;  /* 0x000000040202722b */ /* 0x000fe40000000002 */
[----:B-----5:R-:W1:Y:S01]  /*05b0*/  I2F.F64 R4, UR4 ;  /* 0x0000000400047d12 */ /* 0x020e620008201c00 */
[----:B------:R-:W-:Y:S02]  /*05c0*/  UMOV UR4, 0x400 ;  /* 0x0000040000047882 */ /* 0x000fe40000000000 */
[----:B---3--:R-:W-:-:S03]  /*05d0*/  ULEA UR4, UR5, UR4, 0x18 ;  /* 0x0000000405047291 */ /* 0x008fc6000f8ec0ff */
[----:B------:R-:W-:-:S08]  /*05e0*/  DFMA R6, -R16, R2, 1 ;  /* 0x3ff000001006742b */ /* 0x000fd00000000102 */
[----:B------:R-:W-:Y:S01]  /*05f0*/  DFMA R2, R2, R6, R2 ;  /* 0x000000060202722b */ /* 0x000fe20000000002 */
[----:B-1----:R-:W-:-:S07]  /*0600*/  FSETP.GEU.AND P1, PT, |R5|, 6.5827683646048100446e-37, PT ;  /* 0x036000000500780b */ /* 0x002fce0003f2e200 */
[----:B------:R-:W-:-:S08]  /*0610*/  DMUL R6, R4, R2 ;  /* 0x0000000204067228 */ /* 0x000fd00000000000 */
[----:B------:R-:W-:-:S08]  /*0620*/  DFMA R8, -R16, R6, R4 ;  /* 0x000000061008722b */ /* 0x000fd00000000104 */
[----:B------:R-:W-:Y:S01]  /*0630*/  DFMA R2, R2, R8, R6 ;  /* 0x000000080202722b */ /* 0x000fe20000000006 */
[----:B------:R-:W-:-:S04]  /*0640*/  IMAD.MOV R7, RZ, RZ, -R11 ;  /* 0x000000ffff077224 */ /* 0x000fc800078e0a0b */
[----:B------:R-:W-:-:S05]  /*0650*/  IMAD R7, R24, R7, R25 ;  /* 0x0000000718077224 */ /* 0x000fca00078e0219 */
[----:B------:R-:W-:Y:S01]  /*0660*/  FFMA R0, RZ, R17, R3 ;  /* 0x00000011ff007223 */ /* 0x000fe20000000003 */
[----:B------:R-:W-:-:S04]  /*0670*/  IMAD.WIDE.U32 R30, R7, 0x8, R30 ;  /* 0x00000008071e7825 */ /* 0x000fc800078e001e */
[----:B------:R-:W-:Y:S01]  /*0680*/  FSETP.GT.AND P0, PT, |R0|, 1.469367938527859385e-39, PT ;  /* 0x001000000000780b */ /* 0x000fe20003f04200 */
[----:B--2---:R1:W-:-:S12]  /*0690*/  STS.64 [UR4+0x4008], R26 ;  /* 0x0040081aff007988 */ /* 0x0043d80008000a04 */
[----:B------:R-:W-:Y:S05]  /*06a0*/  @P0 BRA P1, `(.L_x_5) ;  /* 0x0000000000200947 */ /* 0x000fea0000800000 */
[----:B------:R-:W-:Y:S01]  /*06b0*/  IMAD.MOV.U32 R42, RZ, RZ, R4 ;  /* 0x000000ffff2a7224 */ /* 0x000fe200078e0004 */
[----:B------:R-:W-:Y:S01]  /*06c0*/  MOV R43, R5 ;  /* 0x00000005002b7202 */ /* 0x000fe20000000f00 */
[----:B------:R-:W-:Y:S01]  /*06d0*/  IMAD.MOV.U32 R14, RZ, RZ, R16 ;  /* 0x000000ffff0e7224 */ /* 0x000fe200078e0010 */
[----:B------:R-:W-:Y:S01]  /*06e0*/  MOV R52, 0x710 ;  /* 0x0000071000347802 */ /* 0x000fe20000000f00 */
[----:B------:R-:W-:-:S07]  /*06f0*/  IMAD.MOV.U32 R15, RZ, RZ, R17 ;  /* 0x000000ffff0f7224 */ /* 0x000fce00078e0011 */
[----:B01----:R-:W-:Y:S05]  /*0700*/  CALL.REL.NOINC `($__internal_1_$__cuda_sm20_div_rn_f64_full) ;  /* 0x0000009800ac7944 */ /* 0x003fea0003c00000 */
[----:B------:R-:W-:Y:S01]  /*0710*/  MOV R2, R48 ;  /* 0x0000003000027202 */ /* 0x000fe20000000f00 */
[----:B------:R-:W-:-:S07]  /*0720*/  IMAD.MOV.U32 R3, RZ, RZ, R49 ;  /* 0x000000ffff037224 */ /* 0x000fce00078e0031 */
.L_x_5:
[----:B------:R-:W2:Y:S01]  /*0730*/  LDC R21, c[0x0][0x388] ;  /* 0x0000e200ff157b82 */ /* 0x000ea20000000800 */
[----:B------:R-:W3:Y:S01]  /*0740*/  F2I.F64.CEIL R3, R2 ;  /* 0x0000000200037311 */ /* 0x000ee20000309100 */
[----:B------:R-:W-:Y:S01]  /*0750*/  BSSY.RECONVERGENT B0, `(.L_x_6) ;  /* 0x0000125000007945 */ /* 0x000fe20003800200 */
[----:B---3--:R-:W-:Y:S01]  /*0760*/  IMAD R24, R3, R18, RZ ;  /* 0x0000001203187224 */ /* 0x008fe200078e02ff */
[----:B--2---:R-:W-:-:S04]  /*0770*/  ISETP.GE.AND P0, PT, R21, 0x1, PT ;  /* 0x000000011500780c */ /* 0x004fc80003f06270 */
[----:B------:R-:W-:-:S04]  /*0780*/  VIADDMNMX R21, R24, R3, R21, PT ;  /* 0x0000000318157246 */ /* 0x000fc80003800115 */
[----:B------:R-:W-:-:S13]  /*0790*/  ISETP.GE.OR P0, PT, R24, R21, !P0 ;  /* 0x000000151800720c */ /* 0x000fda0004706670 */
[----:B------:R-:W-:Y:S05]  /*07a0*/  @P0 BRA `(.L_x_7) ;  /* 0x00000010007c0947 */ /* 0x000fea0003800000 */
[----:B------:R-:W2:Y:S01]  /*07b0*/  LDG.E.64 R30, desc[UR36][R30.64] ;  /* 0x000000241e1e7981 */ /* 0x000ea2000c1e1b00 */
[----:B------:R-:W3:Y:S01]  /*07c0*/  S2UR UR5, SR_CgaCtaId ;  /* 0x00000000000579c3 */ /* 0x000ee20000008800 */
[----:B------:R-:W-:Y:S01]  /*07d0*/  UMOV UR4, 0x400 ;  /* 0x0000040000047882 */ /* 0x000fe20000000000 */
[C---:B------:R-:W-:Y:S01]  /*07e0*/  DADD R4, R26.reuse, 2 ;  /* 0x400000001a047429 */ /* 0x040fe20000000000 */
[----:B------:R-:W-:Y:S01]  /*07f0*/  BSSY.RECONVERGENT B1, `(.L_x_8) ;  /* 0x0000013000017945 */ /* 0x000fe20003800200 */
[----:B------:R-:W-:Y:S01]  /*0800*/  DADD R6, -RZ, |R26| ;  /* 0x00000000ff067229 */ /* 0x000fe2000000051a */
[----:B------:R-:W-:Y:S01]  /*0810*/  MOV R0, 0x920 ;  /* 0x0000092000007802 */ /* 0x000fe20000000f00 */
[C---:B------:R-:W-:Y:S02]  /*0820*/  DSETP.NEU.AND P0, PT, R26.reuse, 1, PT ;  /* 0x3ff000001a00742a */ /* 0x040fe40003f0d000 */
[C---:B------:R-:W-:Y:S02]  /*0830*/  DSETP.NEU.AND P1, PT, |R26|.reuse, +INF , PT ;  /* 0x7ff000001a00742a */ /* 0x040fe40003f2d200 */
[----:B------:R-:W-:-:S02]  /*0840*/  DSETP.NEU.AND P2, PT, R26, RZ, PT ;  /* 0x000000ff1a00722a */ /* 0x000fc40003f4d000 */
[----:B------:R-:W-:-:S04]  /*0850*/  LOP3.LUT R35, R5, 0x7ff00000, RZ, 0xc0, !PT ;  /* 0x7ff0000005237812 */ /* 0x000fc800078ec0ff */
[----:B------:R-:W-:-:S04]  /*0860*/  ISETP.NE.AND P5, PT, R35, 0x7ff00000, PT ;  /* 0x7ff000002300780c */ /* 0x000fc80003fa5270 */
[----:B------:R-:W-:Y:S01]  /*0870*/  P2R R40, PR, RZ, 0x20 ;  /* 0x00000020ff287803 */ /* 0x000fe20000000000 */
[----:B---3--:R-:W-:-:S09]  /*0880*/  ULEA UR4, UR5, UR4, 0x18 ;  /* 0x0000000405047291 */ /* 0x008fd2000f8ec0ff */
[----:B------:R-:W3:Y:S01]  /*0890*/  LDS.64 R22, [UR4+0x4010] ;  /* 0x00401004ff167984 */ /* 0x000ee20008000a00 */
[C---:B--2---:R-:W-:Y:S02]  /*08a0*/  DADD R2, R30.reuse, 2 ;  /* 0x400000001e027429 */ /* 0x044fe40000000000 */
[C---:B------:R-:W-:Y:S02]  /*08b0*/  DSETP.NEU.AND P3, PT, R30.reuse, 1, PT ;  /* 0x3ff000001e00742a */ /* 0x040fe40003f6d000 */
[C---:B------:R-:W-:Y:S02]  /*08c0*/  DSETP.NEU.AND P6, PT, |R30|.reuse, +INF , PT ;  /* 0x7ff000001e00742a */ /* 0x040fe40003fcd200 */
[----:B------:R-:W-:-:S04]  /*08d0*/  DSETP.NEU.AND P4, PT, R30, RZ, PT ;  /* 0x000000ff1e00722a */ /* 0x000fc80003f8d000 */
[----:B------:R-:W-:-:S04]  /*08e0*/  LOP3.LUT R34, R3, 0x7ff00000, RZ, 0xc0, !PT ;  /* 0x7ff0000003227812 */ /* 0x000fc800078ec0ff */
[----:B------:R-:W-:-:S04]  /*08f0*/  ISETP.NE.AND P5, PT, R34, 0x7ff00000, PT ;  /* 0x7ff000002200780c */ /* 0x000fc80003fa5270 */
[----:B---3--:R-:W-:-:S09]  /*0900*/  P2R R41, PR, RZ, 0x20 ;  /* 0x00000020ff297803 */ /* 0x008fd20000000000 */
[----:B01----:R-:W-:Y:S05]  /*0910*/  CALL.REL.NOINC `($_Z3GPRPdiS_PiiS0_idS_iiS_$__internal_accurate_pow) ;  /* 0x000000a0005c7944 */ /* 0x003fea0003c00000 */
[----:B------:R-:W-:Y:S05]  /*0920*/  BSYNC.RECONVERGENT B1 ;  /* 0x0000000000017941 */ /* 0x000fea0003800200 */
.L_x_8:
[----:B------:R-:W-:Y:S01]  /*0930*/  DADD R6, -RZ, |R30| ;  /* 0x00000000ff067229 */ /* 0x000fe2000000051e */
[----:B------:R-:W-:Y:S01]  /*0940*/  BSSY.RECONVERGENT B1, `(.L_x_9) ;  /* 0x0000007000017945 */ /* 0x000fe20003800200 */
[----:B------:R-:W-:Y:S01]  /*0950*/  DADD R32, R30, 2 ;  /* 0x400000001e207429 */ /* 0x000fe20000000000 */
[----:B------:R-:W-:Y:S01]  /*0960*/  IMAD.MOV.U32 R38, RZ, RZ, R4 ;  /* 0x000000ffff267224 */ /* 0x000fe200078e0004 */
[----:B------:R-:W-:Y:S01]  /*0970*/  DADD R36, R26, 2 ;  /* 0x400000001a247429 */ /* 0x000fe20000000000 */
[----:B------:R-:W-:Y:S02]  /*0980*/  MOV R39, R2 ;  /* 0x0000000200277202 */ /* 0x000fe40000000f00 */
[----:B------:R-:W-:-:S08]  /*0990*/  MOV R0, 0x9b0 ;  /* 0x000009b000007802 */ /* 0x000fd00000000f00 */
[----:B------:R-:W-:Y:S05]  /*09a0*/  CALL.REL.NOINC `($_Z3GPRPdiS_PiiS0_idS_iiS_$__internal_accurate_pow) ;  /* 0x000000a000387944 */ /* 0x000fea0003c00000 */
[----:B------:R-:W-:Y:S05]  /*09b0*/  BSYNC.RECONVERGENT B1 ;  /* 0x0000000000017941 */ /* 0x000fea0003800200 */
.L_x_9:
[----:B------:R-:W0:Y:S01]  /*09c0*/  LDC.64 R6, c[0x3][RZ] ;  /* 0x00c00000ff067b82 */ /* 0x000e220000000a00 */
[----:B------:R-:W-:Y:S01]  /*09d0*/  ISETP.NE.AND P5, PT, R40, RZ, PT ;  /* 0x000000ff2800720c */ /* 0x000fe20003fa5270 */
[----:B------:R-:W-:Y:S01]  /*09e0*/  IMAD.MOV.U32 R12, RZ, RZ, 0x0 ;  /* 0x00000000ff0c7424 */ /* 0x000fe200078e00ff */
[----:B------:R-:W-:Y:S02]  /*09f0*/  FSEL R3, R38, RZ, P2 ;  /* 0x000000ff26037208 */ /* 0x000fe40001000000 */
[----:B------:R-:W-:Y:S02]  /*0a00*/  FSEL R5, R39, RZ, P2 ;  /* 0x000000ff27057208 */ /* 0x000fe40001000000 */
[----:B------:R-:W-:-:S07]  /*0a10*/  MOV R13, 0x3fd80000 ;  /* 0x3fd80000000d7802 */ /* 0x000fce0000000f00 */
[----:B------:R-:W-:-:S06]  /*0a20*/  DSETP.NAN.OR P2, PT, R26, R26, P5 ;  /* 0x0000001a1a00722a */ /* 0x000fcc0002f48400 */
[----:B------:R-:W-:Y:S01]  /*0a30*/  ISETP.NE.XOR P5, PT, R35, 0x7ff00000, P2 ;  /* 0x7ff000002300780c */ /* 0x000fe200017a5a70 */
[----:B0-----:R-:W-:-:S03]  /*0a40*/  DADD R6, R6, R6 ;  /* 0x0000000006067229 */ /* 0x001fc60000000006 */
[----:B------:R-:W-:Y:S02]  /*0a50*/  FSEL R26, R36, R3, P5 ;  /* 0x00000003241a7208 */ /* 0x000fe40002800000 */
[----:B------:R-:W-:Y:S02]  /*0a60*/  FSEL R36, R37, R5, P5 ;  /* 0x0000000525247208 */ /* 0x000fe40002800000 */
[----:B------:R-:W-:Y:S01]  /*0a70*/  ISETP.NE.AND P5, PT, R41, RZ, PT ;  /* 0x000000ff2900720c */ /* 0x000fe20003fa5270 */
[----:B------:R-:W0:Y:S01]  /*0a80*/  MUFU.RSQ64H R9, R7 ;  /* 0x0000000700097308 */ /* 0x000e220000001c00 */
[----:B------:R-:W-:Y:S02]  /*0a90*/  FSEL R5, R4, RZ, P4 ;  /* 0x000000ff04057208 */ /* 0x000fe40002000000 */
[----:B------:R-:W-:Y:S01]  /*0aa0*/  @!P2 FSEL R26, R26, RZ, P1 ;  /* 0x000000ff1a1aa208 */ /* 0x000fe20000800000 */
[----:B------:R-:W-:Y:S01]  /*0ab0*/  VIADD R8, R7, 0xfcb00000 ;  /* 0xfcb0000007087836 */ /* 0x000fe20000000000 */
[----:B------:R-:W-:-:S02]  /*0ac0*/  @!P2 FSEL R36, R36, +QNAN , P1 ;  /* 0x7ff000002424a808 */ /* 0x000fc40000800000 */
[----:B------:R-:W-:Y:S02]  /*0ad0*/  FSEL R26, R26, RZ, P0 ;  /* 0x000000ff1a1a7208 */ /* 0x000fe40000000000 */
[----:B------:R-:W-:Y:S02]  /*0ae0*/  ISETP.GE.U32.AND P1, PT, R8, 0x7ca00000, PT ;  /* 0x7ca000000800780c */ /* 0x000fe40003f26070 */
[----:B------:R-:W-:Y:S01]  /*0af0*/  FSEL R27, R36, 1.875, P0 ;  /* 0x3ff00000241b7808 */ /* 0x000fe20000000000 */
[----:B------:R-:W-:Y:S02]  /*0b00*/  DSETP.NAN.OR P5, PT, R30, R30, P5 ;  /* 0x0000001e1e00722a */ /* 0x000fe40002fa8400 */
[----:B0-----:R-:W-:-:S08]  /*0b10*/  DMUL R10, R8, R8 ;  /* 0x00000008080a7228 */ /* 0x001fd00000000000 */
[----:B------:R-:W-:-:S08]  /*0b20*/  DFMA R10, R6, -R10, 1 ;  /* 0x3ff00000060a742b */ /* 0x000fd0000000080a */
[----:B------:R-:W-:Y:S02]  /*0b30*/  DFMA R12, R10, R12, 0.5 ;  /* 0x3fe000000a0c742b */ /* 0x000fe4000000000c */
[----:B------:R-:W-:-:S08]  /*0b40*/  DMUL R10, R8, R10 ;  /* 0x0000000a080a7228 */ /* 0x000fd00000000000 */
[----:B------:R-:W-:Y:S01]  /*0b50*/  DFMA R10, R12, R10, R8 ;  /* 0x0000000a0c0a722b */ /* 0x000fe20000000008 */
[----:B------:R-:W-:Y:S02]  /*0b60*/  FSEL R13, R2, RZ, P4 ;  /* 0x000000ff020d7208 */ /* 0x000fe40002000000 */
[----:B------:R-:W-:-:S05]  /*0b70*/  ISETP.NE.XOR P4, PT, R34, 0x7ff00000, P5 ;  /* 0x7ff000002200780c */ /* 0x000fca0002f85a70 */
[----:B------:R-:W-:Y:S01]  /*0b80*/  DMUL R2, R6, R10 ;  /* 0x0000000a06027228 */ /* 0x000fe20000000000 */
[----:B------:R-:W-:Y:S01]  /*0b90*/  FSEL R30, R32, R5, P4 ;  /* 0x00000005201e7208 */ /* 0x000fe20002000000 */
[----:B------:R-:W-:Y:S01]  /*0ba0*/  VIADD R15, R11, 0xfff00000 ;  /* 0xfff000000b0f7836 */ /* 0x000fe20000000000 */
[----:B------:R-:W-:Y:S01]  /*0bb0*/  FSEL R32, R33, R13, P4 ;  /* 0x0000000d21207208 */ /* 0x000fe20002000000 */
[----:B------:R-:W-:Y:S01]  /*0bc0*/  IMAD.MOV.U32 R14, RZ, RZ, R10 ;  /* 0x000000ffff0e7224 */ /* 0x000fe200078e000a */
[----:B------:R-:W-:Y:S02]  /*0bd0*/  @!P5 FSEL R30, R30, RZ, P6 ;  /* 0x000000ff1e1ed208 */ /* 0x000fe40003000000 */
[----:B------:R-:W-:Y:S01]  /*0be0*/  @!P5 FSEL R32, R32, +QNAN , P6 ;  /* 0x7ff000002020d808 */ /* 0x000fe20003000000 */
[----:B------:R-:W-:Y:S01]  /*0bf0*/  DFMA R4, R2, -R2, R6 ;  /* 0x800000020204722b */ /* 0x000fe20000000006 */
[----:B------:R-:W-:Y:S02]  /*0c00*/  FSEL R30, R30, RZ, P3 ;  /* 0x000000ff1e1e7208 */ /* 0x000fe40001800000 */
[----:B------:R-:W-:-:S05]  /*0c10*/  FSEL R31, R32, 1.875, P3 ;  /* 0x3ff00000201f7808 */ /* 0x000fca0001800000 */
[----:B------:R-:W-:Y:S01]  /*0c20*/  DFMA R12, R4, R14, R2 ;  /* 0x0000000e040c722b */ /* 0x000fe20000000002 */
[----:B------:R-:W-:Y:S10]  /*0c30*/  @!P1 BRA `(.L_x_10) ;  /* 0x0000000000249947 */ /* 0x000ff40003800000 */
[----:B------:R-:W-:Y:S01]  /*0c40*/  MOV R12, R10 ;  /* 0x0000000a000c7202 */ /* 0x000fe20000000f00 */
[----:B------:R-:W-:Y:S01]  /*0c50*/  IMAD.MOV.U32 R20, RZ, RZ, R6 ;  /* 0x000000ffff147224 */ /* 0x000fe200078e0006 */
[----:B------:R-:W-:Y:S01]  /*0c60*/  MOV R28, R4 ;  /* 0x00000004001c7202 */ /* 0x000fe20000000f00 */
[----:B------:R-:W-:Y:S01]  /*0c70*/  IMAD.MOV.U32 R11, RZ, RZ, R7 ;  /* 0x000000ffff0b7224 */ /* 0x000fe200078e0007 */
[----:B------:R-:W-:Y:S01]  /*0c80*/  MOV R13, R3 ;  /* 0x00000003000d7202 */ /* 0x000fe20000000f00 */
[----:B------:R-:W-:Y:S01]  /*0c90*/  IMAD.MOV.U32 R29, RZ, RZ, R5 ;  /* 0x000000ffff1d7224 */ /* 0x000fe200078e0005 */
[----:B------:R-:W-:Y:S01]  /*0ca0*/  MOV R32, 0xcd0 ;  /* 0x00000cd000207802 */ /* 0x000fe20000000f00 */
[----:B------:R-:W-:-:S07]  /*0cb0*/  IMAD.MOV.U32 R14, RZ, RZ, R2 ;  /* 0x000000ffff0e7224 */ /* 0x000fce00078e0002 */
[----:B------:R-:W-:Y:S05]  /*0cc0*/  CALL.REL.NOINC `($__internal_2_$__cuda_sm20_dsqrt_rn_f64_mediumpath_v1) ;  /* 0x0000009800ac7944 */ /* 0x000fea0003c00000 */
.L_x_10:
[----:B------:R-:W0:Y:S01]  /*0cd0*/  MUFU.RCP64H R3, R13 ;  /* 0x0000000d00037308 */ /* 0x000e220000001800 */
[----:B------:R-:W-:Y:S01]  /*0ce0*/  VIADD R2, R13, 0x300402 ;  /* 0x003004020d027836 */ /* 0x000fe20000000000 */
[----:B------:R-:W-:Y:S04]  /*0cf0*/  BSSY.RECONVERGENT B1, `(.L_x_11) ;  /* 0x000000e000017945 */ /* 0x000fe80003800200 */
[----:B------:R-:W-:Y:S01]  /*0d00*/  FSETP.GEU.AND P0, PT, |R2|, 5.8789094863358348022e-39, PT ;  /* 0x004004020200780b */ /* 0x000fe20003f0e200 */
[----:B0-----:R-:W-:-:S08]  /*0d10*/  DFMA R4, R2, -R12, 1 ;  /* 0x3ff000000204742b */ /* 0x001fd0000000080c */
[----:B------:R-:W-:-:S08]  /*0d20*/  DFMA R4, R4, R4, R4 ;  /* 0x000000040404722b */ /* 0x000fd00000000004 */
[----:B------:R-:W-:-:S08]  /*0d30*/  DFMA R4, R2, R4, R2 ;  /* 0x000000040204722b */ /* 0x000fd00000000002 */
[----:B------:R-:W-:-:S08]  /*0d40*/  DFMA R32, R4, -R12, 1 ;  /* 0x3ff000000420742b */ /* 0x000fd0000000080c */
[----:B------:R-:W-:Y:S01]  /*0d50*/  DFMA R32, R4, R32, R4 ;  /* 0x000000200420722b */ /* 0x000fe20000000004 */
[----:B------:R-:W-:Y:S10]  /*0d60*/  @P0 BRA `(.L_x_12) ;  /* 0x0000000000180947 */ /* 0x000ff40003800000 */
[----:B------:R-:W-:Y:S01]  /*0d70*/  LOP3.LUT R0, R13, 0x7fffffff, RZ, 0xc0, !PT ;  /* 0x7fffffff0d007812 */ /* 0x000fe200078ec0ff */
[----:B------:R-:W-:Y:S01]  /*0d80*/  IMAD.MOV.U32 R8, RZ, RZ, R12 ;  /* 0x000000ffff087224 */ /* 0x000fe200078e000c */
[----:B------:R-:W-:-:S03]  /*0d90*/  MOV R9, R13 ;  /* 0x0000000d00097202 */ /* 0x000fc60000000f00 */
[----:B------:R-:W-:Y:S01]  /*0da0*/  VIADD R7, R0, 0xfff00000 ;  /* 0xfff0000000077836 */ /* 0x000fe20000000000 */
[----:B------:R-:W-:-:S07]  /*0db0*/  MOV R0, 0xdd0 ;  /* 0x00000dd000007802 */ /* 0x000fce0000000f00 */
[----:B------:R-:W-:Y:S05]  /*0dc0*/  CALL.REL.NOINC `($__internal_0_$__cuda_sm20_dblrcp_rn_slowpath_v3) ;  /* 0x0000009000507944 */ /* 0x000fea0003c00000 */
.L_x_12:
[----:B------:R-:W-:Y:S05]  /*0dd0*/  BSYNC.RECONVERGENT B1 ;  /* 0x0000000000017941 */ /* 0x000fea0003800200 */
.L_x_11:
[----:B0-----:R-:W0:Y:S01]  /*0de0*/  LDC.64 R34, c[0x0][0x380] ;  /* 0x0000e000ff227b82 */ /* 0x001e220000000a00 */
[----:B------:R-:W-:Y:S02]  /*0df0*/  IMAD.MOV.U32 R40, RZ, RZ, R24 ;  /* 0x000000ffff287224 */ /* 0x000fe400078e0018 */
[----:B------:R-:W-:-:S05]  /*0e00*/  IMAD.MOV.U32 R41, RZ, RZ, RZ ;  /* 0x000000ffff297224 */ /* 0x000fca00078e00ff */
[----:B------:R-:W1:Y:S01]  /*0e10*/  LDC R37, c[0x0][0x388] ;  /* 0x0000e200ff257b82 */ /* 0x000e620000000800 */
[C---:B0-----:R-:W-:Y:S01]  /*0e20*/  IMAD.WIDE R34, R24.reuse, 0x8, R34 ;  /* 0x0000000818227825 */ /* 0x041fe200078e0222 */
[----:B------:R-:W-:-:S04]  /*0e30*/  IADD3 R24, PT, PT, R24, 0x1, RZ ;  /* 0x0000000118187810 */ /* 0x000fc80007ffe0ff */
[----:B------:R-:W-:Y:S01]  /*0e40*/  ISETP.NE.AND P0, PT, R24, R21, PT ;  /* 0x000000151800720c */ /* 0x000fe20003f05270 */
[----:B-1----:R-:W-:-:S12]  /*0e50*/  IMAD.WIDE R36, R37, 0x8, R34 ;  /* 0x0000000825247825 */ /* 0x002fd800078e0222 */
.L_x_27:
[----:B0-----:R-:W0:Y:S01]  /*0e60*/  LDC.64 R42, c[0x0][0x380] ;  /* 0x0000e000ff2a7b82 */ /* 0x001e220000000a00 */
[----:B------:R-:W2:Y:S01]  /*0e70*/  LDG.E.64 R38, desc[UR36][R34.64] ;  /* 0x0000002422267981 */ /* 0x000ea2000c1e1b00 */
[----:B0-----:R-:W-:-:S05]  /*0e80*/  IMAD.WIDE.U32 R42, R41, 0x8, R42 ;  /* 0x00000008292a7825 */ /* 0x001fca00078e002a */
[----:B------:R-:W2:Y:S01]  /*0e90*/  LDG.E.64 R2, desc[UR36][R42.64] ;  /* 0x000000242a027981 */ /* 0x000ea2000c1e1b00 */
[----:B------:R-:W-:Y:S01]  /*0ea0*/  BSSY.RECONVERGENT B1, `(.L_x_13) ;  /* 0x0000007000017945 */ /* 0x000fe20003800200 */
[----:B------:R-:W-:Y:S01]  /*0eb0*/  MOV R0, 0xf10 ;  /* 0x00000f1000007802 */ /* 0x000fe20000000f00 */
[----:B--2---:R-:W-:-:S08]  /*0ec0*/  DADD R38, R38, -R2 ;  /* 0x0000000026267229 */ /* 0x004fd00000000802 */
[----:B------:R-:W-:-:S10]  /*0ed0*/  DADD R2, -RZ, |R38| ;  /* 0x00000000ff027229 */ /* 0x000fd40000000526 */
[----:B------:R-:W-:Y:S01]  /*0ee0*/  IMAD.MOV.U32 R6, RZ, RZ, R2 ;  /* 0x000000ffff067224 */ /* 0x000fe200078e0002 */
[----:B------:R-:W-:-:S07]  /*0ef0*/  MOV R7, R3 ;  /* 0x0000000300077202 */ /* 0x000fce0000000f00 */
[----:B------:R-:W-:Y:S05]  /*0f00*/  CALL.REL.NOINC `($_Z3GPRPdiS_PiiS0_idS_iiS_$__internal_accurate_pow) ;  /* 0x0000009800e07944 */ /* 0x000fea0003c00000 */
[----:B------:R-:W-:Y:S05]  /*0f10*/  BSYNC.RECONVERGENT B1 ;  /* 0x0000000000017941 */ /* 0x000fea0003800200 */
.L_x_13:
[C---:B------:R-:W-:Y:S01]  /*0f20*/  DADD R6, R38.reuse, 2 ;  /* 0x4000000026067429 */ /* 0x040fe20000000000 */
[----:B------:R-:W-:Y:S01]  /*0f30*/  BSSY.RECONVERGENT B1, `(.L_x_14) ;  /* 0x000000f000017945 */ /* 0x000fe20003800200 */
[----:B------:R-:W-:-:S06]  /*0f40*/  DSETP.NEU.AND P1, PT, R38, RZ, PT ;  /* 0x000000ff2600722a */ /* 0x000fcc0003f2d000 */
[----:B------:R-:W-:Y:S02]  /*0f50*/  FSEL R4, R4, RZ, P1 ;  /* 0x000000ff04047208 */ /* 0x000fe40000800000 */
[----:B------:R-:W-:Y:S02]  /*0f60*/  LOP3.LUT R6, R7, 0x7ff00000, RZ, 0xc0, !PT ;  /* 0x7ff0000007067812 */ /* 0x000fe400078ec0ff */
[----:B------:R-:W-:Y:S02]  /*0f70*/  FSEL R5, R2, RZ, P1 ;  /* 0x000000ff02057208 */ /* 0x000fe40000800000 */
[----:B------:R-:W-:-:S13]  /*0f80*/  ISETP.NE.AND P2, PT, R6, 0x7ff00000, PT ;  /* 0x7ff000000600780c */ /* 0x000fda0003f45270 */
[----:B------:R-:W-:Y:S05]  /*0f90*/  @P2 BRA `(.L_x_15) ;  /* 0x0000000000202947 */ /* 0x000fea0003800000 */
[----:B------:R-:W-:-:S14]  /*0fa0*/  DSETP.NAN.AND P1, PT, R38, R38, PT ;  /* 0x000000262600722a */ /* 0x000fdc0003f28000 */
[----:B------:R-:W-:Y:S05]  /*0fb0*/  @P1 BRA `(.L_x_16) ;  /* 0x0000000000141947 */ /* 0x000fea0003800000 */
[----:B------:R-:W-:-:S14]  /*0fc0*/  DSETP.NEU.AND P1, PT, |R38|, +INF , PT ;  /* 0x7ff000002600742a */ /* 0x000fdc0003f2d200 */
[----:B------:R-:W-:Y:S05]  /*0fd0*/  @P1 BRA `(.L_x_15) ;  /* 0x0000000000101947 */ /* 0x000fea0003800000 */
[----:B------:R-:W-:Y:S02]  /*0fe0*/  IMAD.MOV.U32 R4, RZ, RZ, 0x0 ;  /* 0x00000000ff047424 */ /* 0x000fe400078e00ff */
[----:B------:R-:W-:Y:S01]  /*0ff0*/  IMAD.MOV.U32 R5, RZ, RZ, 0x7ff00000 ;  /* 0x7ff00000ff057424 */ /* 0x000fe200078e00ff */
[----:B------:R-:W-:Y:S06]  /*1000*/  BRA `(.L_x_15) ;  /* 0x0000000000047947 */ /* 0x000fec0003800000 */
.L_x_16:
[----:B------:R-:W-:-:S11]  /*1010*/  DADD R4, R38, 2 ;  /* 0x4000000026047429 */ /* 0x000fd60000000000 */
.L_x_15:
[----:B------:R-:W-:Y:S05]  /*1020*/  BSYNC.RECONVERGENT B1 ;  /* 0x0000000000017941 */ /* 0x000fea0003800200 */
.L_x_14:
[----:B------:R-:W0:Y:S02]  /*1030*/  LDC R3, c[0x0][0x388] ;  /* 0x0000e200ff037b82 */ /* 0x000e240000000800 */
[----:B0-----:R-:W-:Y:S02]  /*1040*/  IMAD.WIDE R2, R3, 0x8, R42 ;  /* 0x0000000803027825 */ /* 0x001fe400078e022a */
[----:B------:R-:W2:Y:S04]  /*1050*/  LDG.E.64 R42, desc[UR36][R36.64] ;  /* 0x00000024242a7981 */ /* 0x000ea8000c1e1b00 */
[----:B------:R-:W2:Y:S01]  /*1060*/  LDG.E.64 R2, desc[UR36][R2.64] ;  /* 0x0000002402027981 */ /* 0x000ea2000c1e1b00 */
[----:B------:R-:W-:Y:S01]  /*1070*/  DSETP.NEU.AND P1, PT, R38, 1, PT ;  /* 0x3ff000002600742a */ /* 0x000fe20003f2d000 */
[----:B------:R-:W-:Y:S01]  /*1080*/  BSSY.RECONVERGENT B1, `(.L_x_17) ;  /* 0x0000007000017945 */ /* 0x000fe20003800200 */
[----:B------:R-:W-:-:S04]  /*1090*/  MOV R0, 0x10f0 ;  /* 0x000010f000007802 */ /* 0x000fc80000000f00 */
[----:B------:R-:W-:Y:S02]  /*10a0*/  FSEL R38, R4, RZ, P1 ;  /* 0x000000ff04267208 */ /* 0x000fe40000800000 */
[----:B------:R-:W-:Y:S01]  /*10b0*/  FSEL R39, R5, 1.875, P1 ;  /* 0x3ff0000005277808 */ /* 0x000fe20000800000 */
[----:B--2---:R-:W-:-:S08]  /*10c0*/  DADD R42, R42, -R2 ;  /* 0x000000002a2a7229 */ /* 0x004fd00000000802 */
[----:B------:R-:W-:-:S11]  /*10d0*/  DADD R6, -RZ, |R42| ;  /* 0x00000000ff067229 */ /* 0x000fd6000000052a */
[----:B------:R-:W-:Y:S05]  /*10e0*/  CALL.REL.NOINC `($_Z3GPRPdiS_PiiS0_idS_iiS_$__internal_accurate_pow) ;  /* 0x0000009800687944 */ /* 0x000fea0003c00000 */
[----:B------:R-:W-:Y:S05]  /*10f0*/  BSYNC.RECONVERGENT B1 ;  /* 0x0000000000017941 */ /* 0x000fea0003800200 */
.L_x_17:
        /* <DEDUP_REMOVED lines=12> */
[----:B------:R-:W-:Y:S01]  /*11c0*/  MOV R4, 0x0 ;  /* 0x0000000000047802 */ /* 0x000fe20000000f00 */
[----:B------:R-:W-:Y:S01]  /*11d0*/  IMAD.MOV.U32 R5, RZ, RZ, 0x7ff00000 ;  /* 0x7ff00000ff057424 */ /* 0x000fe200078e00ff */
[----:B------:R-:W-:Y:S06]  /*11e0*/  BRA `(.L_x_19) ;  /* 0x0000000000047947 */ /* 0x000fec0003800000 */
.L_x_20:
[----:B------:R-:W-:-:S11]  /*11f0*/  DADD R4, R42, 2 ;  /* 0x400000002a047429 */ /* 0x000fd60000000000 */
.L_x_19:
[----:B------:R-:W-:Y:S05]  /*1200*/  BSYNC.RECONVERGENT B1 ;  /* 0x0000000000017941 */ /* 0x000fea0003800200 */
.L_x_18:
[----:B------:R-:W0:Y:S01]  /*1210*/  MUFU.RCP64H R3, R31 ;  /* 0x0000001f00037308 */ /* 0x000e220000001800 */
[----:B------:R-:W-:Y:S01]  /*1220*/  IMAD.MOV.U32 R2, RZ, RZ, 0x1 ;  /* 0x00000001ff027424 */ /* 0x000fe200078e00ff */
[----:B------:R-:W-:Y:S01]  /*1230*/  DSETP.NEU.AND P1, PT, R42, 1, PT ;  /* 0x3ff000002a00742a */ /* 0x000fe20003f2d000 */
[----:B------:R-:W-:Y:S05]  /*1240*/  BSSY.RECONVERGENT B2, `(.L_x_21) ;  /* 0x0000017000027945 */ /* 0x000fea0003800200 */
[----:B------:R-:W-:Y:S02]  /*1250*/  FSEL R8, R4, RZ, P1 ;  /* 0x000000ff04087208 */ /* 0x000fe40000800000 */
[----:B------:R-:W-:-:S04]  /*1260*/  FSEL R9, R5, 1.875, P1 ;  /* 0x3ff0000005097808 */ /* 0x000fc80000800000 */
[----:B------:R-:W-:Y:S01]  /*1270*/  FSETP.GEU.AND P2, PT, |R9|, 6.5827683646048100446e-37, PT ;  /* 0x036000000900780b */ /* 0x000fe20003f4e200 */
[----:B0-----:R-:W-:-:S08]  /*1280*/  DFMA R6, -R30, R2, 1 ;  /* 0x3ff000001e06742b */ /* 0x001fd00000000102 */
[----:B------:R-:W-:-:S08]  /*1290*/  DFMA R6, R6, R6, R6 ;  /* 0x000000060606722b */ /* 0x000fd00000000006 */
[----:B------:R-:W-:-:S08]  /*12a0*/  DFMA R6, R2, R6, R2 ;  /* 0x000000060206722b */ /* 0x000fd00000000002 */
[----:B------:R-:W-:-:S08]  /*12b0*/  DFMA R2, -R30, R6, 1 ;  /* 0x3ff000001e02742b */ /* 0x000fd00000000106 */
[----:B------:R-:W-:-:S08]  /*12c0*/  DFMA R2, R6, R2, R6 ;  /* 0x000000020602722b */ /* 0x000fd00000000006 */
[----:B------:R-:W-:-:S08]  /*12d0*/  DMUL R4, R2, R8 ;  /* 0x0000000802047228 */ /* 0x000fd00000000000 */
[----:B------:R-:W-:-:S08]  /*12e0*/  DFMA R6, -R30, R4, R8 ;  /* 0x000000041e06722b */ /* 0x000fd00000000108 */
[----:B------:R-:W-:-:S10]  /*12f0*/  DFMA R2, R2, R6, R4 ;  /* 0x000000060202722b */ /* 0x000fd40000000004 */
[----:B------:R-:W-:-:S05]  /*1300*/  FFMA R0, RZ, R31, R3 ;  /* 0x0000001fff007223 */ /* 0x000fca0000000003 */
[----:B------:R-:W-:-:S13]  /*1310*/  FSETP.GT.AND P1, PT, |R0|, 1.469367938527859385e-39, PT ;  /* 0x001000000000780b */ /* 0x000fda0003f24200 */
[----:B------:R-:W-:Y:S05]  /*1320*/  @P1 BRA P2, `(.L_x_22) ;  /* 0x0000000000201947 */ /* 0x000fea0001000000 */
[----:B------:R-:W-:Y:S01]  /*1330*/  MOV R42, R8 ;  /* 0x00000008002a7202 */ /* 0x000fe20000000f00 */
[----:B------:R-:W-:Y:S01]  /*1340*/  IMAD.MOV.U32 R43, RZ, RZ, R9 ;  /* 0x000000ffff2b7224 */ /* 0x000fe200078e0009 */
[----:B------:R-:W-:Y:S01]  /*1350*/  MOV R15, R31 ;  /* 0x0000001f000f7202 */ /* 0x000fe20000000f00 */
[----:B------:R-:W-:Y:S01]  /*1360*/  IMAD.MOV.U32 R14, RZ, RZ, R30 ;  /* 0x000000ffff0e7224 */ /* 0x000fe200078e001e */
[----:B------:R-:W-:-:S07]  /*1370*/  MOV R52, 0x1390 ;  /* 0x0000139000347802 */ /* 0x000fce0000000f00 */
[----:B------:R-:W-:Y:S05]  /*1380*/  CALL.REL.NOINC `($__internal_1_$__cuda_sm20_div_rn_f64_full) ;  /* 0x0000008c008c7944 */ /* 0x000fea0003c00000 */
[----:B------:R-:W-:Y:S02]  /*1390*/  IMAD.MOV.U32 R2, RZ, RZ, R48 ;  /* 0x000000ffff027224 */ /* 0x000fe400078e0030 */
[----:B------:R-:W-:-:S07]  /*13a0*/  IMAD.MOV.U32 R3, RZ, RZ, R49 ;  /* 0x000000ffff037224 */ /* 0x000fce00078e0031 */
.L_x_22:
[----:B------:R-:W-:Y:S05]  /*13b0*/  BSYNC.RECONVERGENT B2 ;  /* 0x0000000000027941 */ /* 0x000fea0003800200 */
.L_x_21:
[----:B------:R-:W0:Y:S01]  /*13c0*/  MUFU.RCP64H R5, R27 ;  /* 0x0000001b00057308 */ /* 0x000e220000001800 */
[----:B------:R-:W-:Y:S01]  /*13d0*/  MOV R4, 0x1 ;  /* 0x0000000100047802 */ /* 0x000fe20000000f00 */
[----:B------:R-:W-:Y:S01]  /*13e0*/  BSSY.RECONVERGENT B2, `(.L_x_23) ;  /* 0x0000015000027945 */ /* 0x000fe20003800200 */
[----:B------:R-:W-:-:S04]  /*13f0*/  FSETP.GEU.AND P2, PT, |R39|, 6.5827683646048100446e-37, PT ;  /* 0x036000002700780b */ /* 0x000fc80003f4e200 */
        /* <DEDUP_REMOVED lines=11> */
[----:B------:R-:W-:Y:S01]  /*14b0*/  IMAD.MOV.U32 R42, RZ, RZ, R38 ;  /* 0x000000ffff2a7224 */ /* 0x000fe200078e0026 */
[----:B------:R-:W-:Y:S01]  /*14c0*/  MOV R14, R26 ;  /* 0x0000001a000e7202 */ /* 0x000fe20000000f00 */
[----:B------:R-:W-:Y:S01]  /*14d0*/  IMAD.MOV.U32 R43, RZ, RZ, R39 ;  /* 0x000000ffff2b7224 */ /* 0x000fe200078e0027 */
[----:B------:R-:W-:Y:S01]  /*14e0*/  MOV R52, 0x1510 ;  /* 0x0000151000347802 */ /* 0x000fe20000000f00 */
[----:B------:R-:W-:-:S07]  /*14f0*/  IMAD.MOV.U32 R15, RZ, RZ, R27 ;  /* 0x000000ffff0f7224 */ /* 0x000fce00078e001b */
[----:B------:R-:W-:Y:S05]  /*1500*/  CALL.REL.NOINC `($__internal_1_$__cuda_sm20_div_rn_f64_full) ;  /* 0x0000008c002c7944 */ /* 0x000fea0003c00000 */
[----:B------:R-:W-:Y:S01]  /*1510*/  IMAD.MOV.U32 R4, RZ, RZ, R48 ;  /* 0x000000ffff047224 */ /* 0x000fe200078e0030 */
[----:B------:R-:W-:-:S07]  /*1520*/  MOV R5, R49 ;  /* 0x0000003100057202 */ /* 0x000fce0000000f00 */
.L_x_24:
[----:B------:R-:W-:Y:S05]  /*1530*/  BSYNC.RECONVERGENT B2 ;  /* 0x0000000000027941 */ /* 0x000fea0003800200 */
.L_x_23:
[----:B------:R-:W-:Y:S01]  /*1540*/  DADD R2, R4, R2 ;  /* 0x0000000004027229 */ /* 0x000fe20000000002 */
[----:B------:R-:W-:Y:S01]  /*1550*/  UMOV UR4, 0xfefa39ef ;  /* 0xfefa39ef00047882 */ /* 0x000fe20000000000 */
[----:B------:R-:W-:Y:S01]  /*1560*/  UMOV UR5, 0x3fe62e42 ;  /* 0x3fe62e4200057882 */ /* 0x000fe20000000000 */
[----:B------:R-:W-:Y:S05]  /*1570*/  BSSY.RECONVERGENT B1, `(.L_x_25) ;  /* 0x0000039000017945 */ /* 0x000fea0003800200 */
[----:B------:R-:W-:Y:S01]  /*1580*/  DMUL R6, R2, -0.5 ;  /* 0xbfe0000002067828 */ /* 0x000fe20000000000 */
[----:B------:R-:W-:Y:S02]  /*1590*/  IMAD.MOV.U32 R2, RZ, RZ, 0x652b82fe ;  /* 0x652b82feff027424 */ /* 0x000fe400078e00ff */
[----:B------:R-:W-:-:S06]  /*15a0*/  IMAD.MOV.U32 R3, RZ, RZ, 0x3ff71547 ;  /* 0x3ff71547ff037424 */ /* 0x000fcc00078e00ff */
[----:B------:R-:W-:Y:S01]  /*15b0*/  DFMA R8, R6, R2, 6.75539944105574400000e+15 ;  /* 0x433800000608742b */ /* 0x000fe20000000002 */
[----:B------:R-:W-:-:S07]  /*15c0*/  FSETP.GEU.AND P1, PT, |R7|, 4.1917929649353027344, PT ;  /* 0x4086232b0700780b */ /* 0x000fce0003f2e200 */
[----:B------:R-:W-:-:S08]  /*15d0*/  DADD R2, R8, -6.75539944105574400000e+15 ;  /* 0xc338000008027429 */ /* 0x000fd00000000000 */
[----:B------:R-:W-:Y:S01]  /*15e0*/  DFMA R4, R2, -UR4, R6 ;  /* 0x8000000402047c2b */ /* 0x000fe20008000006 */
[----:B------:R-:W-:Y:S01]  /*15f0*/  UMOV UR4, 0x3b39803f ;  /* 0x3b39803f00047882 */ /* 0x000fe20000000000 */
[----:B------:R-:W-:-:S06]  /*1600*/  UMOV UR5, 0x3c7abc9e ;  /* 0x3c7abc9e00057882 */ /* 0x000fcc0000000000 */
[----:B------:R-:W-:Y:S01]  /*1610*/  DFMA R4, R2, -UR4, R4 ;  /* 0x8000000402047c2b */ /* 0x000fe20008000004 */
[----:B------:R-:W-:Y:S01]  /*1620*/  UMOV UR4, 0x69ce2bdf ;  /* 0x69ce2bdf00047882 */ /* 0x000fe20000000000 */
[----:B------:R-:W-:Y:S01]  /*1630*/  MOV R2, 0xfca213ea ;  /* 0xfca213ea00027802 */ /* 0x000fe20000000f00 */
[----:B------:R-:W-:Y:S01]  /*1640*/  IMAD.MOV.U32 R3, RZ, RZ, 0x3e928af3 ;  /* 0x3e928af3ff037424 */ /* 0x000fe200078e00ff */
[----:B------:R-:W-:-:S05]  /*1650*/  UMOV UR5, 0x3e5ade15 ;  /* 0x3e5ade1500057882 */ /* 0x000fca0000000000 */
[----:B------:R-:W-:Y:S01]  /*1660*/  DFMA R2, R4, UR4, R2 ;  /* 0x0000000404027c2b */ /* 0x000fe20008000002 */
[----:B------:R-:W-:Y:S01]  /*1670*/  UMOV UR4, 0x62401315 ;  /* 0x6240131500047882 */ /* 0x000fe20000000000 */
[----:B------:R-:W-:-:S06]  /*1680*/  UMOV UR5, 0x3ec71dee ;  /* 0x3ec71dee00057882 */ /* 0x000fcc0000000000 */
[----:B------:R-:W-:Y:S01]  /*1690*/  DFMA R2, R4, R2, UR4 ;  /* 0x0000000404027e2b */ /* 0x000fe20008000002 */
        /* <DEDUP_REMOVED lines=20> */
[----:B------:R-:W-:-:S08]  /*17e0*/  DFMA R2, R4, R2, UR4 ;  /* 0x0000000404027e2b */ /* 0x000fd00008000002 */
[----:B------:R-:W-:-:S08]  /*17f0*/  DFMA R2, R4, R2, 1 ;  /* 0x3ff000000402742b */ /* 0x000fd00000000002 */
[----:B------:R-:W-:-:S10]  /*1800*/  DFMA R4, R4, R2, 1 ;  /* 0x3ff000000404742b */ /* 0x000fd40000000002 */
[----:B------:R-:W-:Y:S01]  /*1810*/  IMAD R3, R8, 0x100000, R5 ;  /* 0x0010000008037824 */ /* 0x000fe200078e0205 */
[----:B------:R-:W-:Y:S01]  /*1820*/  MOV R2, R4 ;  /* 0x0000000400027202 */ /* 0x000fe20000000f00 */
[----:B------:R-:W-:Y:S06]  /*1830*/  @!P1 BRA `(.L_x_26) ;  /* 0x0000000000309947 */ /* 0x000fec0003800000 */
[----:B------:R-:W-:Y:S01]  /*1840*/  FSETP.GEU.AND P2, PT, |R7|, 4.2275390625, PT ;  /* 0x408748000700780b */ /* 0x000fe20003f4e200 */
[C---:B------:R-:W-:Y:S02]  /*1850*/  DADD R2, R6.reuse, +INF ;  /* 0x7ff0000006027429 */ /* 0x040fe40000000000 */
[----:B------:R-:W-:-:S08]  /*1860*/  DSETP.GEU.AND P1, PT, R6, RZ, PT ;  /* 0x000000ff0600722a */ /* 0x000fd00003f2e000 */
[----:B------:R-:W-:Y:S02]  /*1870*/  FSEL R2, R2, RZ, P1 ;  /* 0x000000ff02027208 */ /* 0x000fe40000800000 */
[----:B------:R-:W-:Y:S02]  /*1880*/  @!P2 LEA.HI R0, R8, R8, RZ, 0x1 ;  /* 0x000000080800a211 */ /* 0x000fe400078f08ff */
[----:B------:R-:W-:Y:S02]  /*1890*/  FSEL R3, R3, RZ, P1 ;  /* 0x000000ff03037208 */ /* 0x000fe40000800000 */
[----:B------:R-:W-:-:S05]  /*18a0*/  @!P2 SHF.R.S32.HI R7, RZ, 0x1, R0 ;  /* 0x00000001ff07a819 */ /* 0x000fca0000011400 */
[----:B------:R-:W-:Y:S02]  /*18b0*/  @!P2 IMAD.IADD R6, R8, 0x1, -R7 ;  /* 0x000000010806a824 */ /* 0x000fe400078e0a07 */
[----:B------:R-:W-:-:S03]  /*18c0*/  @!P2 IMAD R5, R7, 0x100000, R5 ;  /* 0x001000000705a824 */ /* 0x000fc600078e0205 */
[----:B------:R-:W-:Y:S02]  /*18d0*/  @!P2 LEA R7, R6, 0x3ff00000, 0x14 ;  /* 0x3ff000000607a811 */ /* 0x000fe400078ea0ff */
[----:B------:R-:W-:-:S06]  /*18e0*/  @!P2 MOV R6, RZ ;  /* 0x000000ff0006a202 */ /* 0x000fcc0000000f00 */
[----:B------:R-:W-:-:S11]  /*18f0*/  @!P2 DMUL R2, R4, R6 ;  /* 0x000000060402a228 */ /* 0x000fd60000000000 */
.L_x_26:
[----:B------:R-:W-:Y:S05]  /*1900*/  BSYNC.RECONVERGENT B1 ;  /* 0x0000000000017941 */ /* 0x000fea0003800200 */
.L_x_25:
[----:B------:R-:W0:Y:S01]  /*1910*/  LDCU UR4, c[0x0][0x388] ;  /* 0x00007100ff0477ac */ /* 0x000e220008000800 */
[----:B------:R-:W-:Y:S01]  /*1920*/  DMUL R2, R2, R32 ;  /* 0x0000002002027228 */ /* 0x000fe20000000000 */
[----:B0-----:R-:W-:Y:S02]  /*1930*/  IMAD R5, R40, UR4, R41 ;  /* 0x0000000428057c24 */ /* 0x001fe4000f8e0229 */
[----:B------:R-:W-:Y:S02]  /*1940*/  VIADD R41, R41, 0x1 ;  /* 0x0000000129297836 */ /* 0x000fe40000000000 */
[----:B------:R-:W-:-:S03]  /*1950*/  IMAD.WIDE R4, R5, 0x8, R22 ;  /* 0x0000000805047825 */ /* 0x000fc600078e0216 */
[----:B------:R-:W-:Y:S02]  /*1960*/  ISETP.NE.AND P1, PT, R41, UR4, PT ;  /* 0x0000000429007c0c */ /* 0x000fe4000bf25270 */
[----:B------:R0:W-:Y:S11]  /*1970*/  ST.E.64 desc[UR36][R4.64], R2 ;  /* 0x0000000204007985 */ /* 0x0001f6000c101b24 */
[----:B------:R-:W-:Y:S05]  /*1980*/  @P1 BRA `(.L_x_27) ;  /* 0xfffffff400341947 */ /* 0x000fea000383ffff */
[----:B------:R-:W-:Y:S05]  /*1990*/  @P0 BRA `(.L_x_11) ;  /* 0xfffffff400100947 */ /* 0x000fea000383ffff */
.L_x_7:
[----:B------:R-:W-:Y:S05]  /*19a0*/  BSYNC.RECONVERGENT B0 ;  /* 0x0000000000007941 */ /* 0x000fea0003800200 */
.L_x_6:
[----:B0-----:R-:W0:Y:S01]  /*19b0*/  MUFU.RCP64H R3, R17 ;  /* 0x0000001100037308 */ /* 0x001e220000001800 */
[----:B------:R-:W-:Y:S01]  /*19c0*/  IMAD.MOV.U32 R2, RZ, RZ, 0x1 ;  /* 0x00000001ff027424 */ /* 0x000fe200078e00ff */
[----:B------:R-:W2:Y:S01]  /*19d0*/  LDCU UR4, c[0x0][0x3b0] ;  /* 0x00007600ff0477ac */ /* 0x000ea20008000800 */
[----:B------:R-:W3:Y:S04]  /*19e0*/  S2UR UR5, SR_CgaCtaId ;  /* 0x00000000000579c3 */ /* 0x000ee80000008800 */
[----:B0-----:R-:W-:Y:S01]  /*19f0*/  DFMA R4, -R16, R2, 1 ;  /* 0x3ff000001004742b */ /* 0x001fe20000000102 */
[----:B--2---:R-:W0:Y:S01]  /*1a00*/  I2F.F64 R28, UR4 ;  /* 0x00000004001c7d12 */ /* 0x004e220008201c00 */
[----:B------:R-:W-:-:S06]  /*1a10*/  UMOV UR4, 0x400 ;  /* 0x0000040000047882 */ /* 0x000fcc0000000000 */
[----:B------:R-:W-:Y:S01]  /*1a20*/  DFMA R4, R4, R4, R4 ;  /* 0x000000040404722b */ /* 0x000fe20000000004 */
[----:B---3--:R-:W-:-:S07]  /*1a30*/  ULEA UR4, UR5, UR4, 0x18 ;  /* 0x0000000405047291 */ /* 0x008fce000f8ec0ff */
[----:B------:R-:W-:Y:S01]  /*1a40*/  DFMA R4, R2, R4, R2 ;  /* 0x000000040204722b */ /* 0x000fe20000000002 */
[----:B------:R-:W-:Y:S01]  /*1a50*/  BAR.SYNC.DEFER_BLOCKING 0x0 ;  /* 0x0000000000007b1d */ /* 0x000fe20000010000 */
[----:B0-----:R-:W-:-:S06]  /*1a60*/  FSETP.GEU.AND P1, PT, |R29|, 6.5827683646048100446e-37, PT ;  /* 0x036000001d00780b */ /* 0x001fcc0003f2e200 */
[----:B------:R-:W-:-:S08]  /*1a70*/  DFMA R2, -R16, R4, 1 ;  /* 0x3ff000001002742b */ /* 0x000fd00000000104 */
[----:B------:R-:W-:-:S08]  /*1a80*/  DFMA R10, R4, R2, R4 ;  /* 0x00000002040a722b */ /* 0x000fd00000000004 */
[----:B------:R-:W-:Y:S01]  /*1a90*/  DMUL R2, R10, R28 ;  /* 0x0000001c0a027228 */ /* 0x000fe20000000000 */
[----:B------:R-:W0:Y:S07]  /*1aa0*/  LDS.128 R4, [UR4+0x4010] ;  /* 0x00401004ff047984 */ /* 0x000e2e0008000c00 */
[----:B------:R-:W-:-:S08]  /*1ab0*/  DFMA R8, -R16, R2, R28 ;  /* 0x000000021008722b */ /* 0x000fd0000000011c */
[----:B------:R-:W-:-:S10]  /*1ac0*/  DFMA R2, R10, R8, R2 ;  /* 0x000000080a02722b */ /* 0x000fd40000000002 */
[----:B------:R-:W-:-:S05]  /*1ad0*/  FFMA R0, RZ, R17, R3 ;  /* 0x00000011ff007223 */ /* 0x000fca0000000003 */
[----:B------:R-:W-:-:S13]  /*1ae0*/  FSETP.GT.AND P0, PT, |R0|, 1.469367938527859385e-39, PT ;  /* 0x001000000000780b */ /* 0x000fda0003f04200 */
[----:B0-----:R-:W-:Y:S05]  /*1af0*/  @P0 BRA P1, `(.L_x_28) ;  /* 0x0000000000200947 */ /* 0x001fea0000800000 */
[----:B------:R-:W-:Y:S01]  /*1b00*/  MOV R42, R28 ;  /* 0x0000001c002a7202 */ /* 0x000fe20000000f00 */
[----:B------:R-:W-:Y:S01]  /*1b10*/  IMAD.MOV.U32 R43, RZ, RZ, R29 ;  /* 0x000000ffff2b7224 */ /* 0x000fe200078e001d */
[----:B------:R-:W-:Y:S01]  /*1b20*/  MOV R15, R17 ;  /* 0x00000011000f7202 */ /* 0x000fe20000000f00 */
[----:B------:R-:W-:Y:S01]  /*1b30*/  IMAD.MOV.U32 R14, RZ, RZ, R16 ;  /* 0x000000ffff0e7224 */ /* 0x000fe200078e0010 */
[----:B------:R-:W-:-:S07]  /*1b40*/  MOV R52, 0x1b60 ;  /* 0x00001b6000347802 */ /* 0x000fce0000000f00 */
[----:B-1----:R-:W-:Y:S05]  /*1b50*/  CALL.REL.NOINC `($__internal_1_$__cuda_sm20_div_rn_f64_full) ;  /* 0x0000008400987944 */ /* 0x002fea0003c00000 */
[----:B------:R-:W-:Y:S02]  /*1b60*/  IMAD.MOV.U32 R2, RZ, RZ, R48 ;  /* 0x000000ffff027224 */ /* 0x000fe400078e0030 */
[----:B------:R-:W-:-:S07]  /*1b70*/  IMAD.MOV.U32 R3, RZ, RZ, R49 ;  /* 0x000000ffff037224 */ /* 0x000fce00078e0031 */
.L_x_28:
[----:B------:R-:W0:Y:S01]  /*1b80*/  LDCU UR4, c[0x0][0x3b0] ;  /* 0x00007600ff0477ac */ /* 0x000e220008000800 */
[----:B------:R-:W2:Y:S01]  /*1b90*/  F2I.F64.CEIL R3, R2 ;  /* 0x0000000200037311 */ /* 0x000ea20000309100 */
[----:B------:R-:W-:Y:S01]  /*1ba0*/  BSSY.RECONVERGENT B0, `(.L_x_29) ;  /* 0x0000096000007945 */ /* 0x000fe20003800200 */
[----:B------:R-:W3:Y:S01]  /*1bb0*/  LDCU UR6, c[0x0][0x388] ;  /* 0x00007100ff0677ac */ /* 0x000ee20008000800 */
[----:B--2---:R-:W-:Y:S01]  /*1bc0*/  IMAD R0, R3, R18, RZ ;  /* 0x0000001203007224 */ /* 0x004fe200078e02ff */
[----:B0-----:R-:W-:-:S04]  /*1bd0*/  MOV R11, UR4 ;  /* 0x00000004000b7c02 */ /* 0x001fc80008000f00 */
[----:B------:R-:W-:Y:S02]  /*1be0*/  ISETP.GE.AND P0, PT, R11, 0x1, PT ;  /* 0x000000010b00780c */ /* 0x000fe40003f06270 */
[----:B------:R-:W-:-:S04]  /*1bf0*/  VIADDMNMX R9, R0, R3, R11, PT ;  /* 0x0000000300097246 */ /* 0x000fc8000380010b */
[----:B------:R-:W-:-:S13]  /*1c00*/  ISETP.GE.OR P0, PT, R0, R9, !P0 ;  /* 0x000000090000720c */ /* 0x000fda0004706670 */
[----:B---3--:R-:W-:Y:S05]  /*1c10*/  @P0 BRA `(.L_x_30) ;  /* 0x0000000800380947 */ /* 0x008fea0003800000 */
[C---:B------:R-:W-:Y:S01]  /*1c20*/  LOP3.LUT R34, R11.reuse, 0x7, RZ, 0xc0, !PT ;  /* 0x000000070b227812 */ /* 0x040fe200078ec0ff */
[----:B------:R-:W-:Y:S01]  /*1c30*/  BSSY.RECONVERGENT B1, `(.L_x_31) ;  /* 0x0000088000017945 */ /* 0x000fe20003800200 */
[C---:B------:R-:W-:Y:S01]  /*1c40*/  LOP3.LUT R35, R11.reuse, 0x3, RZ, 0xc0, !PT ;  /* 0x000000030b237812 */ /* 0x040fe200078ec0ff */
[----:B------:R-:W-:Y:S01]  /*1c50*/  IMAD.MOV.U32 R10, RZ, RZ, R0 ;  /* 0x000000ffff0a7224 */ /* 0x000fe200078e0000 */
[----:B------:R-:W-:Y:S01]  /*1c60*/  LOP3.LUT R8, R11, 0x7ffffff8, RZ, 0xc0, !PT ;  /* 0x7ffffff80b087812 */ /* 0x000fe200078ec0ff */
[----:B------:R-:W-:-:S05]  /*1c70*/  VIADD R2, R34, 0xffffffff ;  /* 0xffffffff22027836 */ /* 0x000fca0000000000 */
[----:B------:R-:W-:-:S13]  /*1c80*/  ISETP.GE.U32.AND P0, PT, R2, 0x3, PT ;  /* 0x000000030200780c */ /* 0x000fda0003f06070 */
.L_x_36:
[----:B------:R-:W0:Y:S01]  /*1c90*/  LDCU UR4, c[0x0][0x3b0] ;  /* 0x00007600ff0477ac */ /* 0x000e220008000800 */
[----:B--2---:R-:W2:Y:S01]  /*1ca0*/  LDC.64 R12, c[0x0][0x3a8] ;  /* 0x0000ea00ff0c7b82 */ /* 0x004ea20000000a00 */
[----:B----4-:R-:W-:Y:S01]  /*1cb0*/  MOV R14, R10 ;  /* 0x0000000a000e7202 */ /* 0x010fe20000000f00 */
[----:B------:R-:W-:Y:S02]  /*1cc0*/  HFMA2 R15, -RZ, RZ, 0, 0 ;  /* 0x00000000ff0f7431 */ /* 0x000fe400000001ff */
[----:B0-----:R-:W-:-:S05]  /*1cd0*/  IMAD.U32 R11, RZ, RZ, UR4 ;  /* 0x00000004ff0b7e24 */ /* 0x001fca000f8e00ff */
[----:B------:R-:W-:Y:S01]  /*1ce0*/  ISETP.GE.U32.AND P2, PT, R11, 0x8, PT ;  /* 0x000000080b00780c */ /* 0x000fe20003f46070 */
[----:B--2---:R-:W-:-:S04]  /*1cf0*/  IMAD.WIDE R2, R10, 0x4, R12 ;  /* 0x000000040a027825 */ /* 0x004fc800078e020c */
[----:B------:R-:W-:-:S05]  /*1d00*/  VIADD R10, R10, 0x1 ;  /* 0x000000010a0a7836 */ /* 0x000fca0000000000 */
[----:B------:R-:W-:-:S03]  /*1d10*/  ISETP.NE.AND P1, PT, R10, R9, PT ;  /* 0x000000090a00720c */ /* 0x000fc60003f25270 */
[----:B---3--:R-:W-:Y:S10]  /*1d20*/  @!P2 BRA `(.L_x_32) ;  /* 0x0000000000e0a947 */ /* 0x008ff40003800000 */
[----:B------:R-:W-:-:S07]  /*1d30*/  IMAD.MOV.U32 R15, RZ, RZ, RZ ;  /* 0x000000ffff0f7224 */ /* 0x000fce00078e00ff */
.L_x_33:
[----:B------:R-:W-:Y:S01]  /*1d40*/  IMAD.WIDE.U32 R20, R15, 0x4, R12 ;  /* 0x000000040f147825 */ /* 0x000fe200078e000c */
[----:B--2---:R-:W2:Y:S04]  /*1d50*/  LDG.E R22, desc[UR36][R2.64] ;  /* 0x0000002402167981 */ /* 0x004ea8000c1e1900 */
[----:B------:R-:W2:Y:S02]  /*1d60*/  LDG.E R23, desc[UR36][R20.64] ;  /* 0x0000002414177981 */ /* 0x000ea4000c1e1900 */
[----:B--2---:R-:W-:-:S04]  /*1d70*/  IMAD R23, R22, UR6, R23 ;  /* 0x0000000616177c24 */ /* 0x004fc8000f8e0217 */
[----:B------:R-:W-:-:S06]  /*1d80*/  IMAD.WIDE R22, R23, 0x8, R4 ;  /* 0x0000000817167825 */ /* 0x000fcc00078e0204 */
[----:B------:R-:W2:Y:S01]  /*1d90*/  LD.E.64 R22, desc[UR36][R22.64] ;  /* 0x0000002416167980 */ /* 0x000ea2000c101b00 */
[----:B-1----:R-:W-:-:S04]  /*1da0*/  IMAD R27, R14, R11, R15 ;  /* 0x0000000b0e1b7224 */ /* 0x002fc800078e020f */
[----:B------:R-:W-:-:S05]  /*1db0*/  IMAD.WIDE R26, R27, 0x8, R6 ;  /* 0x000000081b1a7825 */ /* 0x000fca00078e0206 */
[----:B--2---:R0:W-:Y:S04]  /*1dc0*/  ST.E.64 desc[UR36][R26.64], R22 ;  /* 0x000000161a007985 */ /* 0x0041e8000c101b24 */
[----:B------:R-:W2:Y:S04]  /*1dd0*/  LDG.E R24, desc[UR36][R2.64] ;  /* 0x0000002402187981 */ /* 0x000ea8000c1e1900 */
[----:B------:R-:W2:Y:S02]  /*1de0*/  LDG.E R31, desc[UR36][R20.64+0x4] ;  /* 0x00000424141f7981 */ /* 0x000ea4000c1e1900 */
[----:B--2---:R-:W-:-:S04]  /*1df0*/  IMAD R31, R24, UR6, R31 ;  /* 0x00000006181f7c24 */ /* 0x004fc8000f8e021f */
[----:B------:R-:W-:-:S06]  /*1e00*/  IMAD.WIDE R30, R31, 0x8, R4 ;  /* 0x000000081f1e7825 */ /* 0x000fcc00078e0204 */
[----:B------:R-:W2:Y:S04]  /*1e10*/  LD.E.64 R30, desc[UR36][R30.64] ;  /* 0x000000241e1e7980 */ /* 0x000ea8000c101b00 */
[----:B--2---:R1:W-:Y:S04]  /*1e20*/  ST.E.64 desc[UR36][R26.64+0x8], R30 ;  /* 0x0000081e1a007985 */ /* 0x0043e8000c101b24 */
[----:B------:R-:W2:Y:S04]  /*1e30*/  LDG.E R24, desc[UR36][R2.64] ;  /* 0x0000002402187981 */ /* 0x000ea8000c1e1900 */
[----:B------:R-:W2:Y:S02]  /*1e40*/  LDG.E R33, desc[UR36][R20.64+0x8] ;  /* 0x0000082414217981 */ /* 0x000ea4000c1e1900 */
[----:B--2---:R-:W-:-:S04]  /*1e50*/  IMAD R33, R24, UR6, R33 ;  /* 0x0000000618217c24 */ /* 0x004fc8000f8e0221 */
[----:B------:R-:W-:-:S06]  /*1e60*/  IMAD.WIDE R32, R33, 0x8, R4 ;  /* 0x0000000821207825 */ /* 0x000fcc00078e0204 */
[----:B------:R-:W2:Y:S04]  /*1e70*/  LD.E.64 R32, desc[UR36][R32.64] ;  /* 0x0000002420207980 */ /* 0x000ea8000c101b00 */
[----:B--2---:R2:W-:Y:S04]  /*1e80*/  ST.E.64 desc[UR36][R26.64+0x10], R32 ;  /* 0x000010201a007985 */ /* 0x0045e8000c101b24 */
[----:B0-----:R-:W3:Y:S04]  /*1e90*/  LDG.E R22, desc[UR36][R2.64] ;  /* 0x0000002402167981 */ /* 0x001ee8000c1e1900 */
[----:B------:R-:W3:Y:S02]  /*1ea0*/  LDG.E R23, desc[UR36][R20.64+0xc] ;  /* 0x00000c2414177981 */ /* 0x000ee4000c1e1900 */
[----:B---3--:R-:W-:-:S04]  /*1eb0*/  IMAD R23, R22, UR6, R23 ;  /* 0x0000000616177c24 */ /* 0x008fc8000f8e0217 */
[----:B------:R-:W-:-:S06]  /*1ec0*/  IMAD.WIDE R22, R23, 0x8, R4 ;  /* 0x0000000817167825 */ /* 0x000fcc00078e0204 */
[----:B------:R-:W3:Y:S04]  /*1ed0*/  LD.E.64 R22, desc[UR36][R22.64] ;  /* 0x0000002416167980 */ /* 0x000ee8000c101b00 */
[----:B---3--:R0:W-:Y:S04]  /*1ee0*/  ST.E.64 desc[UR36][R26.64+0x18], R22 ;  /* 0x000018161a007985 */ /* 0x0081e8000c101b24 */
[----:B------:R-:W3:Y:S04]  /*1ef0*/  LDG.E R24, desc[UR36][R2.64] ;  /* 0x0000002402187981 */ /* 0x000ee8000c1e1900 */
[----:B-1----:R-:W3:Y:S02]  /*1f00*/  LDG.E R31, desc[UR36][R20.64+0x10] ;  /* 0x00001024141f7981 */ /* 0x002ee4000c1e1900 */
[----:B---3--:R-:W-:-:S04]  /*1f10*/  IMAD R31, R24, UR6, R31 ;  /* 0x00000006181f7c24 */ /* 0x008fc8000f8e021f */
[----:B------:R-:W-:-:S06]  /*1f20*/  IMAD.WIDE R30, R31, 0x8, R4 ;  /* 0x000000081f1e7825 */ /* 0x000fcc00078e0204 */
[----:B------:R-:W3:Y:S04]  /*1f30*/  LD.E.64 R30, desc[UR36][R30.64] ;  /* 0x000000241e1e7980 */ /* 0x000ee8000c101b00 */
[----:B---3--:R1:W-:Y:S04]  /*1f40*/  ST.E.64 desc[UR36][R26.64+0x20], R30 ;  /* 0x0000201e1a007985 */ /* 0x0083e8000c101b24 */
[----:B------:R-:W3:Y:S04]  /*1f50*/  LDG.E R24, desc[UR36][R2.64] ;  /* 0x0000002402187981 */ /* 0x000ee8000c1e1900 */
[----:B--2---:R-:W3:Y:S02]  /*1f60*/  LDG.E R33, desc[UR36][R20.64+0x14] ;  /* 0x0000142414217981 */ /* 0x004ee4000c1e1900 */
[----:B---3--:R-:W-:-:S04]  /*1f70*/  IMAD R33, R24, UR6, R33 ;  /* 0x0000000618217c24 */ /* 0x008fc8000f8e0221 */
        /* <DEDUP_REMOVED lines=9> */
[----:B-1----:R-:W3:Y:S04]  /*2010*/  LDG.E R31, desc[UR36][R20.64+0x1c] ;  /* 0x00001c24141f7981 */ /* 0x002ee8000c1e1900 */
[----:B------:R-:W3:Y:S02]  /*2020*/  LDG.E R24, desc[UR36][R2.64] ;  /* 0x0000002402187981 */ /* 0x000ee4000c1e1900 */
[----:B---3--:R-:W-:-:S04]  /*2030*/  IMAD R31, R24, UR6, R31 ;  /* 0x00000006181f7c24 */ /* 0x008fc8000f8e021f */
[----:B------:R-:W-:-:S06]  /*2040*/  IMAD.WIDE R30, R31, 0x8, R4 ;  /* 0x000000081f1e7825 */ /* 0x000fcc00078e0204 */
[----:B------:R-:W3:Y:S01]  /*2050*/  LD.E.64 R30, desc[UR36][R30.64] ;  /* 0x000000241e1e7980 */ /* 0x000ee2000c101b00 */
[----:B------:R-:W-:-:S05]  /*2060*/  VIADD R15, R15, 0x8 ;  /* 0x000000080f0f7836 */ /* 0x000fca0000000000 */
[----:B------:R-:W-:Y:S01]  /*2070*/  ISETP.NE.AND P2, PT, R15, R8, PT ;  /* 0x000000080f00720c */ /* 0x000fe20003f45270 */
[----:B---3--:R2:W-:-:S12]  /*2080*/  ST.E.64 desc[UR36][R26.64+0x38], R30 ;  /* 0x0000381e1a007985 */ /* 0x0085d8000c101b24 */
[----:B------:R-:W-:Y:S05]  /*2090*/  @P2 BRA `(.L_x_33) ;  /* 0xfffffffc00282947 */ /* 0x000fea000383ffff */
[----:B------:R-:W-:-:S07]  /*20a0*/  MOV R15, R8 ;  /* 0x00000008000f7202 */ /* 0x000fce0000000f00 */
.L_x_32:
[----:B------:R-:W-:-:S13]  /*20b0*/  ISETP.NE.AND P2, PT, R34, RZ, PT ;  /* 0x000000ff2200720c */ /* 0x000fda0003f45270 */
[----:B------:R-:W-:Y:S05]  /*20c0*/  @!P2 BRA `(.L_x_34) ;  /* 0x0000000000f4a947 */ /* 0x000fea0003800000 */
[----:B------:R-:W-:Y:S01]  /*20d0*/  ISETP.NE.AND P2, PT, R35, RZ, PT ;  /* 0x000000ff2300720c */ /* 0x000fe20003f45270 */
[----:B------:R-:W-:-:S12]  /*20e0*/  @!P0 BRA `(.L_x_35) ;  /* 0x0000000000748947 */ /* 0x000fd80003800000 */
[----:B------:R-:W-:Y:S01]  /*20f0*/  IMAD.WIDE.U32 R20, R15, 0x4, R12 ;  /* 0x000000040f147825 */ /* 0x000fe200078e000c */
[----:B--2---:R-:W2:Y:S01]  /*2100*/  LDG.E R22, desc[UR36][R2.64] ;  /* 0x0000002402167981 */ /* 0x004ea2000c1e1900 */
[----:B------:R-:W2:Y:S03]  /*2110*/  LDCU UR4, c[0x0][0x388] ;  /* 0x00007100ff0477ac */ /* 0x000ea60008000800 */
        /* <DEDUP_REMOVED lines=19> */
[----:B0-----:R-:W2:Y:S04]  /*2250*/  LDG.E R23, desc[UR36][R20.64+0xc] ;  /* 0x00000c2414177981 */ /* 0x001ea8000c1e1900 */
[----:B------:R-:W2:Y:S02]  /*2260*/  LDG.E R22, desc[UR36][R2.64] ;  /* 0x0000002402167981 */ /* 0x000ea4000c1e1900 */
[----:B--2---:R-:W-:-:S04]  /*2270*/  IMAD R23, R22, UR4, R23 ;  /* 0x0000000416177c24 */ /* 0x004fc8000f8e0217 */
[----:B------:R-:W-:-:S06]  /*2280*/  IMAD.WIDE R22, R23, 0x8, R4 ;  /* 0x0000000817167825 */ /* 0x000fcc00078e0204 */
[----:B------:R-:W2:Y:S01]  /*2290*/  LD.E.64 R22, desc[UR36][R22.64] ;  /* 0x0000002416167980 */ /* 0x000ea2000c101b00 */
[----:B------:R-:W-:-:S03]  /*22a0*/  VIADD R15, R15, 0x4 ;  /* 0x000000040f0f7836 */ /* 0x000fc60000000000 */
[----:B--2---:R3:W-:Y:S04]  /*22b0*/  ST.E.64 desc[UR36][R26.64+0x18], R22 ;  /* 0x000018161a007985 */ /* 0x0047e8000c101b24 */
.L_x_35:
[----:B------:R-:W-:Y:S05]  /*22c0*/  @!P2 BRA `(.L_x_34) ;  /* 0x000000000074a947 */ /* 0x000fea0003800000 */
[----:B------:R-:W-:-:S13]  /*22d0*/  ISETP.NE.AND P2, PT, R35, 0x1, PT ;  /* 0x000000012300780c */ /* 0x000fda0003f45270 */
[----:B-123--:R-:W-:Y:S01]  /*22e0*/  @P2 IMAD.WIDE.U32 R26, R15, 0x4, R12 ;  /* 0x000000040f1a2825 */ /* 0x00efe200078e000c */
[----:B------:R-:W2:Y:S01]  /*22f0*/  @P2 LDG.E R20, desc[UR36][R2.64] ;  /* 0x0000002402142981 */ /* 0x000ea2000c1e1900 */
[----:B------:R-:W2:Y:S03]  /*2300*/  @P2 LDC R24, c[0x0][0x388] ;  /* 0x0000e200ff182b82 */ /* 0x000ea60000000800 */
[----:B------:R-:W2:Y:S02]  /*2310*/  @P2 LDG.E R21, desc[UR36][R26.64] ;  /* 0x000000241a152981 */ /* 0x000ea4000c1e1900 */
[----:B--2---:R-:W-:-:S04]  /*2320*/  @P2 IMAD R21, R20, R24, R21 ;  /* 0x0000001814152224 */ /* 0x004fc800078e0215 */
[----:B------:R-:W-:-:S06]  /*2330*/  @P2 IMAD.WIDE R20, R21, 0x8, R4 ;  /* 0x0000000815142825 */ /* 0x000fcc00078e0204 */
[----:B------:R-:W2:Y:S01]  /*2340*/  @P2 LD.E.64 R20, desc[UR36][R20.64] ;  /* 0x0000002414142980 */ /* 0x000ea2000c101b00 */
[----:B------:R-:W-:-:S04]  /*2350*/  @P2 IMAD R31, R14, R11, R15 ;  /* 0x0000000b0e1f2224 */ /* 0x000fc800078e020f */
[----:B------:R-:W-:-:S05]  /*2360*/  @P2 IMAD.WIDE R30, R31, 0x8, R6 ;  /* 0x000000081f1e2825 */ /* 0x000fca00078e0206 */
[----:B--2---:R0:W-:Y:S04]  /*2370*/  @P2 ST.E.64 desc[UR36][R30.64], R20 ;  /* 0x000000141e002985 */ /* 0x0041e8000c101b24 */
[----:B------:R-:W2:Y:S04]  /*2380*/  @P2 LDG.E R23, desc[UR36][R26.64+0x4] ;  /* 0x000004241a172981 */ /* 0x000ea8000c1e1900 */
[----:B------:R-:W2:Y:S01]  /*2390*/  @P2 LDG.E R22, desc[UR36][R2.64] ;  /* 0x0000002402162981 */ /* 0x000ea2000c1e1900 */
[----:B------:R-:W-:Y:S01]  /*23a0*/  LOP3.LUT P3, RZ, R11, 0x1, RZ, 0xc0, !PT ;  /* 0x000000010bff7812 */ /* 0x000fe2000786c0ff */
[----:B------:R-:W-:-:S02]  /*23b0*/  @P2 VIADD R15, R15, 0x2 ;  /* 0x000000020f0f2836 */ /* 0x000fc40000000000 */
[----:B--2---:R-:W-:-:S10]  /*23c0*/  @P2 IMAD R23, R22, R24, R23 ;  /* 0x0000001816172224 */ /* 0x004fd400078e0217 */
[----:B0-----:R-:W0:Y:S01]  /*23d0*/  @P3 LDC R21, c[0x0][0x388] ;  /* 0x0000e200ff153b82 */ /* 0x001e220000000800 */
[----:B------:R-:W-:-:S06]  /*23e0*/  @P2 IMAD.WIDE R22, R23, 0x8, R4 ;  /* 0x0000000817162825 */ /* 0x000fcc00078e0204 */
[----:B------:R-:W2:Y:S01]  /*23f0*/  @P2 LD.E.64 R22, desc[UR36][R22.64] ;  /* 0x0000002416162980 */ /* 0x000ea2000c101b00 */
[----:B------:R-:W-:-:S03]  /*2400*/  @P3 IMAD.WIDE.U32 R12, R15, 0x4, R12 ;  /* 0x000000040f0c3825 */ /* 0x000fc600078e000c */
[----:B--2---:R4:W-:Y:S04]  /*2410*/  @P2 ST.E.64 desc[UR36][R30.64+0x8], R22 ;  /* 0x000008161e002985 */ /* 0x0049e8000c101b24 */
[----:B------:R-:W0:Y:S04]  /*2420*/  @P3 LDG.E R24, desc[UR36][R2.64] ;  /* 0x0000002402183981 */ /* 0x000e28000c1e1900 */
[----:B------:R-:W0:Y:S02]  /*2430*/  @P3 LDG.E R13, desc[UR36][R12.64] ;  /* 0x000000240c0d3981 */ /* 0x000e24000c1e1900 */
[----:B0-----:R-:W-:-:S04]  /*2440*/  @P3 IMAD R21, R24, R21, R13 ;  /* 0x0000001518153224 */ /* 0x001fc800078e020d */
[----:B------:R-:W-:-:S06]  /*2450*/  @P3 IMAD.WIDE R20, R21, 0x8, R4 ;  /* 0x0000000815143825 */ /* 0x000fcc00078e0204 */
[----:B------:R-:W2:Y:S01]  /*2460*/  @P3 LD.E.64 R20, desc[UR36][R20.64] ;  /* 0x0000002414143980 */ /* 0x000ea2000c101b00 */
[----:B------:R-:W-:-:S04]  /*2470*/  @P3 IMAD R15, R14, R11, R15 ;  /* 0x0000000b0e0f3224 */ /* 0x000fc800078e020f */
[----:B------:R-:W-:-:S05]  /*2480*/  @P3 IMAD.WIDE R14, R15, 0x8, R6 ;  /* 0x000000080f0e3825 */ /* 0x000fca00078e0206 */
[----:B--2---:R4:W-:Y:S02]  /*2490*/  @P3 ST.E.64 desc[UR36][R14.64], R20 ;  /* 0x000000140e003985 */ /* 0x0049e4000c101b24 */
.L_x_34:
[----:B------:R-:W-:Y:S05]  /*24a0*/  @P1 BRA `(.L_x_36) ;  /* 0xfffffff400f81947 */ /* 0x000fea000383ffff */
[----:B------:R-:W-:Y:S05]  /*24b0*/  BSYNC.RECONVERGENT B1 ;  /* 0x0000000000017941 */ /* 0x000fea0003800200 */
.L_x_31:
[----:B------:R-:W0:Y:S01]  /*24c0*/  S2UR UR5, SR_CgaCtaId ;  /* 0x00000000000579c3 */ /* 0x000e220000008800 */
[----:B------:R-:W-:Y:S02]  /*24d0*/  UMOV UR4, 0x400 ;  /* 0x0000040000047882 */ /* 0x000fe40000000000 */
[----:B0-----:R-:W-:-:S09]  /*24e0*/  ULEA UR4, UR5, UR4, 0x18 ;  /* 0x0000000405047291 */ /* 0x001fd2000f8ec0ff */
[----:B------:R-:W0:Y:S03]  /*24f0*/  LDS.64 R4, [UR4+0x4010] ;  /* 0x00401004ff047984 */ /* 0x000e260008000a00 */
.L_x_30:
[----:B------:R-:W-:Y:S05]  /*2500*/  BSYNC.RECONVERGENT B0 ;  /* 0x0000000000007941 */ /* 0x000fea0003800200 */
.L_x_29:
[----:B------:R-:W5:Y:S01]  /*2510*/  MUFU.RCP64H R3, R17 ;  /* 0x0000001100037308 */ /* 0x000f620000001800 */
[----:B------:R-:W-:Y:S01]  /*2520*/  HFMA2 R2, -RZ, RZ, 0, 5.9604644775390625e-08 ;  /* 0x00000001ff027431 */ /* 0x000fe200000001ff */
[----:B------:R-:W2:Y:S01]  /*2530*/  LDCU UR4, c[0x0][0x3a0] ;  /* 0x00007400ff0477ac */ /* 0x000ea20008000800 */
[----:B------:R-:W1:Y:S01]  /*2540*/  S2UR UR5, SR_CgaCtaId ;  /* 0x00000000000579c3 */ /* 0x000e620000008800 */
[----:B------:R-:W-:-:S03]  /*2550*/  ISETP.GE.AND P0, PT, R11, 0x1, PT ;  /* 0x000000010b00780c */ /* 0x000fc60003f06270 */
[----:B-----5:R-:W-:Y:S01]  /*2560*/  DFMA R6, -R16, R2, 1 ;  /* 0x3ff000001006742b */ /* 0x020fe20000000102 */
[----:B--234-:R-:W2:Y:S01]  /*2570*/  I2F.F64 R22, UR4 ;  /* 0x0000000400167d12 */ /* 0x01cea20008201c00 */
[----:B------:R-:W-:-:S06]  /*2580*/  UMOV UR4, 0x400 ;  /* 0x0000040000047882 */ /* 0x000fcc0000000000 */
[----:B------:R-:W-:Y:S01]  /*2590*/  DFMA R6, R6, R6, R6 ;  /* 0x000000060606722b */ /* 0x000fe20000000006 */
[----:B-1----:R-:W-:-:S07]  /*25a0*/  ULEA UR4, UR5, UR4, 0x18 ;  /* 0x0000000405047291 */ /* 0x002fce000f8ec0ff */
[----:B------:R-:W-:Y:S01]  /*25b0*/  DFMA R6, R2, R6, R2 ;  /* 0x000000060206722b */ /* 0x000fe20000000002 */
[----:B--2---:R-:W-:-:S07]  /*25c0*/  FSETP.GEU.AND P2, PT, |R23|, 6.5827683646048100446e-37, PT ;  /* 0x036000001700780b */ /* 0x004fce0003f4e200 */
[----:B------:R-:W-:-:S08]  /*25d0*/  DFMA R2, -R16, R6, 1 ;  /* 0x3ff000001002742b */ /* 0x000fd00000000106 */
[----:B------:R-:W-:Y:S01]  /*25e0*/  DFMA R14, R6, R2, R6 ;  /* 0x00000002060e722b */ /* 0x000fe20000000006 */
[----:B------:R-:W1:Y:S07]  /*25f0*/  LDS.64 R6, [UR4+0x4020] ;  /* 0x00402004ff067984 */ /* 0x000e6e0008000a00 */
[----:B------:R-:W-:-:S08]  /*2600*/  DMUL R2, R14, R22 ;  /* 0x000000160e027228 */ /* 0x000fd00000000000 */
[----:B------:R-:W-:-:S08]  /*2610*/  DFMA R12, -R16, R2, R22 ;  /* 0x00000002100c722b */ /* 0x000fd00000000116 */
[----:B------:R-:W-:-:S10]  /*2620*/  DFMA R2, R14, R12, R2 ;  /* 0x0000000c0e02722b */ /* 0x000fd40000000002 */
[----:B------:R-:W-:-:S05]  /*2630*/  FFMA R8, RZ, R17, R3 ;  /* 0x00000011ff087223 */ /* 0x000fca0000000003 */
[----:B------:R-:W-:-:S13]  /*2640*/  FSETP.GT.AND P1, PT, |R8|, 1.469367938527859385e-39, PT ;  /* 0x001000000800780b */ /* 0x000fda0003f24200 */
[----:B-1----:R-:W-:Y:S05]  /*2650*/  @P1 BRA P2, `(.L_x_37) ;  /* 0x0000000000201947 */ /* 0x002fea0001000000 */
[----:B------:R-:W-:Y:S01]  /*2660*/  IMAD.MOV.U32 R42, RZ, RZ, R22 ;  /* 0x000000ffff2a7224 */ /* 0x000fe200078e0016 */
[----:B------:R-:W-:Y:S01]  /*2670*/  MOV R14, R16 ;  /* 0x00000010000e7202 */ /* 0x000fe20000000f00 */
[----:B------:R-:W-:Y:S01]  /*2680*/  IMAD.MOV.U32 R43, RZ, RZ, R23 ;  /* 0x000000ffff2b7224 */ /* 0x000fe200078e0017 */
[----:B------:R-:W-:Y:S01]  /*2690*/  MOV R52, 0x26c0 ;  /* 0x000026c000347802 */ /* 0x000fe20000000f00 */
[----:B------:R-:W-:-:S07]  /*26a0*/  IMAD.MOV.U32 R15, RZ, RZ, R17 ;  /* 0x000000ffff0f7224 */ /* 0x000fce00078e0011 */
[----:B0-----:R-:W-:Y:S05]  /*26b0*/  CALL.REL.NOINC `($__internal_1_$__cuda_sm20_div_rn_f64_full) ;  /* 0x0000007800c07944 */ /* 0x001fea0003c00000 */
[----:B------:R-:W-:Y:S01]  /*26c0*/  IMAD.MOV.U32 R2, RZ, RZ, R48 ;  /* 0x000000ffff027224 */ /* 0x000fe200078e0030 */
[----:B------:R-:W-:-:S07]  /*26d0*/  MOV R3, R49 ;  /* 0x0000003100037202 */ /* 0x000fce0000000f00 */
.L_x_37:
[----:B------:R-:W1:Y:S01]  /*26e0*/  F2I.F64.CEIL R2, R2 ;  /* 0x0000000200027311 */ /* 0x000e620000309100 */
[----:B------:R-:W2:Y:S01]  /*26f0*/  LDCU UR4, c[0x0][0x3a0] ;  /* 0x00007400ff0477ac */ /* 0x000ea20008000800 */
[----:B------:R-:W-:Y:S01]  /*2700*/  BSSY.RECONVERGENT B0, `(.L_x_38) ;  /* 0x0000092000007945 */ /* 0x000fe20003800200 */
[----:B------:R-:W3:Y:S01]  /*2710*/  LDCU UR5, c[0x0][0x388] ;  /* 0x00007100ff0577ac */ /* 0x000ee20008000800 */
[----:B-1----:R-:W-:-:S05]  /*2720*/  IMAD R27, R2, R18, RZ ;  /* 0x00000012021b7224 */ /* 0x002fca00078e02ff */
[----:B--2---:R-:W-:-:S04]  /*2730*/  VIADDMNMX R24, R27, R2, UR4, PT ;  /* 0x000000041b187e46 */ /* 0x004fc8000b800102 */
[----:B------:R-:W-:-:S13]  /*2740*/  ISETP.GE.OR P0, PT, R27, R24, !P0 ;  /* 0x000000181b00720c */ /* 0x000fda0004706670 */
[----:B---3--:R-:W-:Y:S05]  /*2750*/  @P0 BRA `(.L_x_39) ;  /* 0x0000000800300947 */ /* 0x008fea0003800000 */
[----:B------:R-:W1:Y:S01]  /*2760*/  LDC R8, c[0x0][0x3b0] ;  /* 0x0000ec00ff087b82 */ /* 0x000e620000000800 */
[----:B------:R-:W-:Y:S01]  /*2770*/  IMAD.MOV.U32 R11, RZ, RZ, R27 ;  /* 0x000000ffff0b7224 */ /* 0x000fe200078e001b */
[C---:B-1----:R-:W-:Y:S02]  /*2780*/  LOP3.LUT R26, R8.reuse, 0x7, RZ, 0xc0, !PT ;  /* 0x00000007081a7812 */ /* 0x042fe400078ec0ff */
[C---:B------:R-:W-:Y:S02]  /*2790*/  LOP3.LUT R36, R8.reuse, 0x3, RZ, 0xc0, !PT ;  /* 0x0000000308247812 */ /* 0x040fe400078ec0ff */
[----:B------:R-:W-:Y:S01]  /*27a0*/  LOP3.LUT R8, R8, 0x7ffffff8, RZ, 0xc0, !PT ;  /* 0x7ffffff808087812 */ /* 0x000fe200078ec0ff */
[----:B------:R-:W-:-:S05]  /*27b0*/  VIADD R2, R26, 0xffffffff ;  /* 0xffffffff1a027836 */ /* 0x000fca0000000000 */
[----:B------:R-:W-:-:S13]  /*27c0*/  ISETP.GE.U32.AND P0, PT, R2, 0x3, PT ;  /* 0x000000030200780c */ /* 0x000fda0003f06070 */
.L_x_44:
[----:B-1----:R-:W1:Y:S01]  /*27d0*/  LDC R10, c[0x0][0x3b0] ;  /* 0x0000ec00ff0a7b82 */ /* 0x002e620000000800 */
[----:B---3--:R-:W-:Y:S01]  /*27e0*/  MOV R13, R11 ;  /* 0x0000000b000d7202 */ /* 0x008fe20000000f00 */
[----:B------:R-:W-:-:S06]  /*27f0*/  IMAD.MOV.U32 R37, RZ, RZ, RZ ;  /* 0x000000ffff257224 */ /* 0x000fcc00078e00ff */
[----:B--2---:R-:W2:Y:S01]  /*2800*/  LDC.64 R2, c[0x0][0x398] ;  /* 0x0000e600ff027b82 */ /* 0x004ea20000000a00 */
[----:B-1----:R-:W-:Y:S01]  /*2810*/  ISETP.GE.U32.AND P2, PT, R10, 0x8, PT ;  /* 0x000000080a00780c */ /* 0x002fe20003f46070 */
[----:B--2---:R-:W-:-:S04]  /*2820*/  IMAD.WIDE R2, R11, 0x4, R2 ;  /* 0x000000040b027825 */ /* 0x004fc800078e0202 */
[----:B------:R-:W-:-:S05]  /*2830*/  VIADD R11, R11, 0x1 ;  /* 0x000000010b0b7836 */ /* 0x000fca0000000000 */
[----:B------:R-:W-:-:S03]  /*2840*/  ISETP.NE.AND P1, PT, R11, R24, PT ;  /* 0x000000180b00720c */ /* 0x000fc60003f25270 */
[----:B------:R-:W-:Y:S10]  /*2850*/  @!P2 BRA `(.L_x_40) ;  /* 0x0000000000e4a947 */ /* 0x000ff40003800000 */
[----:B------:R-:W-:-:S07]  /*2860*/  HFMA2 R37, -RZ, RZ, 0, 0 ;  /* 0x00000000ff257431 */ /* 0x000fce00000001ff */
.L_x_41:
[----:B------:R-:W1:Y:S01]  /*2870*/  LDC.64 R14, c[0x0][0x3a8] ;  /* 0x0000ea00ff0e7b82 */ /* 0x000e620000000a00 */
[----:B--2---:R-:W2:Y:S01]  /*2880*/  LDG.E R12, desc[UR36][R2.64] ;  /* 0x00000024020c7981 */ /* 0x004ea2000c1e1900 */
[----:B-1----:R-:W-:-:S05]  /*2890*/  IMAD.WIDE.U32 R14, R37, 0x4, R14 ;  /* 0x00000004250e7825 */ /* 0x002fca00078e000e */
[----:B------:R-:W2:Y:S02]  /*28a0*/  LDG.E R21, desc[UR36][R14.64] ;  /* 0x000000240e157981 */ /* 0x000ea4000c1e1900 */
[----:B--2---:R-:W-:-:S04]  /*28b0*/  IMAD R21, R12, UR5, R21 ;  /* 0x000000050c157c24 */ /* 0x004fc8000f8e0215 */
[----:B0-----:R-:W-:-:S06]  /*28c0*/  IMAD.WIDE R20, R21, 0x8, R4 ;  /* 0x0000000815147825 */ /* 0x001fcc00078e0204 */
[----:B------:R-:W2:Y:S01]  /*28d0*/  LD.E.64 R20, desc[UR36][R20.64] ;  /* 0x0000002414147980 */ /* 0x000ea2000c101b00 */
[----:B------:R-:W-:-:S04]  /*28e0*/  IMAD R31, R13, R10, R37 ;  /* 0x0000000a0d1f7224 */ /* 0x000fc800078e0225 */
        /* <DEDUP_REMOVED lines=14> */
[----:B------:R-:W3:Y:S04]  /*29d0*/  LDG.E R12, desc[UR36][R2.64] ;  /* 0x00000024020c7981 */ /* 0x000ee8000c1e1900 */
[----:B0-----:R-:W3:Y:S02]  /*29e0*/  LDG.E R21, desc[UR36][R14.64+0xc] ;  /* 0x00000c240e157981 */ /* 0x001ee4000c1e1900 */
        /* <DEDUP_REMOVED lines=31> */
[----:B------:R-:W-:-:S07]  /*2be0*/  IMAD.MOV.U32 R37, RZ, RZ, R8 ;  /* 0x000000ffff257224 */ /* 0x000fce00078e0008 */
.L_x_40:
[----:B------:R-:W-:-:S13]  /*2bf0*/  ISETP.NE.AND P2, PT, R26, RZ, PT ;  /* 0x000000ff1a00720c */ /* 0x000fda0003f45270 */
[----:B------:R-:W-:Y:S05]  /*2c00*/  @!P2 BRA `(.L_x_42) ;  /* 0x000000040000a947 */ /* 0x000fea0003800000 */
[----:B------:R-:W-:Y:S01]  /*2c10*/  ISETP.NE.AND P2, PT, R36, RZ, PT ;  /* 0x000000ff2400720c */ /* 0x000fe20003f45270 */
[----:B------:R-:W-:-:S12]  /*2c20*/  @!P0 BRA `(.L_x_43) ;  /* 0x0000000000788947 */ /* 0x000fd80003800000 */
[----:B------:R-:W1:Y:S01]  /*2c30*/  LDC.64 R14, c[0x0][0x3a8] ;  /* 0x0000ea00ff0e7b82 */ /* 0x000e620000000a00 */
[----:B------:R-:W3:Y:S01]  /*2c40*/  LDG.E R12, desc[UR36][R2.64] ;  /* 0x00000024020c7981 */ /* 0x000ee2000c1e1900 */
[----:B------:R-:W3:Y:S01]  /*2c50*/  LDCU UR4, c[0x0][0x388] ;  /* 0x00007100ff0477ac */ /* 0x000ee20008000800 */
[----:B-1----:R-:W-:-:S05]  /*2c60*/  IMAD.WIDE.U32 R14, R37, 0x4, R14 ;  /* 0x00000004250e7825 */ /* 0x002fca00078e000e */
[----:B--2---:R-:W3:Y:S02]  /*2c70*/  LDG.E R21, desc[UR36][R14.64] ;  /* 0x000000240e157981 */ /* 0x004ee4000c1e1900 */
[----:B---3--:R-:W-:-:S04]  /*2c80*/  IMAD R21, R12, UR4, R21 ;  /* 0x000000040c157c24 */ /* 0x008fc8000f8e0215 */
        /* <DEDUP_REMOVED lines=22> */
[----:B------:R-:W-:-:S03]  /*2df0*/  IADD3 R37, PT, PT, R37, 0x4, RZ ;  /* 0x0000000425257810 */ /* 0x000fc60007ffe0ff */
[----:B--2---:R1:W-:Y:S04]  /*2e00*/  ST.E.64 desc[UR36][R30.64+0x18], R20 ;  /* 0x000018141e007985 */ /* 0x0043e8000c101b24 */
.L_x_43:
[----:B------:R-:W-:Y:S05]  /*2e10*/  @!P2 BRA `(.L_x_42) ;  /* 0x00000000007ca947 */ /* 0x000fea0003800000 */
[----:B------:R-:W-:-:S13]  /*2e20*/  ISETP.NE.AND P2, PT, R36, 0x1, PT ;  /* 0x000000012400780c */ /* 0x000fda0003f45270 */
[----:B------:R-:W3:Y:S01]  /*2e30*/  @P2 LDC.64 R14, c[0x0][0x3a8] ;  /* 0x0000ea00ff0e2b82 */ /* 0x000ee20000000a00 */
[----:B------:R-:W4:Y:S07]  /*2e40*/  @P2 LDG.E R12, desc[UR36][R2.64] ;  /* 0x00000024020c2981 */ /* 0x000f2e000c1e1900 */
[----:B-12---:R-:W4:Y:S01]  /*2e50*/  @P2 LDC R20, c[0x0][0x388] ;  /* 0x0000e200ff142b82 */ /* 0x006f220000000800 */
[----:B---3--:R-:W-:-:S05]  /*2e60*/  @P2 IMAD.WIDE.U32 R32, R37, 0x4, R14 ;  /* 0x0000000425202825 */ /* 0x008fca00078e000e */
[----:B------:R-:W4:Y:S02]  /*2e70*/  @P2 LDG.E R15, desc[UR36][R32.64] ;  /* 0x00000024200f2981 */ /* 0x000f24000c1e1900 */
[----:B----4-:R-:W-:-:S04]  /*2e80*/  @P2 IMAD R15, R12, R20, R15 ;  /* 0x000000140c0f2224 */ /* 0x010fc800078e020f */
[----:B0-----:R-:W-:-:S06]  /*2e90*/  @P2 IMAD.WIDE R14, R15, 0x8, R4 ;  /* 0x000000080f0e2825 */ /* 0x001fcc00078e0204 */
[----:B------:R-:W2:Y:S01]  /*2ea0*/  @P2 LD.E.64 R14, desc[UR36][R14.64] ;  /* 0x000000240e0e2980 */ /* 0x000ea2000c101b00 */
[----:B------:R-:W-:-:S04]  /*2eb0*/  @P2 IMAD R35, R13, R10, R37 ;  /* 0x0000000a0d232224 */ /* 0x000fc800078e0225 */
[----:B------:R-:W-:-:S05]  /*2ec0*/  @P2 IMAD.WIDE R34, R35, 0x8, R6 ;  /* 0x0000000823222825 */ /* 0x000fca00078e0206 */
[----:B--2---:R0:W-:Y:S04]  /*2ed0*/  @P2 ST.E.64 desc[UR36][R34.64], R14 ;  /* 0x0000000e22002985 */ /* 0x0041e8000c101b24 */
[----:B------:R-:W2:Y:S04]  /*2ee0*/  @P2 LDG.E R21, desc[UR36][R32.64+0x4] ;  /* 0x0000042420152981 */ /* 0x000ea8000c1e1900 */
[----:B------:R-:W2:Y:S01]  /*2ef0*/  @P2 LDG.E R12, desc[UR36][R2.64] ;  /* 0x00000024020c2981 */ /* 0x000ea2000c1e1900 */
[----:B------:R-:W-:-:S13]  /*2f00*/  LOP3.LUT P3, RZ, R10, 0x1, RZ, 0xc0, !PT ;  /* 0x000000010aff7812 */ /* 0x000fda000786c0ff */
[----:B------:R-:W1:Y:S01]  /*2f10*/  @P3 LDC.64 R30, c[0x0][0x3a8] ;  /* 0x0000ea00ff1e3b82 */ /* 0x000e620000000a00 */
[----:B------:R-:W-:-:S07]  /*2f20*/  @P2 VIADD R37, R37, 0x2 ;  /* 0x0000000225252836 */ /* 0x000fce0000000000 */
[----:B0-----:R-:W0:Y:S01]  /*2f30*/  @P3 LDC R15, c[0x0][0x388] ;  /* 0x0000e200ff0f3b82 */ /* 0x001e220000000800 */
[----:B--2---:R-:W-:-:S04]  /*2f40*/  @P2 IMAD R21, R12, R20, R21 ;  /* 0x000000140c152224 */ /* 0x004fc800078e0215 */
[----:B------:R-:W-:-:S06]  /*2f50*/  @P2 IMAD.WIDE R20, R21, 0x8, R4 ;  /* 0x0000000815142825 */ /* 0x000fcc00078e0204 */
[----:B------:R-:W2:Y:S01]  /*2f60*/  @P2 LD.E.64 R20, desc[UR36][R20.64] ;  /* 0x0000002414142980 */ /* 0x000ea2000c101b00 */
[----:B-1----:R-:W-:-:S03]  /*2f70*/  @P3 IMAD.WIDE.U32 R30, R37, 0x4, R30 ;  /* 0x00000004251e3825 */ /* 0x002fc600078e001e */
        /* <DEDUP_REMOVED lines=9> */
.L_x_42:
[----:B------:R-:W-:Y:S05]  /*3010*/  @P1 BRA `(.L_x_44) ;  /* 0xfffffff400ec1947 */ /* 0x000fea000383ffff */
.L_x_39:
[----:B------:R-:W-:Y:S05]  /*3020*/  BSYNC.RECONVERGENT B0 ;  /* 0x0000000000007941 */ /* 0x000fea0003800200 */
.L_x_38:
[----:B------:R-:W4:Y:S01]  /*3030*/  S2UR UR5, SR_CgaCtaId ;  /* 0x00000000000579c3 */ /* 0x000f220000008800 */
[----:B------:R-:W-:Y:S01]  /*3040*/  ISETP.GE.AND P0, PT, R0, R9, PT ;  /* 0x000000090000720c */ /* 0x000fe20003f06270 */
[----:B------:R-:W-:Y:S01]  /*3050*/  UMOV UR4, 0x400 ;  /* 0x0000040000047882 */ /* 0x000fe20000000000 */
[----:B------:R-:W-:Y:S01]  /*3060*/  BSSY.RECONVERGENT B0, `(.L_x_45) ;  /* 0x0000030000007945 */ /* 0x000fe20003800200 */
[----:B----4-:R-:W-:-:S10]  /*3070*/  ULEA UR38, UR5, UR4, 0x18 ;  /* 0x0000000405267291 */ /* 0x010fd4000f8ec0ff */
[----:B------:R-:W-:Y:S05]  /*3080*/  @P0 BRA `(.L_x_46) ;  /* 0x0000000000b40947 */ /* 0x000fea0003800000 */
[----:B------:R-:W4:Y:S01]  /*3090*/  LDS.64 R2, [UR38+0x4028] ;  /* 0x00402826ff027984 */ /* 0x000f220008000a00 */
[----:B0-----:R-:W-:Y:S01]  /*30a0*/  IMAD.IADD R4, R9, 0x1, -R0 ;  /* 0x0000000109047824 */ /* 0x001fe200078e0a00 */
[----:B------:R-:W-:Y:S01]  /*30b0*/  IADD3 R5, PT, PT, R0, -R9, RZ ;  /* 0x8000000900057210 */ /* 0x000fe20007ffe0ff */
[----:B------:R-:W-:Y:S03]  /*30c0*/  BSSY.RECONVERGENT B1, `(.L_x_47) ;  /* 0x0000011000017945 */ /* 0x000fe60003800200 */
[----:B---3--:R-:W-:Y:S02]  /*30d0*/  LOP3.LUT P0, R13, R4, 0x3, RZ, 0xc0, !PT ;  /* 0x00000003040d7812 */ /* 0x008fe4000780c0ff */
[----:B------:R-:W-:-:S11]  /*30e0*/  ISETP.GT.U32.AND P1, PT, R5, -0x4, PT ;  /* 0xfffffffc0500780c */ /* 0x000fd60003f24070 */
[----:B------:R-:W-:Y:S05]  /*30f0*/  @!P0 BRA `(.L_x_48) ;  /* 0x0000000000348947 */ /* 0x000fea0003800000 */
[----:B------:R-:W-:-:S07]  /*3100*/  IMAD.MOV.U32 R8, RZ, RZ, RZ ;  /* 0x000000ffff087224 */ /* 0x000fce00078e00ff */
.L_x_49:
[----:B0-----:R-:W0:Y:S08]  /*3110*/  LDC.64 R4, c[0x0][0x3a8] ;  /* 0x0000ea00ff047b82 */ /* 0x001e300000000a00 */
[----:B------:R-:W3:Y:S01]  /*3120*/  LDC.64 R6, c[0x0][0x390] ;  /* 0x0000e400ff067b82 */ /* 0x000ee20000000a00 */
[----:B0-----:R-:W-:-:S06]  /*3130*/  IMAD.WIDE R4, R0, 0x4, R4 ;  /* 0x0000000400047825 */ /* 0x001fcc00078e0204 */
[----:B------:R-:W3:Y:S02]  /*3140*/  LDG.E R5, desc[UR36][R4.64] ;  /* 0x0000002404057981 */ /* 0x000ee4000c1e1900 */
[----:B---3--:R-:W-:-:S06]  /*3150*/  IMAD.WIDE R6, R5, 0x8, R6 ;  /* 0x0000000805067825 */ /* 0x008fcc00078e0206 */
[----:B------:R-:W3:Y:S01]  /*3160*/  LDG.E.64 R6, desc[UR36][R6.64] ;  /* 0x0000002406067981 */ /* 0x000ee2000c1e1b00 */
[C---:B----4-:R-:W-:Y:S01]  /*3170*/  IMAD.WIDE R10, R0.reuse, 0x8, R2 ;  /* 0x00000008000a7825 */ /* 0x050fe200078e0202 */
[----:B------:R-:W-:-:S03]  /*3180*/  IADD3 R0, PT, PT, R0, 0x1, RZ ;  /* 0x0000000100007810 */ /* 0x000fc60007ffe0ff */
[----:B------:R-:W-:-:S05]  /*3190*/  VIADD R8, R8, 0x1 ;  /* 0x0000000108087836 */ /* 0x000fca0000000000 */
[----:B------:R-:W-:Y:S01]  /*31a0*/  ISETP.NE.AND P0, PT, R8, R13, PT ;  /* 0x0000000d0800720c */ /* 0x000fe20003f05270 */
[----:B---3--:R0:W-:-:S12]  /*31b0*/  ST.E.64 desc[UR36][R10.64], R6 ;  /* 0x000000060a007985 */ /* 0x0081d8000c101b24 */
[----:B------:R-:W-:Y:S05]  /*31c0*/  @P0 BRA `(.L_x_49) ;  /* 0xfffffffc00d00947 */ /* 0x000fea000383ffff */
.L_x_48:
[----:B------:R-:W-:Y:S05]  /*31d0*/  BSYNC.RECONVERGENT B1 ;  /* 0x0000000000017941 */ /* 0x000fea0003800200 */
.L_x_47:
[----:B------:R-:W-:Y:S05]  /*31e0*/  @P1 BRA `(.L_x_46) ;  /* 0x00000000005c1947 */ /* 0x000fea0003800000 */
.L_x_50:
[----:B-1----:R-:W3:Y:S08]  /*31f0*/  LDC.64 R4, c[0x0][0x3a8] ;  /* 0x0000ea00ff047b82 */ /* 0x002ef00000000a00 */
[----:B------:R-:W5:Y:S01]  /*3200*/  LDC.64 R12, c[0x0][0x390] ;  /* 0x0000e400ff0c7b82 */ /* 0x000f620000000a00 */
[----:B---3--:R-:W-:-:S05]  /*3210*/  IMAD.WIDE R14, R0, 0x4, R4 ;  /* 0x00000004000e7825 */ /* 0x008fca00078e0204 */
[----:B------:R-:W5:Y:S02]  /*3220*/  LDG.E R5, desc[UR36][R14.64] ;  /* 0x000000240e057981 */ /* 0x000f64000c1e1900 */
[----:B-----5:R-:W-:-:S06]  /*3230*/  IMAD.WIDE R4, R5, 0x8, R12 ;  /* 0x0000000805047825 */ /* 0x020fcc00078e020c */
[----:B------:R-:W3:Y:S01]  /*3240*/  LDG.E.64 R4, desc[UR36][R4.64] ;  /* 0x0000002404047981 */ /* 0x000ee2000c1e1b00 */
[----:B-12-4-:R-:W-:-:S05]  /*3250*/  IMAD.WIDE R20, R0, 0x8, R2 ;  /* 0x0000000800147825 */ /* 0x016fca00078e0202 */
[----:B---3--:R1:W-:Y:S04]  /*3260*/  ST.E.64 desc[UR36][R20.64], R4 ;  /* 0x0000000414007985 */ /* 0x0083e8000c101b24 */
[----:B0-----:R-:W2:Y:S02]  /*3270*/  LDG.E R7, desc[UR36][R14.64+0x4] ;  /* 0x000004240e077981 */ /* 0x001ea4000c1e1900 */
[----:B--2---:R-:W-:-:S06]  /*3280*/  IMAD.WIDE R6, R7, 0x8, R12 ;  /* 0x0000000807067825 */ /* 0x004fcc00078e020c */
[----:B------:R-:W2:Y:S04]  /*3290*/  LDG.E.64 R6, desc[UR36][R6.64] ;  /* 0x0000002406067981 */ /* 0x000ea8000c1e1b00 */
[----:B--2---:R1:W-:Y:S04]  /*32a0*/  ST.E.64 desc[UR36][R20.64+0x8], R6 ;  /* 0x0000080614007985 */ /* 0x0043e8000c101b24 */
[----:B------:R-:W2:Y:S02]  /*32b0*/  LDG.E R11, desc[UR36][R14.64+0x8] ;  /* 0x000008240e0b7981 */ /* 0x000ea4000c1e1900 */
[----:B--2---:R-:W-:-:S06]  /*32c0*/  IMAD.WIDE R10, R11, 0x8, R12 ;  /* 0x000000080b0a7825 */ /* 0x004fcc00078e020c */
[----:B------:R-:W2:Y:S04]  /*32d0*/  LDG.E.64 R10, desc[UR36][R10.64] ;  /* 0x000000240a0a7981 */ /* 0x000ea8000c1e1b00 */
[----:B--2---:R1:W-:Y:S04]  /*32e0*/  ST.E.64 desc[UR36][R20.64+0x10], R10 ;  /* 0x0000100a14007985 */ /* 0x0043e8000c101b24 */
[----:B------:R-:W2:Y:S02]  /*32f0*/  LDG.E R31, desc[UR36][R14.64+0xc] ;  /* 0x00000c240e1f7981 */ /* 0x000ea4000c1e1900 */
[----:B--2---:R-:W-:-:S06]  /*3300*/  IMAD.WIDE R12, R31, 0x8, R12 ;  /* 0x000000081f0c7825 */ /* 0x004fcc00078e020c */
[----:B------:R-:W2:Y:S01]  /*3310*/  LDG.E.64 R12, desc[UR36][R12.64] ;  /* 0x000000240c0c7981 */ /* 0x000ea2000c1e1b00 */
[----:B------:R-:W-:-:S05]  /*3320*/  VIADD R0, R0, 0x4 ;  /* 0x0000000400007836 */ /* 0x000fca0000000000 */
[----:B------:R-:W-:Y:S01]  /*3330*/  ISETP.NE.AND P0, PT, R0, R9, PT ;  /* 0x000000090000720c */ /* 0x000fe20003f05270 */
[----:B--2---:R1:W-:-:S12]  /*3340*/  ST.E.64 desc[UR36][R20.64+0x18], R12 ;  /* 0x0000180c14007985 */ /* 0x0043d8000c101b24 */
[----:B------:R-:W-:Y:S05]  /*3350*/  @P0 BRA `(.L_x_50) ;  /* 0xfffffffc00a40947 */ /* 0x000fea000383ffff */
.L_x_46:
[----:B------:R-:W-:Y:S05]  /*3360*/  BSYNC.RECONVERGENT B0 ;  /* 0x0000000000007941 */ /* 0x000fea0003800200 */
.L_x_45:
[----:B------:R-:W-:Y:S01]  /*3370*/  BAR.SYNC.DEFER_BLOCKING 0x0 ;  /* 0x0000000000007b1d */ /* 0x000fe20000010000 */
[----:B------:R-:W-:-:S05]  /*3380*/  ISETP.NE.AND P0, PT, R18, RZ, PT ;  /* 0x000000ff1200720c */ /* 0x000fca0003f05270 */
[----:B------:R-:W-:Y:S08]  /*3390*/  BSSY.RECONVERGENT B6, `(.L_x_51) ;  /* 0x0000015000067945 */ /* 0x000ff00003800200 */
[----:B------:R-:W-:Y:S05]  /*33a0*/  @P0 BRA `(.L_x_52) ;  /* 0x00000000004c0947 */ /* 0x000fea0003800000 */
[----:B01----:R-:W0:Y:S01]  /*33b0*/  LDS.64 R4, [UR38+0x4010] ;  /* 0x00401026ff047984 */ /* 0x003e220008000a00 */
[----:B------:R-:W-:-:S04]  /*33c0*/  MOV R0, 0x8 ;  /* 0x0000000800007802 */ /* 0x000fc80000000f00 */
[----:B----4-:R1:W4:Y:S03]  /*33d0*/  LDC.64 R2, c[0x4][R0] ;  /* 0x0100000000027b82 */ /* 0x0103260000000a00 */
[----:B--23--:R-:W-:-:S07]  /*33e0*/  LEPC R20, `(.L_x_53) ;  /* 0x000000001014794e */ /* 0x00cfce0000000000 */
[----:B01--4-:R-:W-:Y:S05]  /*33f0*/  CALL.ABS.NOINC R2 ;  /* 0x0000000002007343 */ /* 0x013fea0003c00000 */
.L_x_53:
[----:B------:R-:W0:Y:S01]  /*3400*/  LDCU UR4, c[0x0][0x3b0] ;  /* 0x00007600ff0477ac */ /* 0x000e220008000800 */
[----:B------:R-:W-:-:S04]  /*3410*/  MOV R0, 0x0 ;  /* 0x0000000000007802 */ /* 0x000fc80000000f00 */
[----:B------:R1:W2:Y:S01]  /*3420*/  LDC.64 R2, c[0x4][R0] ;  /* 0x0100000000027b82 */ /* 0x0002a20000000a00 */
[----:B0-----:R-:W-:-:S04]  /*3430*/  UIMAD.WIDE UR4, UR4, UR4, URZ ;  /* 0x00000004040472a5 */ /* 0x001fc8000f8e02ff */
[----:B------:R-:W-:Y:S02]  /*3440*/  USHF.L.U32 UR6, UR4, 0x3, URZ ;  /* 0x0000000304067899 */ /* 0x000fe400080006ff */
[----:B------:R-:W-:-:S04]  /*3450*/  USHF.L.U64.HI UR4, UR4, 0x3, UR5 ;  /* 0x0000000304047899 */ /* 0x000fc80008010205 */
[----:B------:R-:W-:Y:S02]  /*3460*/  IMAD.U32 R4, RZ, RZ, UR6 ;  /* 0x00000006ff047e24 */ /* 0x000fe4000f8e00ff */
[----:B-1----:R-:W-:-:S07]  /*3470*/  MOV R5, UR4 ;  /* 0x0000000400057c02 */ /* 0x002fce0008000f00 */
[----:B------:R-:W-:-:S07]  /*3480*/  LEPC R20, `(.L_x_54) ;  /* 0x000000001014794e */ /* 0x000fce0000000000 */
[----:B--2---:R-:W-:Y:S05]  /*3490*/  CALL.ABS.NOINC R2 ;  /* 0x0000000002007343 */ /* 0x004fea0003c00000 */
.L_x_54:
[----:B------:R-:W0:Y:S01]  /*34a0*/  S2UR UR5, SR_CgaCtaId ;  /* 0x00000000000579c3 */ /* 0x000e220000008800 */
[----:B------:R-:W-:Y:S02]  /*34b0*/  UMOV UR4, 0x400 ;  /* 0x0000040000047882 */ /* 0x000fe40000000000 */
[----:B0-----:R-:W-:-:S09]  /*34c0*/  ULEA UR4, UR5, UR4, 0x18 ;  /* 0x0000000405047291 */ /* 0x001fd2000f8ec0ff */
[----:B------:R0:W-:Y:S03]  /*34d0*/  STS.64 [UR4+0x4030], R4 ;  /* 0x00403004ff007988 */ /* 0x0001e60008000a04 */
.L_x_52:
[----:B------:R-:W-:Y:S05]  /*34e0*/  BSYNC.RECONVERGENT B6 ;  /* 0x0000000000067941 */ /* 0x000fea0003800200 */
.L_x_51:
[----:B----4-:R-:W0:Y:S01]  /*34f0*/  MUFU.RCP64H R3, R17 ;  /* 0x0000001100037308 */ /* 0x010e220000001800 */
[----:B------:R-:W-:Y:S01]  /*3500*/  IMAD.MOV.U32 R2, RZ, RZ, 0x1 ;  /* 0x00000001ff027424 */ /* 0x000fe200078e00ff */
[----:B------:R-:W-:Y:S01]  /*3510*/  DMUL R28, R28, R28 ;  /* 0x0000001c1c1c7228 */ /* 0x000fe20000000000 */
[----:B------:R-:W-:Y:S05]  /*3520*/  WARPSYNC.ALL ;  /* 0x0000000000007948 */ /* 0x000fea0003800000 */
[----:B------:R-:W-:Y:S04]  /*3530*/  BAR.SYNC.DEFER_BLOCKING 0x0 ;  /* 0x0000000000007b1d */ /* 0x000fe80000010000 */
[----:B------:R-:W-:-:S02]  /*3540*/  FSETP.GEU.AND P1, PT, |R29|, 6.5827683646048100446e-37, PT ;  /* 0x036000001d00780b */ /* 0x000fc40003f2e200 */
[----:B01----:R-:W-:-:S08]  /*3550*/  DFMA R4, -R16, R2, 1 ;  /* 0x3ff000001004742b */ /* 0x003fd00000000102 */
        /* <DEDUP_REMOVED lines=12> */
[----:B---3--:R-:W-:Y:S01]  /*3620*/  IMAD.MOV.U32 R14, RZ, RZ, R16 ;  /* 0x000000ffff0e7224 */ /* 0x008fe200078e0010 */
[----:B------:R-:W-:Y:S01]  /*3630*/  MOV R52, 0x3660 ;  /* 0x0000366000347802 */ /* 0x000fe20000000f00 */
[----:B------:R-:W-:-:S07]  /*3640*/  IMAD.MOV.U32 R15, RZ, RZ, R17 ;  /* 0x000000ffff0f7224 */ /* 0x000fce00078e0011 */
[----:B--2---:R-:W-:Y:S05]  /*3650*/  CALL.REL.NOINC `($__internal_1_$__cuda_sm20_div_rn_f64_full) ;  /* 0x0000006800d87944 */ /* 0x004fea0003c00000 */
[----:B------:R-:W-:Y:S01]  /*3660*/  MOV R2, R48 ;  /* 0x0000003000027202 */ /* 0x000fe20000000f00 */
[----:B------:R-:W-:-:S07]  /*3670*/  IMAD.MOV.U32 R3, RZ, RZ, R49 ;  /* 0x000000ffff037224 */ /* 0x000fce00078e0031 */
.L_x_55:
[----:B------:R-:W3:Y:S01]  /*3680*/  LDCU UR4, c[0x0][0x3b0] ;  /* 0x00007600ff0477ac */ /* 0x000ee20008000800 */
[----:B------:R-:W0:Y:S01]  /*3690*/  F2I.F64.CEIL R3, R2 ;  /* 0x0000000200037311 */ /* 0x000e220000309100 */
[----:B------:R-:W-:Y:S01]  /*36a0*/  BSSY.RECONVERGENT B0, `(.L_x_56) ;  /* 0x000002c000007945 */ /* 0x000fe20003800200 */
[----:B0-----:R-:W-:Y:S02]  /*36b0*/  IMAD R11, R3, R18, RZ ;  /* 0x00000012030b7224 */ /* 0x001fe400078e02ff */
[----:B---3--:R-:W-:-:S04]  /*36c0*/  IMAD.U32 R12, RZ, RZ, UR4 ;  /* 0x00000004ff0c7e24 */ /* 0x008fc8000f8e00ff */
[----:B------:R-:W-:-:S05]  /*36d0*/  IMAD R0, R12, R12, RZ ;  /* 0x0000000c0c007224 */ /* 0x000fca00078e02ff */
[----:B------:R-:W-:-:S04]  /*36e0*/  VIADDMNMX R10, R11, R3, R0, PT ;  /* 0x000000030b0a7246 */ /* 0x000fc80003800100 */
[----:B------:R-:W-:-:S13]  /*36f0*/  ISETP.GE.AND P0, PT, R11, R10, PT ;  /* 0x0000000a0b00720c */ /* 0x000fda0003f06270 */
[----:B------:R-:W-:Y:S05]  /*3700*/  @P0 BRA `(.L_x_57) ;  /* 0x0000000000940947 */ /* 0x000fea0003800000 */
[C---:B------:R-:W-:Y:S01]  /*3710*/  IADD3 R0, PT, PT, -R11.reuse, R10, RZ ;  /* 0x0000000a0b007210 */ /* 0x040fe20007ffe1ff */
[----:B------:R-:W-:Y:S01]  /*3720*/  IMAD.IADD R2, R11, 0x1, -R10 ;  /* 0x000000010b027824 */ /* 0x000fe200078e0a0a */
[----:B------:R-:W-:Y:S02]  /*3730*/  BSSY.RECONVERGENT B1, `(.L_x_58) ;  /* 0x000000f000017945 */ /* 0x000fe40003800200 */
[----:B------:R-:W-:Y:S02]  /*3740*/  LOP3.LUT P0, R5, R0, 0x3, RZ, 0xc0, !PT ;  /* 0x0000000300057812 */ /* 0x000fe4000780c0ff */
[----:B------:R-:W-:-:S11]  /*3750*/  ISETP.GT.U32.AND P1, PT, R2, -0x4, PT ;  /* 0xfffffffc0200780c */ /* 0x000fd60003f24070 */
[----:B------:R-:W-:Y:S05]  /*3760*/  @!P0 BRA `(.L_x_59) ;  /* 0x00000000002c8947 */ /* 0x000fea0003800000 */
[----:B------:R-:W0:Y:S01]  /*3770*/  S2R R3, SR_CgaCtaId ;  /* 0x0000000000037919 */ /* 0x000e220000008800 */
[----:B------:R-:W-:Y:S01]  /*3780*/  MOV R2, 0x400 ;  /* 0x0000040000027802 */ /* 0x000fe20000000f00 */
[----:B------:R-:W-:-:S03]  /*3790*/  IMAD.MOV.U32 R0, RZ, RZ, RZ ;  /* 0x000000ffff007224 */ /* 0x000fc600078e00ff */
[----:B0-----:R-:W-:-:S07]  /*37a0*/  LEA R4, R3, R2, 0x18 ;  /* 0x0000000203047211 */ /* 0x001fce00078ec0ff */
.L_x_60:
[----:B0-----:R-:W0:Y:S01]  /*37b0*/  LDS.64 R2, [R4+0x4030] ;  /* 0x0040300004027984 */ /* 0x001e220000000a00 */
[----:B------:R-:W-:-:S04]  /*37c0*/  IADD3 R0, PT, PT, R0, 0x1, RZ ;  /* 0x0000000100007810 */ /* 0x000fc80007ffe0ff */
[----:B------:R-:W-:Y:S01]  /*37d0*/  ISETP.NE.AND P0, PT, R0, R5, PT ;  /* 0x000000050000720c */ /* 0x000fe20003f05270 */
[----:B0-----:R-:W-:-:S04]  /*37e0*/  IMAD.WIDE R2, R11, 0x8, R2 ;  /* 0x000000080b027825 */ /* 0x001fc800078e0202 */
[----:B------:R-:W-:Y:S01]  /*37f0*/  VIADD R11, R11, 0x1 ;  /* 0x000000010b0b7836 */ /* 0x000fe20000000000 */
[----:B------:R0:W-:Y:S07]  /*3800*/  ST.E.64 desc[UR36][R2.64], RZ ;  /* 0x000000ff02007985 */ /* 0x0001ee000c101b24 */
[----:B------:R-:W-:Y:S05]  /*3810*/  @P0 BRA `(.L_x_60) ;  /* 0xfffffffc00e40947 */ /* 0x000fea000383ffff */
.L_x_59:
[----:B------:R-:W-:Y:S05]  /*3820*/  BSYNC.RECONVERGENT B1 ;  /* 0x0000000000017941 */ /* 0x000fea0003800200 */
.L_x_58:
[----:B------:R-:W-:Y:S05]  /*3830*/  @P1 BRA `(.L_x_57) ;  /* 0x0000000000481947 */ /* 0x000fea0003800000 */
[----:B0-----:R-:W0:Y:S01]  /*3840*/  S2R R3, SR_CgaCtaId ;  /* 0x0000000000037919 */ /* 0x001e220000008800 */
[----:B------:R-:W-:-:S04]  /*3850*/  MOV R0, 0x400 ;  /* 0x0000040000007802 */ /* 0x000fc80000000f00 */
[----:B0-----:R-:W-:-:S07]  /*3860*/  LEA R0, R3, R0, 0x18 ;  /* 0x0000000003007211 */ /* 0x001fce00078ec0ff */
.L_x_61:
[----:B------:R-:W0:Y:S02]  /*3870*/  LDS.64 R2, [R0+0x4030] ;  /* 0x0040300000027984 */ /* 0x000e240000000a00 */
[----:B0-----:R-:W-:-:S05]  /*3880*/  IMAD.WIDE R2, R11, 0x8, R2 ;  /* 0x000000080b027825 */ /* 0x001fca00078e0202 */
[----:B------:R-:W-:Y:S04]  /*3890*/  ST.E.64 desc[UR36][R2.64], RZ ;  /* 0x000000ff02007985 */ /* 0x000fe8000c101b24 */
[----:B------:R-:W0:Y:S02]  /*38a0*/  LDS.64 R4, [R0+0x4030] ;  /* 0x0040300000047984 */ /* 0x000e240000000a00 */
[----:B0-----:R-:W-:-:S05]  /*38b0*/  IMAD.WIDE R4, R11, 0x8, R4 ;  /* 0x000000080b047825 */ /* 0x001fca00078e0204 */
[----:B------:R-:W-:Y:S04]  /*38c0*/  ST.E.64 desc[UR36][R4.64+0x8], RZ ;  /* 0x000008ff04007985 */ /* 0x000fe8000c101b24 */
[----:B------:R-:W0:Y:S02]  /*38d0*/  LDS.64 R6, [R0+0x4030] ;  /* 0x0040300000067984 */ /* 0x000e240000000a00 */
[----:B0-----:R-:W-:-:S05]  /*38e0*/  IMAD.WIDE R6, R11, 0x8, R6 ;  /* 0x000000080b067825 */ /* 0x001fca00078e0206 */
[----:B------:R-:W-:Y:S04]  /*38f0*/  ST.E.64 desc[UR36][R6.64+0x10], RZ ;  /* 0x000010ff06007985 */ /* 0x000fe8000c101b24 */
[----:B------:R-:W0:Y:S02]  /*3900*/  LDS.64 R8, [R0+0x4030] ;  /* 0x0040300000087984 */ /* 0x000e240000000a00 */
[----:B0-----:R-:W-:-:S04]  /*3910*/  IMAD.WIDE R8, R11, 0x8, R8 ;  /* 0x000000080b087825 */ /* 0x001fc800078e0208 */
[----:B------:R-:W-:Y:S01]  /*3920*/  VIADD R11, R11, 0x4 ;  /* 0x000000040b0b7836 */ /* 0x000fe20000000000 */
[----:B------:R1:W-:Y:S04]  /*3930*/  ST.E.64 desc[UR36][R8.64+0x18], RZ ;  /* 0x000018ff08007985 */ /* 0x0003e8000c101b24 */
[----:B------:R-:W-:-:S13]  /*3940*/  ISETP.NE.AND P0, PT, R11, R10, PT ;  /* 0x0000000a0b00720c */ /* 0x000fda0003f05270 */
[----:B-1----:R-:W-:Y:S05]  /*3950*/  @P0 BRA `(.L_x_61) ;  /* 0xfffffffc00c40947 */ /* 0x002fea000383ffff */
.L_x_57:
[----:B------:R-:W-:Y:S05]  /*3960*/  BSYNC.RECONVERGENT B0 ;  /* 0x0000000000007941 */ /* 0x000fea0003800200 */
.L_x_56:
[----:B------:R-:W-:Y:S01]  /*3970*/  BAR.SYNC.DEFER_BLOCKING 0x0 ;  /* 0x0000000000007b1d */ /* 0x000fe20000010000 */
[----:B------:R-:W-:-:S13]  /*3980*/  ISETP.GE.AND P0, PT, R12, 0x1, PT ;  /* 0x000000010c00780c */ /* 0x000fda0003f06270 */
[----:B------:R-:W-:Y:S05]  /*3990*/  @!P0 BRA `(.L_x_62) ;  /* 0x0000001c00fc8947 */ /* 0x000fea0003800000 */
[----:B------:R-:W1:Y:S01]  /*39a0*/  S2UR UR5, SR_CgaCtaId ;  /* 0x00000000000579c3 */ /* 0x000e620000008800 */
[----:B------:R-:W-:Y:S01]  /*39b0*/  UMOV UR4, 0x400 ;  /* 0x0000040000047882 */ /* 0x000fe20000000000 */
[----:B------:R-:W-:Y:S01]  /*39c0*/  HFMA2 R5, -RZ, RZ, 0, 0 ;  /* 0x00000000ff057431 */ /* 0x000fe200000001ff */
[----:B------:R-:W-:Y:S01]  /*39d0*/  UIADD3 UR4, UPT, UPT, UR4, 0x8, URZ ;  /* 0x0000000804047890 */ /* 0x000fe2000fffe0ff */
[----:B------:R-:W-:Y:S01]  /*39e0*/  BSSY.RECONVERGENT B0, `(.L_x_62) ;  /* 0x00001fa000007945 */ /* 0x000fe20003800200 */
[C---:B------:R-:W-:Y:S02]  /*39f0*/  LOP3.LUT R26, R19.reuse, 0xf, RZ, 0xc0, !PT ;  /* 0x0000000f131a7812 */ /* 0x040fe400078ec0ff */
[----:B--2---:R-:W-:Y:S02]  /*3a00*/  LOP3.LUT R34, R19, 0x7, RZ, 0xc0, !PT ;  /* 0x0000000713227812 */ /* 0x004fe400078ec0ff */
[----:B------:R-:W-:Y:S02]  /*3a10*/  PRMT R0, RZ, 0x7610, R0 ;  /* 0x00007610ff007816 */ /* 0x000fe40000000000 */
[----:B------:R-:W-:Y:S01]  /*3a20*/  PRMT R4, RZ, 0x7610, R4 ;  /* 0x00007610ff047816 */ /* 0x000fe20000000004 */
[----:B-1----:R-:W-:-:S06]  /*3a30*/  ULEA UR5, UR5, UR4, 0x18 ;  /* 0x0000000405057291 */ /* 0x002fcc000f8ec0ff */
[----:B------:R-:W-:-:S07]  /*3a40*/  LEA R6, R18, UR5, 0x3 ;  /* 0x0000000512067c11 */ /* 0x000fce000f8e18ff */
.L_x_98:
[----:B01----:R-:W0:Y:S01]  /*3a50*/  MUFU.RCP64H R3, R17 ;  /* 0x0000001100037308 */ /* 0x003e220000001800 */
[----:B------:R-:W-:Y:S01]  /*3a60*/  IMAD.MOV.U32 R2, RZ, RZ, 0x1 ;  /* 0x00000001ff027424 */ /* 0x000fe200078e00ff */
[----:B------:R-:W-:Y:S06]  /*3a70*/  BSSY.RECONVERGENT B2, `(.L_x_63) ;  /* 0x0000017000027945 */ /* 0x000fec0003800200 */
[----:B------:R-:W1:Y:S01]  /*3a80*/  I2F.F64.U32 R10, R5 ;  /* 0x00000005000a7312 */ /* 0x000e620000201800 */
[----:B0-----:R-:W-:Y:S01]  /*3a90*/  DFMA R8, -R16, R2, 1 ;  /* 0x3ff000001008742b */ /* 0x001fe20000000102 */
[----:B-1----:R-:W-:-:S07]  /*3aa0*/  FSETP.GEU.AND P1, PT, |R11|, 6.5827683646048100446e-37, PT ;  /* 0x036000000b00780b */ /* 0x002fce0003f2e200 */
        /* <DEDUP_REMOVED lines=8> */
[----:B------:R-:W-:Y:S01]  /*3b30*/  FSETP.GT.AND P0, PT, |R7|, 1.469367938527859385e-39, PT ;  /* 0x001000000700780b */ /* 0x000fe20003f04200 */
[----:B------:R-:W-:-:S12]  /*3b40*/  IMAD.MOV.U32 R7, RZ, RZ, R5 ;  /* 0x000000ffff077224 */ /* 0x000fd800078e0005 */
        /* <DEDUP_REMOVED lines=9> */
.L_x_64:
[----:B------:R-:W-:Y:S05]  /*3be0*/  BSYNC.RECONVERGENT B2 ;  /* 0x0000000000027941 */ /* 0x000fea0003800200 */
.L_x_63:
[----:B------:R-:W0:Y:S01]  /*3bf0*/  F2I.F64.CEIL R2, R2 ;  /* 0x0000000200027311 */ /* 0x000e220000309100 */
[----:B------:R1:W-:Y:S01]  /*3c00*/  STS.64 [R6], RZ ;  /* 0x000000ff06007388 */ /* 0x0003e20000000a00 */
[----:B------:R-:W-:Y:S01]  /*3c10*/  BSSY.RECONVERGENT B1, `(.L_x_65) ;  /* 0x000003d000017945 */ /* 0x000fe20003800200 */
[----:B0-----:R-:W-:-:S05]  /*3c20*/  IMAD R14, R2, R18, RZ ;  /* 0x00000012020e7224 */ /* 0x001fca00078e02ff */
[----:B------:R-:W-:-:S04]  /*3c30*/  VIADDMNMX R35, R14, R2, R5, PT ;  /* 0x000000020e237246 */ /* 0x000fc80003800105 */
[----:B------:R-:W-:-:S13]  /*3c40*/  ISETP.GE.AND P0, PT, R14, R35, PT ;  /* 0x000000230e00720c */ /* 0x000fda0003f06270 */
[----:B-1----:R-:W-:Y:S05]  /*3c50*/  @P0 BRA `(.L_x_66) ;  /* 0x0000000000e00947 */ /* 0x002fea0003800000 */
[----:B------:R-:W0:Y:S01]  /*3c60*/  S2UR UR6, SR_CgaCtaId ;  /* 0x00000000000679c3 */ /* 0x000e220000008800 */
[----:B------:R-:W-:Y:S01]  /*3c70*/  IADD3 R8, PT, PT, -R14, R35, RZ ;  /* 0x000000230e087210 */ /* 0x000fe20007ffe1ff */
[----:B------:R-:W-:Y:S01]  /*3c80*/  UMOV UR4, 0x400 ;  /* 0x0000040000047882 */ /* 0x000fe20000000000 */
[----:B------:R-:W-:Y:S01]  /*3c90*/  BSSY.RECONVERGENT B2, `(.L_x_67) ;  /* 0x000001c000027945 */ /* 0x000fe20003800200 */
[----:B------:R-:W-:Y:S01]  /*3ca0*/  IMAD.MOV.U32 R36, RZ, RZ, R14 ;  /* 0x000000ffff247224 */ /* 0x000fe200078e000e */
[----:B------:R-:W-:Y:S02]  /*3cb0*/  LOP3.LUT P0, R15, R8, 0x3, RZ, 0xc0, !PT ;  /* 0x00000003080f7812 */ /* 0x000fe4000780c0ff */
[----:B------:R-:W-:Y:S01]  /*3cc0*/  CS2R R8, SRZ ;  /* 0x0000000000087805 */ /* 0x000fe2000001ff00 */
[----:B0-----:R-:W-:-:S09]  /*3cd0*/  ULEA UR4, UR6, UR4, 0x18 ;  /* 0x0000000406047291 */ /* 0x001fd2000f8ec0ff */
[----:B------:R-:W0:Y:S01]  /*3ce0*/  LDS.64 R2, [UR4+0x4030] ;  /* 0x00403004ff027984 */ /* 0x000e220008000a00 */
[----:B------:R-:W-:Y:S05]  /*3cf0*/  @!P0 BRA `(.L_x_68) ;  /* 0x0000000000548947 */ /* 0x000fea0003800000 */
[----:B------:R-:W1:Y:S02]  /*3d00*/  LDC R21, c[0x0][0x3b0] ;  /* 0x0000ec00ff157b82 */ /* 0x000e640000000800 */
[----:B-1----:R-:W-:-:S04]  /*3d10*/  IMAD R11, R14, R21, R5 ;  /* 0x000000150e0b7224 */ /* 0x002fc800078e0205 */
[----:B0-----:R-:W-:-:S05]  /*3d20*/  IMAD.WIDE R10, R11, 0x8, R2 ;  /* 0x000000080b0a7825 */ /* 0x001fca00078e0202 */
[----:B------:R-:W2:Y:S01]  /*3d30*/  LD.E.64 R8, desc[UR36][R10.64] ;  /* 0x000000240a087980 */ /* 0x000ea2000c101b00 */
[----:B------:R-:W-:Y:S01]  /*3d40*/  ISETP.NE.AND P0, PT, R15, 0x1, PT ;  /* 0x000000010f00780c */ /* 0x000fe20003f05270 */
[----:B------:R-:W-:Y:S01]  /*3d50*/  VIADD R36, R14, 0x1 ;  /* 0x000000010e247836 */ /* 0x000fe20000000000 */
[----:B--2---:R-:W-:-:S07]  /*3d60*/  DMUL R8, R8, R8 ;  /* 0x0000000808087228 */ /* 0x004fce0000000000 */
[----:B------:R1:W-:Y:S04]  /*3d70*/  STS.64 [R6], R8 ;  /* 0x0000000806007388 */ /* 0x0003e80000000a00 */
[----:B------:R-:W-:Y:S05]  /*3d80*/  @!P0 BRA `(.L_x_68) ;  /* 0x0000000000308947 */ /* 0x000fea0003800000 */
[----:B------:R-:W-:-:S05]  /*3d90*/  IMAD.WIDE.U32 R12, R21, 0x8, R10 ;  /* 0x00000008150c7825 */ /* 0x000fca00078e000a */
[----:B------:R-:W1:Y:S01]  /*3da0*/  LD.E.64 R10, desc[UR36][R12.64] ;  /* 0x000000240c0a7980 */ /* 0x000e62000c101b00 */
[----:B------:R-:W-:Y:S02]  /*3db0*/  ISETP.NE.AND P0, PT, R15, 0x2, PT ;  /* 0x000000020f00780c */ /* 0x000fe40003f05270 */
[----:B------:R-:W-:Y:S01]  /*3dc0*/  IADD3 R36, PT, PT, R14, 0x2, RZ ;  /* 0x000000020e247810 */ /* 0x000fe20007ffe0ff */
[----:B-1----:R-:W-:-:S07]  /*3dd0*/  DFMA R8, R10, R10, R8 ;  /* 0x0000000a0a08722b */ /* 0x002fce0000000008 */
[----:B------:R2:W-:Y:S03]  /*3de0*/  STS.64 [R6], R8 ;  /* 0x0000000806007388 */ /* 0x0005e60000000a00 */
[----:B------:R-:W-:Y:S05]  /*3df0*/  @!P0 BRA `(.L_x_68) ;  /* 0x0000000000148947 */ /* 0x000fea0003800000 */
[----:B------:R-:W-:-:S06]  /*3e00*/  IMAD.WIDE.U32 R10, R21, 0x8, R12 ;  /* 0x00000008150a7825 */ /* 0x000fcc00078e000c */
[----:B------:R-:W2:Y:S01]  /*3e10*/  LD.E.64 R10, desc[UR36][R10.64] ;  /* 0x000000240a0a7980 */ /* 0x000ea2000c101b00 */
[----:B------:R-:W-:Y:S01]  /*3e20*/  VIADD R36, R14, 0x3 ;  /* 0x000000030e247836 */ /* 0x000fe20000000000 */
[----:B--2---:R-:W-:-:S07]  /*3e30*/  DFMA R8, R10, R10, R8 ;  /* 0x0000000a0a08722b */ /* 0x004fce0000000008 */
[----:B------:R3:W-:Y:S04]  /*3e40*/  STS.64 [R6], R8 ;  /* 0x0000000806007388 */ /* 0x0007e80000000a00 */
.L_x_68:
[----:B------:R-:W-:Y:S05]  /*3e50*/  BSYNC.RECONVERGENT B2 ;  /* 0x0000000000027941 */ /* 0x000fea0003800200 */
.L_x_67:
[----:B------:R-:W-:-:S05]  /*3e60*/  IMAD.IADD R10, R14, 0x1, -R35 ;  /* 0x000000010e0a7824 */ /* 0x000fca00078e0a23 */
[----:B------:R-:W-:-:S13]  /*3e70*/  ISETP.GT.U32.AND P0, PT, R10, -0x4, PT ;  /* 0xfffffffc0a00780c */ /* 0x000fda0003f04070 */
[----:B------:R-:W-:Y:S05]  /*3e80*/  @P0 BRA `(.L_x_66) ;  /* 0x0000000000540947 */ /* 0x000fea0003800000 */
.L_x_69:
[----:B----4-:R-:W4:Y:S02]  /*3e90*/  LDC R33, c[0x0][0x3b0] ;  /* 0x0000ec00ff217b82 */ /* 0x010f240000000800 */
[----:B----4-:R-:W-:-:S04]  /*3ea0*/  IMAD R11, R36, R33, R5 ;  /* 0x00000021240b7224 */ /* 0x010fc800078e0205 */
[----:B0-----:R-:W-:-:S05]  /*3eb0*/  IMAD.WIDE R10, R11, 0x8, R2 ;  /* 0x000000080b0a7825 */ /* 0x001fca00078e0202 */
[----:B------:R-:W4:Y:S01]  /*3ec0*/  LD.E.64 R12, desc[UR36][R10.64] ;  /* 0x000000240a0c7980 */ /* 0x000f22000c101b00 */
[----:B------:R-:W-:Y:S01]  /*3ed0*/  IMAD.WIDE.U32 R14, R33, 0x8, R10 ;  /* 0x00000008210e7825 */ /* 0x000fe200078e000a */
[----:B----4-:R-:W-:-:S07]  /*3ee0*/  DFMA R12, R12, R12, R8 ;  /* 0x0000000c0c0c722b */ /* 0x010fce0000000008 */
[----:B------:R4:W-:Y:S04]  /*3ef0*/  STS.64 [R6], R12 ;  /* 0x0000000c06007388 */ /* 0x0009e80000000a00 */
[----:B-123--:R-:W2:Y:S01]  /*3f00*/  LD.E.64 R8, desc[UR36][R14.64] ;  /* 0x000000240e087980 */ /* 0x00eea2000c101b00 */
[----:B------:R-:W-:Y:S01]  /*3f10*/  IMAD.WIDE.U32 R28, R33, 0x8, R14 ;  /* 0x00000008211c7825 */ /* 0x000fe200078e000e */
[----:B--2---:R-:W-:-:S07]  /*3f20*/  DFMA R20, R8, R8, R12 ;  /* 0x000000080814722b */ /* 0x004fce000000000c */
[----:B------:R4:W-:Y:S04]  /*3f30*/  STS.64 [R6], R20 ;  /* 0x0000001406007388 */ /* 0x0009e80000000a00 */
[----:B------:R-:W2:Y:S01]  /*3f40*/  LD.E.64 R8, desc[UR36][R28.64] ;  /* 0x000000241c087980 */ /* 0x000ea2000c101b00 */
[----:B------:R-:W-:Y:S01]  /*3f50*/  IMAD.WIDE.U32 R32, R33, 0x8, R28 ;  /* 0x0000000821207825 */ /* 0x000fe200078e001c */
[----:B--2---:R-:W-:-:S07]  /*3f60*/  DFMA R30, R8, R8, R20 ;  /* 0x00000008081e722b */ /* 0x004fce0000000014 */
[----:B------:R4:W-:Y:S04]  /*3f70*/  STS.64 [R6], R30 ;  /* 0x0000001e06007388 */ /* 0x0009e80000000a00 */
[----:B------:R-:W2:Y:S01]  /*3f80*/  LD.E.64 R32, desc[UR36][R32.64] ;  /* 0x0000002420207980 */ /* 0x000ea2000c101b00 */
[----:B------:R-:W-:-:S04]  /*3f90*/  IADD3 R36, PT, PT, R36, 0x4, RZ ;  /* 0x0000000424247810 */ /* 0x000fc80007ffe0ff */
[----:B------:R-:W-:Y:S01]  /*3fa0*/  ISETP.NE.AND P0, PT, R36, R35, PT ;  /* 0x000000232400720c */ /* 0x000fe20003f05270 */
[----:B--2---:R-:W-:-:S07]  /*3fb0*/  DFMA R8, R32, R32, R30 ;  /* 0x000000202008722b */ /* 0x004fce000000001e */
[----:B------:R4:W-:Y:S05]  /*3fc0*/  STS.64 [R6], R8 ;  /* 0x0000000806007388 */ /* 0x0009ea0000000a00 */
[----:B------:R-:W-:Y:S05]  /*3fd0*/  @P0 BRA `(.L_x_69) ;  /* 0xfffffffc00ac0947 */ /* 0x000fea000383ffff */
.L_x_66:
[----:B------:R-:W-:Y:S05]  /*3fe0*/  BSYNC.RECONVERGENT B1 ;  /* 0x0000000000017941 */ /* 0x000fea0003800200 */
.L_x_65:
[----:B------:R-:W-:Y:S01]  /*3ff0*/  BAR.SYNC.DEFER_BLOCKING 0x0 ;  /* 0x0000000000007b1d */ /* 0x000fe20000010000 */
[----:B------:R-:W-:-:S05]  /*4000*/  ISETP.NE.AND P0, PT, R18, RZ, PT ;  /* 0x000000ff1200720c */ /* 0x000fca0003f05270 */
[----:B------:R-:W-:Y:S08]  /*4010*/  BSSY.RECONVERGENT B1, `(.L_x_70) ;  /* 0x000008b000017945 */ /* 0x000ff00003800200 */
[----:B------:R-:W-:Y:S05]  /*4020*/  @P0 BRA `(.L_x_71) ;  /* 0x0000000800240947 */ /* 0x000fea0003800000 */
[----:B------:R-:W-:Y:S01]  /*4030*/  ISETP.GE.U32.AND P0, PT, R19, 0x10, PT ;  /* 0x000000101300780c */ /* 0x000fe20003f06070 */
[----:B------:R-:W-:Y:S01]  /*4040*/  IMAD.MOV.U32 R28, RZ, RZ, RZ ;  /* 0x000000ffff1c7224 */ /* 0x000fe200078e00ff */
[----:B0-----:R-:W-:-:S11]  /*4050*/  CS2R R2, SRZ ;  /* 0x0000000000027805 */ /* 0x001fd6000001ff00 */
[----:B------:R-:W-:Y:S05]  /*4060*/  @!P0 BRA `(.L_x_72) ;  /* 0x00000000009c8947 */ /* 0x000fea0003800000 */
[----:B------:R-:W-:Y:S02]  /*4070*/  LOP3.LUT R28, R19, 0x7f0, RZ, 0xc0, !PT ;  /* 0x000007f0131c7812 */ /* 0x000fe400078ec0ff */
[----:B------:R-:W-:Y:S01]  /*4080*/  CS2R R2, SRZ ;  /* 0x0000000000027805 */ /* 0x000fe2000001ff00 */
[----:B------:R-:W-:-:S06]  /*4090*/  UMOV UR4, URZ ;  /* 0x000000ff00047c82 */ /* 0x000fcc0008000000 */
.L_x_73:
[----:B------:R-:W-:Y:S02]  /*40a0*/  ULEA UR6, UR4, UR5, 0x3 ;  /* 0x0000000504067291 */ /* 0x000fe4000f8e18ff */
[----:B------:R-:W-:-:S06]  /*40b0*/  UIADD3 UR4, UPT, UPT, UR4, 0x10, URZ ;  /* 0x0000001004047890 */ /* 0x000fcc000fffe0ff */
[----:B------:R-:W-:Y:S01]  /*40c0*/  ISETP.NE.AND P0, PT, R28, UR4, PT ;  /* 0x000000041c007c0c */ /* 0x000fe2000bf05270 */
[----:B-1234-:R-:W0:Y:S04]  /*40d0*/  LDS.64 R8, [UR6] ;  /* 0x00000006ff087984 */ /* 0x01ee280008000a00 */
[----:B------:R-:W1:Y:S04]  /*40e0*/  LDS.64 R10, [UR6+0x8] ;  /* 0x00000806ff0a7984 */ /* 0x000e680008000a00 */
[----:B------:R-:W2:Y:S04]  /*40f0*/  LDS.64 R12, [UR6+0x10] ;  /* 0x00001006ff0c7984 */ /* 0x000ea80008000a00 */
[----:B------:R-:W3:Y:S04]  /*4100*/  LDS.64 R14, [UR6+0x18] ;  /* 0x00001806ff0e7984 */ /* 0x000ee80008000a00 */
[----:B------:R-:W4:Y:S01]  /*4110*/  LDS.64 R20, [UR6+0x20] ;  /* 0x00002006ff147984 */ /* 0x000f220008000a00 */
[----:B0-----:R-:W-:-:S03]  /*4120*/  DADD R8, R8, R2 ;  /* 0x0000000008087229 */ /* 0x001fc60000000002 */
[----:B------:R-:W0:Y:S05]  /*4130*/  LDS.64 R2, [UR6+0x28] ;  /* 0x00002806ff027984 */ /* 0x000e2a0008000a00 */
[----:B-1----:R-:W-:Y:S01]  /*4140*/  DADD R8, R8, R10 ;  /* 0x0000000008087229 */ /* 0x002fe2000000000a */
[----:B------:R-:W1:Y:S07]  /*4150*/  LDS.64 R10, [UR6+0x30] ;  /* 0x00003006ff0a7984 */ /* 0x000e6e0008000a00 */
[----:B--2---:R-:W-:Y:S01]  /*4160*/  DADD R8, R8, R12 ;  /* 0x0000000008087229 */ /* 0x004fe2000000000c */
[----:B------:R-:W2:Y:S07]  /*4170*/  LDS.64 R12, [UR6+0x38] ;  /* 0x00003806ff0c7984 */ /* 0x000eae0008000a00 */
[----:B---3--:R-:W-:Y:S01]  /*4180*/  DADD R8, R8, R14 ;  /* 0x0000000008087229 */ /* 0x008fe2000000000e */
[----:B------:R-:W3:Y:S07]  /*4190*/  LDS.64 R14, [UR6+0x40] ;  /* 0x00004006ff0e7984 */ /* 0x000eee0008000a00 */
[----:B----4-:R-:W-:Y:S01]  /*41a0*/  DADD R8, R8, R20 ;  /* 0x0000000008087229 */ /* 0x010fe20000000014 */
[----:B------:R-:W4:Y:S07]  /*41b0*/  LDS.64 R20, [UR6+0x48] ;  /* 0x00004806ff147984 */ /* 0x000f2e0008000a00 */
[----:B0-----:R-:W-:-:S02]  /*41c0*/  DADD R2, R8, R2 ;  /* 0x0000000008027229 */ /* 0x001fc40000000002 */
[----:B------:R-:W0:Y:S06]  /*41d0*/  LDS.64 R8, [UR6+0x50] ;  /* 0x00005006ff087984 */ /* 0x000e2c0008000a00 */
        /* <DEDUP_REMOVED lines=8> */
[----:B0-----:R-:W-:Y:S01]  /*4260*/  DADD R2, R2, R8 ;  /* 0x0000000002027229 */ /* 0x001fe20000000008 */
[----:B------:R-:W0:Y:S07]  /*4270*/  LDS.64 R8, [UR6+0x78] ;  /* 0x00007806ff087984 */ /* 0x000e2e0008000a00 */
[----:B-1----:R-:W-:-:S08]  /*4280*/  DADD R2, R2, R10 ;  /* 0x0000000002027229 */ /* 0x002fd0000000000a */
[----:B--2---:R-:W-:-:S08]  /*4290*/  DADD R2, R2, R12 ;  /* 0x0000000002027229 */ /* 0x004fd0000000000c */
[----:B---3--:R-:W-:-:S08]  /*42a0*/  DADD R2, R2, R14 ;  /* 0x0000000002027229 */ /* 0x008fd0000000000e */
[----:B----4-:R-:W-:-:S08]  /*42b0*/  DADD R2, R2, R20 ;  /* 0x0000000002027229 */ /* 0x010fd00000000014 */
[----:B0-----:R-:W-:Y:S01]  /*42c0*/  DADD R2, R2, R8 ;  /* 0x0000000002027229 */ /* 0x001fe20000000008 */
[----:B------:R-:W-:Y:S10]  /*42d0*/  @P0 BRA `(.L_x_73) ;  /* 0xfffffffc00700947 */ /* 0x000ff4000383ffff */
.L_x_72:
[----:B------:R-:W-:-:S13]  /*42e0*/  ISETP.NE.AND P0, PT, R26, RZ, PT ;  /* 0x000000ff1a00720c */ /* 0x000fda0003f05270 */
[----:B------:R-:W-:Y:S05]  /*42f0*/  @!P0 BRA `(.L_x_74) ;  /* 0x0000000000c08947 */ /* 0x000fea0003800000 */
[----:B-1234-:R-:W-:Y:S01]  /*4300*/  VIADD R8, R26, 0xffffffff ;  /* 0xffffffff1a087836 */ /* 0x01efe20000000000 */
[----:B------:R-:W-:-:S04]  /*4310*/  ISETP.NE.AND P1, PT, R34, RZ, PT ;  /* 0x000000ff2200720c */ /* 0x000fc80003f25270 */
[----:B------:R-:W-:-:S13]  /*4320*/  ISETP.GE.U32.AND P0, PT, R8, 0x7, PT ;  /* 0x000000070800780c */ /* 0x000fda0003f06070 */
[----:B------:R-:W-:Y:S05]  /*4330*/  @!P0 BRA `(.L_x_75) ;  /* 0x0000000000488947 */ /* 0x000fea0003800000 */
[C---:B------:R-:W-:Y:S02]  /*4340*/  LEA R29, R28.reuse, UR5, 0x3 ;  /* 0x000000051c1d7c11 */ /* 0x040fe4000f8e18ff */
[----:B------:R-:W-:-:S03]  /*4350*/  IADD3 R28, PT, PT, R28, 0x8, RZ ;  /* 0x000000081c1c7810 */ /* 0x000fc60007ffe0ff */
[----:B------:R-:W0:Y:S04]  /*4360*/  LDS.64 R8, [R29] ;  /* 0x000000001d087984 */ /* 0x000e280000000a00 */
[----:B------:R-:W1:Y:S04]  /*4370*/  LDS.64 R10, [R29+0x8] ;  /* 0x000008001d0a7984 */ /* 0x000e680000000a00 */
[----:B------:R-:W2:Y:S04]  /*4380*/  LDS.64 R12, [R29+0x10] ;  /* 0x000010001d0c7984 */ /* 0x000ea80000000a00 */
[----:B------:R-:W3:Y:S04]  /*4390*/  LDS.64 R14, [R29+0x18] ;  /* 0x000018001d0e7984 */ /* 0x000ee80000000a00 */
[----:B------:R-:W4:Y:S01]  /*43a0*/  LDS.64 R20, [R29+0x20] ;  /* 0x000020001d147984 */ /* 0x000f220000000a00 */
[----:B0-----:R-:W-:-:S03]  /*43b0*/  DADD R8, R2, R8 ;  /* 0x0000000002087229 */ /* 0x001fc60000000008 */
[----:B------:R-:W0:Y:S05]  /*43c0*/  LDS.64 R2, [R29+0x28] ;  /* 0x000028001d027984 */ /* 0x000e2a0000000a00 */
[----:B-1----:R-:W-:Y:S01]  /*43d0*/  DADD R8, R8, R10 ;  /* 0x0000000008087229 */ /* 0x002fe2000000000a */
[----:B------:R-:W1:Y:S07]  /*43e0*/  LDS.64 R10, [R29+0x30] ;  /* 0x000030001d0a7984 */ /* 0x000e6e0000000a00 */
[----:B--2---:R-:W-:Y:S01]  /*43f0*/  DADD R8, R8, R12 ;  /* 0x0000000008087229 */ /* 0x004fe2000000000c */
[----:B------:R-:W2:Y:S07]  /*4400*/  LDS.64 R12, [R29+0x38] ;  /* 0x000038001d0c7984 */ /* 0x000eae0000000a00 */
[----:B---3--:R-:W-:-:S08]  /*4410*/  DADD R8, R8, R14 ;  /* 0x0000000008087229 */ /* 0x008fd0000000000e */
[----:B----4-:R-:W-:-:S08]  /*4420*/  DADD R8, R8, R20 ;  /* 0x0000000008087229 */ /* 0x010fd00000000014 */
[----:B0-----:R-:W-:-:S08]  /*4430*/  DADD R2, R8, R2 ;  /* 0x0000000008027229 */ /* 0x001fd00000000002 */
[----:B-1----:R-:W-:-:S08]  /*4440*/  DADD R2, R2, R10 ;  /* 0x0000000002027229 */ /* 0x002fd0000000000a */
[----:B--2---:R-:W-:-:S11]  /*4450*/  DADD R2, R2, R12 ;  /* 0x0000000002027229 */ /* 0x004fd6000000000c */
.L_x_75:
[----:B------:R-:W-:Y:S05]  /*4460*/  @!P1 BRA `(.L_x_74) ;  /* 0x0000000000649947 */ /* 0x000fea0003800000 */
[----:B------:R-:W-:Y:S01]  /*4470*/  VIADD R8, R34, 0xffffffff ;  /* 0xffffffff22087836 */ /* 0x000fe20000000000 */
[----:B------:R-:W-:-:S04]  /*4480*/  LOP3.LUT P1, R21, R19, 0x3, RZ, 0xc0, !PT ;  /* 0x0000000313157812 */ /* 0x000fc8000782c0ff */
[----:B------:R-:W-:-:S13]  /*4490*/  ISETP.GE.U32.AND P0, PT, R8, 0x3, PT ;  /* 0x000000030800780c */ /* 0x000fda0003f06070 */
[----:B------:R-:W-:Y:S05]  /*44a0*/  @!P0 BRA `(.L_x_76) ;  /* 0x0000000000288947 */ /* 0x000fea0003800000 */
[C---:B------:R-:W-:Y:S01]  /*44b0*/  LEA R20, R28.reuse, UR5, 0x3 ;  /* 0x000000051c147c11 */ /* 0x040fe2000f8e18ff */
[----:B------:R-:W-:-:S04]  /*44c0*/  VIADD R28, R28, 0x4 ;  /* 0x000000041c1c7836 */ /* 0x000fc80000000000 */
[----:B------:R-:W0:Y:S04]  /*44d0*/  LDS.64 R8, [R20] ;  /* 0x0000000014087984 */ /* 0x000e280000000a00 */
[----:B------:R-:W1:Y:S04]  /*44e0*/  LDS.64 R10, [R20+0x8] ;  /* 0x00000800140a7984 */ /* 0x000e680000000a00 */
[----:B------:R-:W2:Y:S04]  /*44f0*/  LDS.64 R12, [R20+0x10] ;  /* 0x00001000140c7984 */ /* 0x000ea80000000a00 */
[----:B------:R-:W3:Y:S01]  /*4500*/  LDS.64 R14, [R20+0x18] ;  /* 0x00001800140e7984 */ /* 0x000ee20000000a00 */
[----:B0-----:R-:W-:-:S08]  /*4510*/  DADD R8, R2, R8 ;  /* 0x0000000002087229 */ /* 0x001fd00000000008 */
[----:B-1----:R-:W-:-:S08]  /*4520*/  DADD R8, R8, R10 ;  /* 0x0000000008087229 */ /* 0x002fd0000000000a */
[----:B--2---:R-:W-:-:S08]  /*4530*/  DADD R8, R8, R12 ;  /* 0x0000000008087229 */ /* 0x004fd0000000000c */
[----:B---3--:R-:W-:-:S11]  /*4540*/  DADD R2, R8, R14 ;  /* 0x0000000008027229 */ /* 0x008fd6000000000e */
.L_x_76:
[----:B------:R-:W-:Y:S05]  /*4550*/  @!P1 BRA `(.L_x_74) ;  /* 0x0000000000289947 */ /* 0x000fea0003800000 */
[----:B------:R-:W-:Y:S02]  /*4560*/  LEA R28, R28, UR5, 0x3 ;  /* 0x000000051c1c7c11 */ /* 0x000fe4000f8e18ff */
[----:B------:R-:W-:-:S03]  /*4570*/  ISETP.NE.AND P0, PT, R21, 0x1, PT ;  /* 0x000000011500780c */ /* 0x000fc60003f05270 */
[----:B------:R-:W0:Y:S02]  /*4580*/  LDS.64 R8, [R28] ;  /* 0x000000001c087984 */ /* 0x000e240000000a00 */
[----:B0-----:R-:W-:-:S08]  /*4590*/  DADD R2, R2, R8 ;  /* 0x0000000002027229 */ /* 0x001fd00000000008 */
[----:B------:R-:W-:Y:S05]  /*45a0*/  @!P0 BRA `(.L_x_74) ;  /* 0x0000000000148947 */ /* 0x000fea0003800000 */
[----:B------:R-:W-:Y:S01]  /*45b0*/  ISETP.NE.AND P0, PT, R21, 0x2, PT ;  /* 0x000000021500780c */ /* 0x000fe20003f05270 */
[----:B------:R-:W0:-:S12]  /*45c0*/  LDS.64 R8, [R28+0x8] ;  /* 0x000008001c087984 */ /* 0x000e180000000a00 */
[----:B------:R-:W1:Y:S01]  /*45d0*/  @P0 LDS.64 R10, [R28+0x10] ;  /* 0x000010001c0a0984 */ /* 0x000e620000000a00 */
[----:B0-----:R-:W-:-:S08]  /*45e0*/  DADD R2, R2, R8 ;  /* 0x0000000002027229 */ /* 0x001fd00000000008 */
[----:B-1----:R-:W-:-:S11]  /*45f0*/  @P0 DADD R2, R2, R10 ;  /* 0x0000000002020229 */ /* 0x002fd6000000000a */
.L_x_74:
[----:B------:R-:W0:Y:S01]  /*4600*/  S2UR UR6, SR_CgaCtaId ;  /* 0x00000000000679c3 */ /* 0x000e220000008800 */
[----:B------:R-:W-:Y:S02]  /*4610*/  UMOV UR4, 0x400 ;  /* 0x0000040000047882 */ /* 0x000fe40000000000 */
[----:B0-----:R-:W-:Y:S01]  /*4620*/  ULEA UR4, UR6, UR4, 0x18 ;  /* 0x0000000406047291 */ /* 0x001fe2000f8ec0ff */
[----:B------:R-:W0:Y:S08]  /*4630*/  LDCU UR6, c[0x0][0x3b0] ;  /* 0x00007600ff0677ac */ /* 0x000e300008000800 */
[----:B-1234-:R-:W1:Y:S04]  /*4640*/  LDS.64 R8, [UR4+0x4018] ;  /* 0x00401804ff087984 */ /* 0x01ee680008000a00 */
[----:B------:R2:W-:Y:S01]  /*4650*/  STS.64 [UR4], R2 ;  /* 0x00000002ff007988 */ /* 0x0005e20008000a04 */
[----:B0-----:R-:W-:Y:S01]  /*4660*/  IMAD R31, R5, UR6, R5 ;  /* 0x00000006051f7c24 */ /* 0x001fe2000f8e0205 */
[----:B------:R-:W0:Y:S03]  /*4670*/  LDCU.64 UR6, c[0x0][0x3b8] ;  /* 0x00007700ff0677ac */ /* 0x000e260008000a00 */
[----:B-1----:R-:W-:-:S06]  /*4680*/  IMAD.WIDE.U32 R8, R31, 0x8, R8 ;  /* 0x000000081f087825 */ /* 0x002fcc00078e0008 */
[----:B------:R-:W0:Y:S01]  /*4690*/  LD.E.64 R8, desc[UR36][R8.64] ;  /* 0x0000002408087980 */ /* 0x000e22000c101b00 */
[----:B------:R-:W-:Y:S01]  /*46a0*/  IMAD.MOV.U32 R14, RZ, RZ, 0x0 ;  /* 0x00000000ff0e7424 */ /* 0x000fe200078e00ff */
[----:B------:R-:W-:Y:S01]  /*46b0*/  BSSY.RECONVERGENT B2, `(.L_x_77) ;  /* 0x000001a000027945 */ /* 0x000fe20003800200 */
[----:B------:R-:W-:Y:S01]  /*46c0*/  IMAD.MOV.U32 R15, RZ, RZ, 0x3fd80000 ;  /* 0x3fd80000ff0f7424 */ /* 0x000fe200078e00ff */
[----:B0-----:R-:W-:-:S08]  /*46d0*/  DADD R10, R8, UR6 ;  /* 0x00000006080a7e29 */ /* 0x001fd00008000000 */
[----:B------:R-:W-:-:S06]  /*46e0*/  DADD R20, R10, -R2 ;  /* 0x000000000a147229 */ /* 0x000fcc0000000802 */
[----:B------:R-:W0:Y:S04]  /*46f0*/  MUFU.RSQ64H R11, R21 ;  /* 0x00000015000b7308 */ /* 0x000e280000001c00 */
[----:B------:R-:W-:-:S04]  /*4700*/  IADD3 R10, PT, PT, R21, -0x3500000, RZ ;  /* 0xfcb00000150a7810 */ /* 0x000fc80007ffe0ff */
[----:B------:R-:W-:Y:S02]  /*4710*/  ISETP.GE.U32.AND P0, PT, R10, 0x7ca00000, PT ;  /* 0x7ca000000a00780c */ /* 0x000fe40003f06070 */
[----:B0-----:R-:W-:-:S08]  /*4720*/  DMUL R12, R10, R10 ;  /* 0x0000000a0a0c7228 */ /* 0x001fd00000000000 */
[----:B------:R-:W-:-:S08]  /*4730*/  DFMA R12, R20, -R12, 1 ;  /* 0x3ff00000140c742b */ /* 0x000fd0000000080c */
[----:B------:R-:W-:Y:S02]  /*4740*/  DFMA R14, R12, R14, 0.5 ;  /* 0x3fe000000c0e742b */ /* 0x000fe4000000000e */
[----:B------:R-:W-:-:S08]  /*4750*/  DMUL R12, R10, R12 ;  /* 0x0000000c0a0c7228 */ /* 0x000fd00000000000 */
[----:B------:R-:W-:-:S08]  /*4760*/  DFMA R12, R14, R12, R10 ;  /* 0x0000000c0e0c722b */ /* 0x000fd0000000000a */
[----:B------:R-:W-:Y:S02]  /*4770*/  DMUL R14, R20, R12 ;  /* 0x0000000c140e7228 */ /* 0x000fe40000000000 */
[----:B------:R-:W-:Y:S01]  /*4780*/  IADD3 R9, PT, PT, R13, -0x100000, RZ ;  /* 0xfff000000d097810 */ /* 0x000fe20007ffe0ff */
[----:B------:R-:W-:-:S05]  /*4790*/  IMAD.MOV.U32 R8, RZ, RZ, R12 ;  /* 0x000000ffff087224 */ /* 0x000fca00078e000c */
[----:B------:R-:W-:-:S08]  /*47a0*/  DFMA R28, R14, -R14, R20 ;  /* 0x8000000e0e1c722b */ /* 0x000fd00000000014 */
[----:B--2---:R-:W-:Y:S01]  /*47b0*/  DFMA R2, R28, R8, R14 ;  /* 0x000000081c02722b */ /* 0x004fe2000000000e */
[----:B------:R-:W-:Y:S10]  /*47c0*/  @!P0 BRA `(.L_x_78) ;  /* 0x0000000000208947 */ /* 0x000ff40003800000 */
[----:B------:R-:W-:Y:S01]  /*47d0*/  MOV R13, R15 ;  /* 0x0000000f000d7202 */ /* 0x000fe20000000f00 */
[----:B------:R-:W-:Y:S01]  /*47e0*/  IMAD.MOV.U32 R11, RZ, RZ, R21 ;  /* 0x000000ffff0b7224 */ /* 0x000fe200078e0015 */
[----:B------:R-:W-:Y:S01]  /*47f0*/  MOV R32, 0x4830 ;  /* 0x0000483000207802 */ /* 0x000fe20000000f00 */
[----:B------:R-:W-:Y:S02]  /*4800*/  IMAD.MOV.U32 R8, RZ, RZ, R10 ;  /* 0x000000ffff087224 */ /* 0x000fe400078e000a */
[----:B------:R-:W-:-:S07]  /*4810*/  IMAD.MOV.U32 R15, RZ, RZ, R9 ;  /* 0x000000ffff0f7224 */ /* 0x000fce00078e0009 */
[----:B------:R-:W-:Y:S05]  /*4820*/  CALL.REL.NOINC `($__internal_2_$__cuda_sm20_dsqrt_rn_f64_mediumpath_v1) ;  /* 0x0000005c00d47944 */ /* 0x000fea0003c00000 */
[----:B------:R-:W-:Y:S01]  /*4830*/  MOV R2, R12 ;  /* 0x0000000c00027202 */ /* 0x000fe20000000f00 */
[----:B------:R-:W-:-:S07]  /*4840*/  IMAD.MOV.U32 R3, RZ, RZ, R13 ;  /* 0x000000ffff037224 */ /* 0x000fce00078e000d */
.L_x_78:
[----:B------:R-:W-:Y:S05]  /*4850*/  BSYNC.RECONVERGENT B2 ;  /* 0x0000000000027941 */ /* 0x000fea0003800200 */
.L_x_77:
[----:B------:R-:W0:Y:S01]  /*4860*/  S2UR UR6, SR_CgaCtaId ;  /* 0x00000000000679c3 */ /* 0x000e220000008800 */
[----:B------:R-:W-:Y:S02]  /*4870*/  UMOV UR4, 0x400 ;  /* 0x0000040000047882 */ /* 0x000fe40000000000 */
[----:B0-----:R-:W-:-:S09]  /*4880*/  ULEA UR4, UR6, UR4, 0x18 ;  /* 0x0000000406047291 */ /* 0x001fd2000f8ec0ff */
[----:B------:R-:W0:Y:S02]  /*4890*/  LDS.64 R8, [UR4+0x4030] ;  /* 0x00403004ff087984 */ /* 0x000e240008000a00 */
[----:B0-----:R-:W-:-:S05]  /*48a0*/  IMAD.WIDE.U32 R8, R31, 0x8, R8 ;  /* 0x000000081f087825 */ /* 0x001fca00078e0008 */
[----:B------:R0:W-:Y:S02]  /*48b0*/  ST.E.64 desc[UR36][R8.64], R2 ;  /* 0x0000000208007985 */ /* 0x0001e4000c101b24 */
.L_x_71:
[----:B------:R-:W-:Y:S05]  /*48c0*/  BSYNC.RECONVERGENT B1 ;  /* 0x0000000000017941 */ /* 0x000fea0003800200 */
.L_x_70:
[----:B0-----:R-:W1:Y:S01]  /*48d0*/  MUFU.RCP64H R3, R17 ;  /* 0x0000001100037308 */ /* 0x001e620000001800 */
[----:B------:R-:W-:Y:S01]  /*48e0*/  IMAD.MOV.U32 R2, RZ, RZ, 0x1 ;  /* 0x00000001ff027424 */ /* 0x000fe200078e00ff */
[----:B------:R-:W0:Y:S01]  /*48f0*/  LDCU UR4, c[0x0][0x3b0] ;  /* 0x00007600ff0477ac */ /* 0x000e220008000800 */
[----:B------:R-:W-:Y:S04]  /*4900*/  BSSY.RECONVERGENT B2, `(.L_x_79) ;  /* 0x0000019000027945 */ /* 0x000fe80003800200 */
[----:B-1234-:R-:W-:-:S08]  /*4910*/  DFMA R8, -R16, R2, 1 ;  /* 0x3ff000001008742b */ /* 0x01efd00000000102 */
[----:B------:R-:W-:-:S08]  /*4920*/  DFMA R8, R8, R8, R8 ;  /* 0x000000080808722b */ /* 0x000fd00000000008 */
[----:B------:R-:W-:Y:S01]  /*4930*/  DFMA R8, R2, R8, R2 ;  /* 0x000000080208722b */ /* 0x000fe20000000002 */
[----:B------:R-:W-:-:S04]  /*4940*/  LOP3.LUT R2, RZ, R5, RZ, 0x33, !PT ;  /* 0x00000005ff027212 */ /* 0x000fc800078e33ff */
[----:B0-----:R-:W-:-:S03]  /*4950*/  IADD3 R10, PT, PT, R2, UR4, RZ ;  /* 0x00000004020a7c10 */ /* 0x001fc6000fffe0ff */
[----:B------:R-:W-:-:S03]  /*4960*/  DFMA R2, -R16, R8, 1 ;  /* 0x3ff000001002742b */ /* 0x000fc60000000108 */
[----:B------:R-:W0:Y:S05]  /*4970*/  I2F.F64 R10, R10 ;  /* 0x0000000a000a7312 */ /* 0x000e2a0000201c00 */
[----:B------:R-:W-:-:S08]  /*4980*/  DFMA R12, R8, R2, R8 ;  /* 0x00000002080c722b */ /* 0x000fd00000000008 */
[----:B0-----:R-:W-:Y:S01]  /*4990*/  DMUL R2, R12, R10 ;  /* 0x0000000a0c027228 */ /* 0x001fe20000000000 */
[----:B------:R-:W-:Y:S01]  /*49a0*/  BAR.SYNC.DEFER_BLOCKING 0x0 ;  /* 0x0000000000007b1d */ /* 0x000fe20000010000 */
[----:B------:R-:W-:-:S06]  /*49b0*/  FSETP.GEU.AND P1, PT, |R11|, 6.5827683646048100446e-37, PT ;  /* 0x036000000b00780b */ /* 0x000fcc0003f2e200 */
        /* <DEDUP_REMOVED lines=13> */
.L_x_80:
[----:B------:R-:W-:Y:S05]  /*4a90*/  BSYNC.RECONVERGENT B2 ;  /* 0x0000000000027941 */ /* 0x000fea0003800200 */
.L_x_79:
[----:B------:R-:W0:Y:S01]  /*4aa0*/  LDCU UR4, c[0x0][0x3b0] ;  /* 0x00007600ff0477ac */ /* 0x000e220008000800 */
[----:B------:R-:W1:Y:S01]  /*4ab0*/  F2I.F64.CEIL R2, R2 ;  /* 0x0000000200027311 */ /* 0x000e620000309100 */
[----:B------:R-:W-:Y:S01]  /*4ac0*/  VIADD R5, R5, 0x1 ;  /* 0x0000000105057836 */ /* 0x000fe20000000000 */
[----:B------:R-:W-:Y:S03]  /*4ad0*/  BSSY.RECONVERGENT B2, `(.L_x_81) ;  /* 0x00000e5000027945 */ /* 0x000fe60003800200 */
[----:B-1----:R-:W-:Y:S02]  /*4ae0*/  IMAD R20, R2, R18, R5 ;  /* 0x0000001202147224 */ /* 0x002fe400078e0205 */
[----:B0-----:R-:W-:-:S05]  /*4af0*/  IMAD.U32 R12, RZ, RZ, UR4 ;  /* 0x00000004ff0c7e24 */ /* 0x001fca000f8e00ff */
[----:B------:R-:W-:-:S04]  /*4b00*/  VIADDMNMX R10, R20, R2, R12, PT ;  /* 0x00000002140a7246 */ /* 0x000fc8000380010c */
[----:B------:R-:W-:-:S13]  /*4b10*/  ISETP.GE.AND P0, PT, R20, R10, PT ;  /* 0x0000000a1400720c */ /* 0x000fda0003f06270 */
[----:B------:R-:W-:Y:S05]  /*4b20*/  @P0 BRA `(.L_x_82) ;  /* 0x0000000c007c0947 */ /* 0x000fea0003800000 */
[C---:B------:R-:W-:Y:S01]  /*4b30*/  ISETP.NE.AND P0, PT, R7.reuse, RZ, PT ;  /* 0x000000ff0700720c */ /* 0x040fe20003f05270 */
[----:B------:R-:W-:-:S12]  /*4b40*/  IMAD R11, R7, R12, R7 ;  /* 0x0000000c070b7224 */ /* 0x000fd800078e0207 */
[----:B------:R-:W-:Y:S05]  /*4b50*/  @P0 BRA `(.L_x_83) ;  /* 0x0000000000b00947 */ /* 0x000fea0003800000 */
.L_x_86:
[----:B0-----:R-:W0:Y:S01]  /*4b60*/  S2UR UR6, SR_CgaCtaId ;  /* 0x00000000000679c3 */ /* 0x001e220000008800 */
[----:B------:R-:W-:Y:S02]  /*4b70*/  UMOV UR4, 0x400 ;  /* 0x0000040000047882 */ /* 0x000fe40000000000 */
[----:B0-----:R-:W-:-:S09]  /*4b80*/  ULEA UR4, UR6, UR4, 0x18 ;  /* 0x0000000406047291 */ /* 0x001fd2000f8ec0ff */
[----:B------:R-:W0:Y:S04]  /*4b90*/  LDS.64 R8, [UR4+0x4030] ;  /* 0x00403004ff087984 */ /* 0x000e280008000a00 */
[----:B------:R-:W1:Y:S01]  /*4ba0*/  LDS.64 R2, [UR4+0x4018] ;  /* 0x00401804ff027984 */ /* 0x000e620008000a00 */
[----:B------:R-:W2:Y:S01]  /*4bb0*/  LDCU UR4, c[0x0][0x3b0] ;  /* 0x00007600ff0477ac */ /* 0x000ea20008000800 */
[----:B0-----:R-:W-:-:S05]  /*4bc0*/  IMAD.WIDE.U32 R14, R11, 0x8, R8 ;  /* 0x000000080b0e7825 */ /* 0x001fca00078e0008 */
[----:B------:R-:W3:Y:S01]  /*4bd0*/  LD.E.64 R30, desc[UR36][R14.64] ;  /* 0x000000240e1e7980 */ /* 0x000ee2000c101b00 */
[----:B--2---:R-:W-:-:S04]  /*4be0*/  IMAD R13, R20, UR4, RZ ;  /* 0x00000004140d7c24 */ /* 0x004fc8000f8e02ff */
[----:B-1----:R-:W-:-:S06]  /*4bf0*/  IMAD.WIDE R12, R13, 0x8, R2 ;  /* 0x000000080d0c7825 */ /* 0x002fcc00078e0202 */
[----:B------:R-:W2:Y:S01]  /*4c00*/  LD.E.64 R12, desc[UR36][R12.64] ;  /* 0x000000240c0c7980 */ /* 0x000ea2000c101b00 */
[----:B------:R-:W-:Y:S01]  /*4c10*/  HFMA2 R2, -RZ, RZ, 0, 5.9604644775390625e-08 ;  /* 0x00000001ff027431 */ /* 0x000fe200000001ff */
[----:B------:R-:W-:Y:S01]  /*4c20*/  BSSY.RECONVERGENT B3, `(.L_x_84) ;  /* 0x0000016000037945 */ /* 0x000fe20003800200 */
[----:B---3--:R-:W0:Y:S01]  /*4c30*/  MUFU.RCP64H R3, R31 ;  /* 0x0000001f00037308 */ /* 0x008e220000001800 */
[----:B--2---:R-:W-:-:S03]  /*4c40*/  FSETP.GEU.AND P1, PT, |R13|, 6.5827683646048100446e-37, PT ;  /* 0x036000000d00780b */ /* 0x004fc60003f2e200 */
        /* <DEDUP_REMOVED lines=19> */
.L_x_85:
[----:B------:R-:W-:Y:S05]  /*4d80*/  BSYNC.RECONVERGENT B3 ;  /* 0x0000000000037941 */ /* 0x000fea0003800200 */
.L_x_84:
[----:B------:R-:W0:Y:S02]  /*4d90*/  LDCU UR4, c[0x0][0x3b0] ;  /* 0x00007600ff0477ac */ /* 0x000e240008000800 */
[----:B0-----:R-:W-:-:S04]  /*4da0*/  IMAD.U32 R12, RZ, RZ, UR4 ;  /* 0x00000004ff0c7e24 */ /* 0x001fc8000f8e00ff */
[----:B------:R-:W-:Y:S02]  /*4db0*/  IMAD R13, R7, R12, R20 ;  /* 0x0000000c070d7224 */ /* 0x000fe400078e0214 */
[----:B------:R-:W-:Y:S02]  /*4dc0*/  VIADD R20, R20, 0x1 ;  /* 0x0000000114147836 */ /* 0x000fe40000000000 */
[----:B------:R-:W-:-:S03]  /*4dd0*/  IMAD.WIDE R8, R13, 0x8, R8 ;  /* 0x000000080d087825 */ /* 0x000fc600078e0208 */
[----:B------:R-:W-:Y:S02]  /*4de0*/  ISETP.GE.AND P0, PT, R20, R10, PT ;  /* 0x0000000a1400720c */ /* 0x000fe40003f06270 */
[----:B------:R0:W-:Y:S11]  /*4df0*/  ST.E.64 desc[UR36][R8.64], R2 ;  /* 0x0000000208007985 */ /* 0x0001f6000c101b24 */
[----:B------:R-:W-:Y:S05]  /*4e00*/  @!P0 BRA `(.L_x_86) ;  /* 0xfffffffc00548947 */ /* 0x000fea000383ffff */
[----:B------:R-:W-:Y:S05]  /*4e10*/  BRA `(.L_x_82) ;  /* 0x0000000800c07947 */ /* 0x000fea0003800000 */
.L_x_83:
[----:B------:R-:W-:Y:S02]  /*4e20*/  LOP3.LUT R21, R7, 0x7ffffff8, RZ, 0xc0, !PT ;  /* 0x7ffffff807157812 */ /* 0x000fe400078ec0ff */
[----:B------:R-:W-:-:S07]  /*4e30*/  LOP3.LUT R35, R0, 0x3, RZ, 0xc0, !PT ;  /* 0x0000000300237812 */ /* 0x000fce00078ec0ff */
.L_x_97:
[----:B-1----:R-:W0:Y:S01]  /*4e40*/  S2R R3, SR_CgaCtaId ;  /* 0x0000000000037919 */ /* 0x002e220000008800 */
[----:B------:R-:W-:Y:S01]  /*4e50*/  MOV R2, 0x400 ;  /* 0x0000040000027802 */ /* 0x000fe20000000f00 */
[----:B------:R-:W-:Y:S01]  /*4e60*/  BSSY.RECONVERGENT B1, `(.L_x_87) ;  /* 0x0000041000017945 */ /* 0x000fe20003800200 */
[----:B------:R-:W-:Y:S02]  /*4e70*/  ISETP.GE.U32.AND P0, PT, R7, 0x8, PT ;  /* 0x000000080700780c */ /* 0x000fe40003f06070 */
[----:B------:R-:W-:Y:S02]  /*4e80*/  CS2R R12, SRZ ;  /* 0x00000000000c7805 */ /* 0x000fe4000001ff00 */
[----:B0-----:R-:W-:Y:S01]  /*4e90*/  LEA R2, R3, R2, 0x18 ;  /* 0x0000000203027211 */ /* 0x001fe200078ec0ff */
[----:B------:R-:W-:-:S04]  /*4ea0*/  HFMA2 R3, -RZ, RZ, 0, 0 ;  /* 0x00000000ff037431 */ /* 0x000fc800000001ff */
[----:B------:R0:W1:Y:S04]  /*4eb0*/  LDS.64 R8, [R2+0x4030] ;  /* 0x0040300002087984 */ /* 0x0000680000000a00 */
[----:B------:R-:W-:Y:S05]  /*4ec0*/  @!P0 BRA `(.L_x_88) ;  /* 0x0000000000e88947 */ /* 0x000fea0003800000 */
[----:B------:R-:W-:Y:S01]  /*4ed0*/  BSSY.RECONVERGENT B3, `(.L_x_89) ;  /* 0x0000038000037945 */ /* 0x000fe20003800200 */
[----:B------:R-:W-:Y:S01]  /*4ee0*/  IMAD.MOV.U32 R52, RZ, RZ, RZ ;  /* 0x000000ffff347224 */ /* 0x000fe200078e00ff */
[----:B------:R-:W-:-:S07]  /*4ef0*/  CS2R R12, SRZ ;  /* 0x00000000000c7805 */ /* 0x000fce000001ff00 */
.L_x_90:
[----:B------:R-:W2:Y:S02]  /*4f00*/  LDC R53, c[0x0][0x3b0] ;  /* 0x0000ec00ff357b82 */ /* 0x000ea40000000800 */
[CC--:B--2---:R-:W-:Y:S02]  /*4f10*/  IMAD R3, R52.reuse, R53.reuse, R7 ;  /* 0x0000003534037224 */ /* 0x0c4fe400078e0207 */
[----:B------:R-:W-:Y:S02]  /*4f20*/  IMAD R15, R52, R53, R20 ;  /* 0x00000035340f7224 */ /* 0x000fe400078e0214 */
[----:B-1----:R-:W-:-:S04]  /*4f30*/  IMAD.WIDE.U32 R30, R3, 0x8, R8 ;  /* 0x00000008031e7825 */ /* 0x002fc800078e0008 */
[----:B------:R-:W-:Y:S02]  /*4f40*/  IMAD.WIDE R14, R15, 0x8, R8 ;  /* 0x000000080f0e7825 */ /* 0x000fe400078e0208 */
[----:B------:R-:W2:Y:S02]  /*4f50*/  LD.E.64 R30, desc[UR36][R30.64] ;  /* 0x000000241e1e7980 */ /* 0x000ea4000c101b00 */
[----:B------:R-:W-:Y:S02]  /*4f60*/  IMAD.IADD R3, R3, 0x1, R53 ;  /* 0x0000000103037824 */ /* 0x000fe400078e0235 */
[----:B------:R1:W2:Y:S01]  /*4f70*/  LD.E.64 R28, desc[UR36][R14.64] ;  /* 0x000000240e1c7980 */ /* 0x0002a2000c101b00 */
[----:B------:R-:W-:-:S04]  /*4f80*/  IMAD.WIDE.U32 R32, R53, 0x8, R14 ;  /* 0x0000000835207825 */ /* 0x000fc800078e000e */
[C-C-:B------:R-:W-:Y:S01]  /*4f90*/  IMAD.WIDE.U32 R38, R3.reuse, 0x8, R8.reuse ;  /* 0x0000000803267825 */ /* 0x140fe200078e0008 */
[----:B------:R-:W-:Y:S01]  /*4fa0*/  IADD3 R3, PT, PT, R3, R53, RZ ;  /* 0x0000003503037210 */ /* 0x000fe20007ffe0ff */
[----:B------:R-:W3:Y:S04]  /*4fb0*/  LD.E.64 R36, desc[UR36][R32.64] ;  /* 0x0000002420247980 */ /* 0x000ee8000c101b00 */
[----:B------:R-:W3:Y:S01]  /*4fc0*/  LD.E.64 R38, desc[UR36][R38.64] ;  /* 0x0000002426267980 */ /* 0x000ee2000c101b00 */
[----:B------:R-:W-:-:S04]  /*4fd0*/  IMAD.WIDE.U32 R44, R3, 0x8, R8 ;  /* 0x00000008032c7825 */ /* 0x000fc800078e0008 */
[----:B------:R-:W-:Y:S02]  /*4fe0*/  IMAD.WIDE.U32 R40, R53, 0x8, R32 ;  /* 0x0000000835287825 */ /* 0x000fe400078e0020 */
[----:B------:R-:W4:Y:S04]  /*4ff0*/  LD.E.64 R44, desc[UR36][R44.64] ;  /* 0x000000242c2c7980 */ /* 0x000f28000c101b00 */
[----:B------:R-:W4:Y:S01]  /*5000*/  LD.E.64 R42, desc[UR36][R40.64] ;  /* 0x00000024282a7980 */ /* 0x000f22000c101b00 */
[----:B------:R-:W-:Y:S02]  /*5010*/  IMAD.IADD R3, R3, 0x1, R53 ;  /* 0x0000000103037824 */ /* 0x000fe400078e0235 */
[----:B-1----:R-:W-:-:S04]  /*5020*/  IMAD.WIDE.U32 R14, R53, 0x8, R40 ;  /* 0x00000008350e7825 */ /* 0x002fc800078e0028 */
[----:B------:R-:W-:-:S04]  /*5030*/  IMAD.WIDE.U32 R46, R3, 0x8, R8 ;  /* 0x00000008032e7825 */ /* 0x000fc800078e0008 */
[----:B------:R-:W-:Y:S02]  /*5040*/  IMAD.IADD R3, R3, 0x1, R53 ;  /* 0x0000000103037824 */ /* 0x000fe400078e0235 */
[----:B------:R-:W5:Y:S02]  /*5050*/  LD.E.64 R46, desc[UR36][R46.64] ;  /* 0x000000242e2e7980 */ /* 0x000f64000c101b00 */
[C---:B------:R-:W-:Y:S01]  /*5060*/  IMAD.WIDE.U32 R48, R3.reuse, 0x8, R8 ;  /* 0x0000000803307825 */ /* 0x040fe200078e0008 */
[----:B------:R-:W-:-:S05]  /*5070*/  IADD3 R3, PT, PT, R3, R53, RZ ;  /* 0x0000003503037210 */ /* 0x000fca0007ffe0ff */
[----:B------:R-:W5:Y:S01]  /*5080*/  LD.E.64 R48, desc[UR36][R48.64] ;  /* 0x0000002430307980 */ /* 0x000f62000c101b00 */
[----:B--2---:R-:W-:-:S03]  /*5090*/  DFMA R28, R28, R30, R12 ;  /* 0x0000001e1c1c722b */ /* 0x004fc6000000000c */
[----:B------:R-:W5:Y:S01]  /*50a0*/  LD.E.64 R12, desc[UR36][R14.64] ;  /* 0x000000240e0c7980 */ /* 0x000f62000c101b00 */
[----:B------:R-:W-:-:S05]  /*50b0*/  IMAD.WIDE.U32 R30, R53, 0x8, R14 ;  /* 0x00000008351e7825 */ /* 0x000fca00078e000e */
[----:B------:R-:W2:Y:S01]  /*50c0*/  LD.E.64 R32, desc[UR36][R30.64] ;  /* 0x000000241e207980 */ /* 0x000ea2000c101b00 */
[----:B---3--:R-:W-:Y:S01]  /*50d0*/  DFMA R28, R36, R38, R28 ;  /* 0x00000026241c722b */ /* 0x008fe2000000001c */
[----:B------:R-:W-:-:S04]  /*50e0*/  IMAD.WIDE.U32 R38, R3, 0x8, R8 ;  /* 0x0000000803267825 */ /* 0x000fc800078e0008 */
[----:B------:R-:W-:Y:S02]  /*50f0*/  IMAD.WIDE.U32 R36, R53, 0x8, R30 ;  /* 0x0000000835247825 */ /* 0x000fe400078e001e */
[----:B------:R-:W3:Y:S02]  /*5100*/  LD.E.64 R38, desc[UR36][R38.64] ;  /* 0x0000002426267980 */ /* 0x000ee4000c101b00 */
[----:B------:R-:W-:Y:S01]  /*5110*/  IMAD.IADD R3, R3, 0x1, R53 ;  /* 0x0000000103037824 */ /* 0x000fe200078e0235 */
[----:B----4-:R-:W-:Y:S01]  /*5120*/  DFMA R28, R42, R44, R28 ;  /* 0x0000002c2a1c722b */ /* 0x010fe2000000001c */
[----:B------:R-:W3:Y:S01]  /*5130*/  LD.E.64 R14, desc[UR36][R36.64] ;  /* 0x00000024240e7980 */ /* 0x000ee2000c101b00 */
[----:B------:R-:W-:-:S04]  /*5140*/  IMAD.WIDE.U32 R40, R53, 0x8, R36 ;  /* 0x0000000835287825 */ /* 0x000fc800078e0024 */
[C---:B------:R-:W-:Y:S01]  /*5150*/  IMAD.WIDE.U32 R42, R3.reuse, 0x8, R8 ;  /* 0x00000008032a7825 */ /* 0x040fe200078e0008 */
[----:B------:R-:W4:Y:S03]  /*5160*/  LD.E.64 R30, desc[UR36][R40.64] ;  /* 0x00000024281e7980 */ /* 0x000f26000c101b00 */
[----:B------:R-:W-:Y:S02]  /*5170*/  IMAD.IADD R51, R3, 0x1, R53 ;  /* 0x0000000103337824 */ /* 0x000fe400078e0235 */
[----:B------:R-:W4:Y:S01]  /*5180*/  LD.E.64 R42, desc[UR36][R42.64] ;  /* 0x000000242a2a7980 */ /* 0x000f22000c101b00 */
[----:B------:R-:W-:-:S04]  /*5190*/  IMAD.WIDE.U32 R44, R53, 0x8, R40 ;  /* 0x00000008352c7825 */ /* 0x000fc800078e0028 */
[----:B------:R-:W-:Y:S02]  /*51a0*/  IMAD.WIDE.U32 R50, R51, 0x8, R8 ;  /* 0x0000000833327825 */ /* 0x000fe400078e0008 */
[----:B------:R-:W4:Y:S04]  /*51b0*/  LD.E.64 R44, desc[UR36][R44.64] ;  /* 0x000000242c2c7980 */ /* 0x000f28000c101b00 */
[----:B------:R-:W4:Y:S01]  /*51c0*/  LD.E.64 R50, desc[UR36][R50.64] ;  /* 0x0000002432327980 */ /* 0x000f22000c101b00 */
[----:B------:R-:W-:-:S04]  /*51d0*/  IADD3 R52, PT, PT, R52, 0x8, RZ ;  /* 0x0000000834347810 */ /* 0x000fc80007ffe0ff */
[----:B------:R-:W-:Y:S01]  /*51e0*/  ISETP.NE.AND P0, PT, R52, R21, PT ;  /* 0x000000153400720c */ /* 0x000fe20003f05270 */
[----:B-----5:R-:W-:-:S08]  /*51f0*/  DFMA R12, R12, R46, R28 ;  /* 0x0000002e0c0c722b */ /* 0x020fd0000000001c */
[----:B--2---:R-:W-:-:S08]  /*5200*/  DFMA R12, R32, R48, R12 ;  /* 0x00000030200c722b */ /* 0x004fd0000000000c */
[----:B---3--:R-:W-:-:S08]  /*5210*/  DFMA R12, R14, R38, R12 ;  /* 0x000000260e0c722b */ /* 0x008fd0000000000c */
[----:B----4-:R-:W-:-:S08]  /*5220*/  DFMA R12, R30, R42, R12 ;  /* 0x0000002a1e0c722b */ /* 0x010fd0000000000c */
[----:B------:R-:W-:Y:S01]  /*5230*/  DFMA R12, R44, R50, R12 ;  /* 0x000000322c0c722b */ /* 0x000fe2000000000c */
[----:B------:R-:W-:Y:S10]  /*5240*/  @P0 BRA `(.L_x_90) ;  /* 0xfffffffc002c0947 */ /* 0x000ff4000383ffff */
[----:B------:R-:W-:Y:S05]  /*5250*/  BSYNC.RECONVERGENT B3 ;  /* 0x0000000000037941 */ /* 0x000fea0003800200 */
.L_x_89:
[----:B------:R-:W-:-:S07]  /*5260*/  IMAD.MOV.U32 R3, RZ, RZ, R21 ;  /* 0x000000ffff037224 */ /* 0x000fce00078e0015 */
.L_x_88:
[----:B------:R-:W-:Y:S05]  /*5270*/  BSYNC.RECONVERGENT B1 ;  /* 0x0000000000017941 */ /* 0x000fea0003800200 */
.L_x_87:
[----:B------:R-:W-:Y:S01]  /*5280*/  LOP3.LUT P0, RZ, R7, 0x7, RZ, 0xc0, !PT ;  /* 0x0000000707ff7812 */ /* 0x000fe2000780c0ff */
[----:B------:R-:W-:-:S12]  /*5290*/  BSSY.RECONVERGENT B1, `(.L_x_91) ;  /* 0x0000040000017945 */ /* 0x000fd80003800200 */
[----:B------:R-:W-:Y:S05]  /*52a0*/  @!P0 BRA `(.L_x_92) ;  /* 0x0000000000f88947 */ /* 0x000fea0003800000 */
[----:B------:R-:W-:Y:S01]  /*52b0*/  LOP3.LUT R15, R4, 0xffff, RZ, 0xc0, !PT ;  /* 0x0000ffff040f7812 */ /* 0x000fe200078ec0ff */
[----:B------:R-:W-:Y:S03]  /*52c0*/  BSSY.RECONVERGENT B3, `(.L_x_93) ;  /* 0x0000021000037945 */ /* 0x000fe60003800200 */
[C---:B------:R-:W-:Y:S02]  /*52d0*/  LOP3.LUT R14, R15.reuse, 0x7, RZ, 0xc0, !PT ;  /* 0x000000070f0e7812 */ /* 0x040fe400078ec0ff */
[----:B------:R-:W-:-:S03]  /*52e0*/  LOP3.LUT P1, RZ, R15, 0x3, RZ, 0xc0, !PT ;  /* 0x000000030fff7812 */ /* 0x000fc6000782c0ff */
[----:B------:R-:W-:-:S05]  /*52f0*/  VIADD R14, R14, 0xffffffff ;  /* 0xffffffff0e0e7836 */ /* 0x000fca0000000000 */
[----:B------:R-:W-:-:S13]  /*5300*/  ISETP.GE.U32.AND P0, PT, R14, 0x3, PT ;  /* 0x000000030e00780c */ /* 0x000fda0003f06070 */
[----:B------:R-:W-:Y:S05]  /*5310*/  @!P0 BRA `(.L_x_94) ;  /* 0x00000000006c8947 */ /* 0x000fea0003800000 */
[----:B------:R-:W2:Y:S02]  /*5320*/  LDC R46, c[0x0][0x3b0] ;  /* 0x0000ec00ff2e7b82 */ /* 0x000ea40000000800 */
[CC--:B--2---:R-:W-:Y:S02]  /*5330*/  IMAD R29, R3.reuse, R46.reuse, R7 ;  /* 0x0000002e031d7224 */ /* 0x0c4fe400078e0207 */
[-C--:B------:R-:W-:Y:S02]  /*5340*/  IMAD R15, R3, R46.reuse, R20 ;  /* 0x0000002e030f7224 */ /* 0x080fe400078e0214 */
[C---:B-1----:R-:W-:Y:S01]  /*5350*/  IMAD.WIDE.U32 R30, R29.reuse, 0x8, R8 ;  /* 0x000000081d1e7825 */ /* 0x042fe200078e0008 */
[----:B------:R-:W-:-:S03]  /*5360*/  IADD3 R37, PT, PT, R29, R46, RZ ;  /* 0x0000002e1d257210 */ /* 0x000fc60007ffe0ff */
[--C-:B------:R-:W-:Y:S02]  /*5370*/  IMAD.WIDE R14, R15, 0x8, R8.reuse ;  /* 0x000000080f0e7825 */ /* 0x100fe400078e0208 */
[----:B------:R-:W2:Y:S02]  /*5380*/  LD.E.64 R30, desc[UR36][R30.64] ;  /* 0x000000241e1e7980 */ /* 0x000ea4000c101b00 */
[C---:B------:R-:W-:Y:S02]  /*5390*/  IMAD.WIDE.U32 R38, R37.reuse, 0x8, R8 ;  /* 0x0000000825267825 */ /* 0x040fe400078e0008 */
[----:B------:R1:W2:Y:S02]  /*53a0*/  LD.E.64 R28, desc[UR36][R14.64] ;  /* 0x000000240e1c7980 */ /* 0x0002a4000c101b00 */
[----:B------:R-:W-:Y:S02]  /*53b0*/  IMAD.WIDE.U32 R32, R46, 0x8, R14 ;  /* 0x000000082e207825 */ /* 0x000fe400078e000e */
[----:B------:R-:W3:Y:S02]  /*53c0*/  LD.E.64 R38, desc[UR36][R38.64] ;  /* 0x0000002426267980 */ /* 0x000ee4000c101b00 */
[----:B------:R-:W-:-:S02]  /*53d0*/  IMAD.IADD R43, R37, 0x1, R46 ;  /* 0x00000001252b7824 */ /* 0x000fc400078e022e */
[----:B------:R-:W3:Y:S01]  /*53e0*/  LD.E.64 R36, desc[UR36][R32.64] ;  /* 0x0000002420247980 */ /* 0x000ee2000c101b00 */
[----:B------:R-:W-:-:S04]  /*53f0*/  IMAD.WIDE.U32 R40, R46, 0x8, R32 ;  /* 0x000000082e287825 */ /* 0x000fc800078e0020 */
[----:B------:R-:W-:-:S04]  /*5400*/  IMAD.WIDE.U32 R44, R43, 0x8, R8 ;  /* 0x000000082b2c7825 */ /* 0x000fc800078e0008 */
[----:B------:R-:W-:Y:S02]  /*5410*/  IMAD.IADD R47, R43, 0x1, R46 ;  /* 0x000000012b2f7824 */ /* 0x000fe400078e022e */
[----:B------:R-:W4:Y:S01]  /*5420*/  LD.E.64 R44, desc[UR36][R44.64] ;  /* 0x000000242c2c7980 */ /* 0x000f22000c101b00 */
[----:B-1----:R-:W-:-:S03]  /*5430*/  IMAD.WIDE.U32 R14, R46, 0x8, R40 ;  /* 0x000000082e0e7825 */ /* 0x002fc600078e0028 */
[----:B------:R-:W4:Y:S01]  /*5440*/  LD.E.64 R42, desc[UR36][R40.64] ;  /* 0x00000024282a7980 */ /* 0x000f22000c101b00 */
[----:B------:R-:W-:-:S03]  /*5450*/  IMAD.WIDE.U32 R46, R47, 0x8, R8 ;  /* 0x000000082f2e7825 */ /* 0x000fc600078e0008 */
[----:B------:R-:W5:Y:S04]  /*5460*/  LD.E.64 R14, desc[UR36][R14.64] ;  /* 0x000000240e0e7980 */ /* 0x000f68000c101b00 */
[----:B------:R-:W5:Y:S01]  /*5470*/  LD.E.64 R46, desc[UR36][R46.64] ;  /* 0x000000242e2e7980 */ /* 0x000f62000c101b00 */
[----:B------:R-:W-:Y:S01]  /*5480*/  IADD3 R3, PT, PT, R3, 0x4, RZ ;  /* 0x0000000403037810 */ /* 0x000fe20007ffe0ff */
[----:B--2---:R-:W-:-:S08]  /*5490*/  DFMA R28, R28, R30, R12 ;  /* 0x0000001e1c1c722b */ /* 0x004fd0000000000c */
[----:B---3--:R-:W-:-:S08]  /*54a0*/  DFMA R28, R36, R38, R28 ;  /* 0x00000026241c722b */ /* 0x008fd0000000001c */
[----:B----4-:R-:W-:-:S08]  /*54b0*/  DFMA R28, R42, R44, R28 ;  /* 0x0000002c2a1c722b */ /* 0x010fd0000000001c */
[----:B-----5:R-:W-:-:S11]  /*54c0*/  DFMA R12, R14, R46, R28 ;  /* 0x0000002e0e0c722b */ /* 0x020fd6000000001c */
.L_x_94:
[----:B------:R-:W-:Y:S05]  /*54d0*/  BSYNC.RECONVERGENT B3 ;  /* 0x0000000000037941 */ /* 0x000fea0003800200 */
.L_x_93:
[----:B------:R-:W-:Y:S05]  /*54e0*/  @!P1 BRA `(.L_x_92) ;  /* 0x0000000000689947 */ /* 0x000fea0003800000 */
[----:B------:R-:W-:Y:S02]  /*54f0*/  ISETP.NE.AND P0, PT, R35, 0x1, PT ;  /* 0x000000012300780c */ /* 0x000fe40003f05270 */
[----:B------:R-:W-:-:S04]  /*5500*/  LOP3.LUT R14, R0, 0x1, RZ, 0xc0, !PT ;  /* 0x00000001000e7812 */ /* 0x000fc800078ec0ff */
[----:B------:R-:W-:-:S07]  /*5510*/  ISETP.NE.U32.AND P1, PT, R14, 0x1, PT ;  /* 0x000000010e00780c */ /* 0x000fce0003f25070 */
[----:B------:R-:W2:Y:S08]  /*5520*/  @P0 LDC R38, c[0x0][0x3b0] ;  /* 0x0000ec00ff260b82 */ /* 0x000eb00000000800 */
[----:B------:R-:W3:Y:S01]  /*5530*/  @!P1 LDC R14, c[0x0][0x3b0] ;  /* 0x0000ec00ff0e9b82 */ /* 0x000ee20000000800 */
[CC--:B--2---:R-:W-:Y:S02]  /*5540*/  @P0 IMAD R15, R3.reuse, R38.reuse, R7 ;  /* 0x00000026030f0224 */ /* 0x0c4fe400078e0207 */
[----:B------:R-:W-:-:S02]  /*5550*/  @P0 IMAD R31, R3, R38, R20 ;  /* 0x00000026031f0224 */ /* 0x000fc400078e0214 */
[----:B-1----:R-:W-:-:S04]  /*5560*/  @P0 IMAD.WIDE.U32 R36, R15, 0x8, R8 ;  /* 0x000000080f240825 */ /* 0x002fc800078e0008 */
[----:B------:R-:W-:Y:S02]  /*5570*/  @P0 IMAD.WIDE R30, R31, 0x8, R8 ;  /* 0x000000081f1e0825 */ /* 0x000fe400078e0208 */
[----:B------:R-:W2:Y:S02]  /*5580*/  @P0 LD.E.64 R36, desc[UR36][R36.64] ;  /* 0x0000002424240980 */ /* 0x000ea4000c101b00 */
[----:B------:R-:W-:Y:S02]  /*5590*/  @P0 IMAD.IADD R41, R15, 0x1, R38 ;  /* 0x000000010f290824 */ /* 0x000fe400078e0226 */
[----:B------:R-:W2:Y:S01]  /*55a0*/  @P0 LD.E.64 R32, desc[UR36][R30.64] ;  /* 0x000000241e200980 */ /* 0x000ea2000c101b00 */
[----:B------:R-:W-:Y:S02]  /*55b0*/  @P0 VIADD R3, R3, 0x2 ;  /* 0x0000000203030836 */ /* 0x000fe40000000000 */
[----:B------:R-:W-:-:S04]  /*55c0*/  @P0 IMAD.WIDE.U32 R38, R38, 0x8, R30 ;  /* 0x0000000826260825 */ /* 0x000fc800078e001e */
[----:B------:R-:W-:Y:S02]  /*55d0*/  @P0 IMAD.WIDE.U32 R40, R41, 0x8, R8 ;  /* 0x0000000829280825 */ /* 0x000fe400078e0008 */
[----:B------:R-:W4:Y:S02]  /*55e0*/  @P0 LD.E.64 R38, desc[UR36][R38.64] ;  /* 0x0000002426260980 */ /* 0x000f24000c101b00 */
[CC--:B---3--:R-:W-:Y:S02]  /*55f0*/  @!P1 IMAD R15, R3.reuse, R14.reuse, R20 ;  /* 0x0000000e030f9224 */ /* 0x0c8fe400078e0214 */
[----:B------:R-:W-:Y:S01]  /*5600*/  @!P1 IMAD R29, R3, R14, R7 ;  /* 0x0000000e031d9224 */ /* 0x000fe200078e0207 */
[----:B------:R-:W4:Y:S01]  /*5610*/  @P0 LD.E.64 R40, desc[UR36][R40.64] ;  /* 0x0000002428280980 */ /* 0x000f22000c101b00 */
[----:B------:R-:W-:-:S04]  /*5620*/  @!P1 IMAD.WIDE R14, R15, 0x8, R8 ;  /* 0x000000080f0e9825 */ /* 0x000fc800078e0208 */
[----:B------:R-:W-:Y:S02]  /*5630*/  @!P1 IMAD.WIDE.U32 R28, R29, 0x8, R8 ;  /* 0x000000081d1c9825 */ /* 0x000fe400078e0008 */
[----:B------:R-:W3:Y:S04]  /*5640*/  @!P1 LD.E.64 R14, desc[UR36][R14.64] ;  /* 0x000000240e0e9980 */ /* 0x000ee8000c101b00 */
[----:B------:R-:W3:Y:S01]  /*5650*/  @!P1 LD.E.64 R28, desc[UR36][R28.64] ;  /* 0x000000241c1c9980 */ /* 0x000ee2000c101b00 */
[----:B--2---:R-:W-:-:S08]  /*5660*/  @P0 DFMA R32, R32, R36, R12 ;  /* 0x000000242020022b */ /* 0x004fd0000000000c */
[----:B----4-:R-:W-:-:S08]  /*5670*/  @P0 DFMA R12, R38, R40, R32 ;  /* 0x00000028260c022b */ /* 0x010fd00000000020 */
[----:B---3--:R-:W-:-:S11]  /*5680*/  @!P1 DFMA R12, R14, R28, R12 ;  /* 0x0000001c0e0c922b */ /* 0x008fd6000000000c */
.L_x_92:
[----:B------:R-:W-:Y:S05]  /*5690*/  BSYNC.RECONVERGENT B1 ;  /* 0x0000000000017941 */ /* 0x000fea0003800200 */
.L_x_91:
[----:B-1----:R-:W-:Y:S01]  /*56a0*/  IMAD.WIDE.U32 R28, R11, 0x8, R8 ;  /* 0x000000080b1c7825 */ /* 0x002fe200078e0008 */
[----:B0-----:R-:W0:Y:S01]  /*56b0*/  LDS.64 R2, [R2+0x4018] ;  /* 0x0040180002027984 */ /* 0x001e220000000a00 */
[----:B------:R-:W1:Y:S03]  /*56c0*/  LDCU UR4, c[0x0][0x3b0] ;  /* 0x00007600ff0477ac */ /* 0x000e660008000800 */
[----:B------:R-:W2:Y:S01]  /*56d0*/  LD.E.64 R36, desc[UR36][R28.64] ;  /* 0x000000241c247980 */ /* 0x000ea2000c101b00 */
[----:B-1----:R-:W-:-:S04]  /*56e0*/  IMAD R15, R20, UR4, R7 ;  /* 0x00000004140f7c24 */ /* 0x002fc8000f8e0207 */
[----:B0-----:R-:W-:-:S06]  /*56f0*/  IMAD.WIDE R14, R15, 0x8, R2 ;  /* 0x000000080f0e7825 */ /* 0x001fcc00078e0202 */
[----:B------:R-:W3:Y:S01]  /*5700*/  LD.E.64 R14, desc[UR36][R14.64] ;  /* 0x000000240e0e7980 */ /* 0x000ee2000c101b00 */
[----:B------:R-:W-:Y:S01]  /*5710*/  MOV R30, 0x1 ;  /* 0x00000001001e7802 */ /* 0x000fe20000000f00 */
[----:B------:R-:W-:Y:S01]  /*5720*/  BSSY.RECONVERGENT B3, `(.L_x_95) ;  /* 0x0000017000037945 */ /* 0x000fe20003800200 */
[----:B--2---:R-:W0:Y:S04]  /*5730*/  MUFU.RCP64H R31, R37 ;  /* 0x00000025001f7308 */ /* 0x004e280000001800 */
[----:B0-----:R-:W-:-:S08]  /*5740*/  DFMA R32, -R36, R30, 1 ;  /* 0x3ff000002420742b */ /* 0x001fd0000000011e */
[----:B------:R-:W-:-:S08]  /*5750*/  DFMA R32, R32, R32, R32 ;  /* 0x000000202020722b */ /* 0x000fd00000000020 */
[----:B------:R-:W-:-:S08]  /*5760*/  DFMA R32, R30, R32, R30 ;  /* 0x000000201e20722b */ /* 0x000fd0000000001e */
[----:B------:R-:W-:Y:S02]  /*5770*/  DFMA R28, -R36, R32, 1 ;  /* 0x3ff00000241c742b */ /* 0x000fe40000000120 */
[----:B---3--:R-:W-:-:S06]  /*5780*/  DADD R30, R14, -R12 ;  /* 0x000000000e1e7229 */ /* 0x008fcc000000080c */
[----:B------:R-:W-:-:S04]  /*5790*/  DFMA R28, R32, R28, R32 ;  /* 0x0000001c201c722b */ /* 0x000fc80000000020 */
[----:B------:R-:W-:-:S04]  /*57a0*/  FSETP.GEU.AND P1, PT, |R31|, 6.5827683646048100446e-37, PT ;  /* 0x036000001f00780b */ /* 0x000fc80003f2e200 */
        /* <DEDUP_REMOVED lines=14> */
.L_x_96:
[----:B------:R-:W-:Y:S05]  /*5890*/  BSYNC.RECONVERGENT B3 ;  /* 0x0000000000037941 */ /* 0x000fea0003800200 */
.L_x_95:
        /* <DEDUP_REMOVED lines=8> */
.L_x_82:
[----:B------:R-:W-:Y:S05]  /*5920*/  BSYNC.RECONVERGENT B2 ;  /* 0x0000000000027941 */ /* 0x000fea0003800200 */
.L_x_81:
[----:B------:R-:W-:Y:S01]  /*5930*/  BAR.SYNC.DEFER_BLOCKING 0x0 ;  /* 0x0000000000007b1d */ /* 0x000fe20000010000 */
[----:B------:R-:W-:Y:S01]  /*5940*/  ISETP.NE.AND P0, PT, R5, R12, PT ;  /* 0x0000000c0500720c */ /* 0x000fe20003f05270 */
[----:B------:R-:W-:Y:S01]  /*5950*/  VIADD R0, R0, 0x1 ;  /* 0x0000000100007836 */ /* 0x000fe20000000000 */
[----:B------:R-:W-:-:S11]  /*5960*/  IADD3 R4, PT, PT, R4, 0x1, RZ ;  /* 0x0000000104047810 */ /* 0x000fd60007ffe0ff */
[----:B------:R-:W-:Y:S05]  /*5970*/  @P0 BRA `(.L_x_98) ;  /* 0xffffffe000340947 */ /* 0x000fea000383ffff */
[----:B------:R-:W-:Y:S05]  /*5980*/  BSYNC.RECONVERGENT B0 ;  /* 0x0000000000007941 */ /* 0x000fea0003800200 */
.L_x_62:
[----:B------:R-:W-:-:S13]  /*5990*/  ISETP.NE.AND P0, PT, R18, RZ, PT ;  /* 0x000000ff1200720c */ /* 0x000fda0003f05270 */
[----:B------:R-:W-:Y:S05]  /*59a0*/  @P0 BRA `(.L_x_99) ;  /* 0x0000002000040947 */ /* 0x000fea0003800000 */
[----:B------:R-:W3:Y:S01]  /*59b0*/  S2UR UR5, SR_CgaCtaId ;  /* 0x00000000000579c3 */ /* 0x000ee20000008800 */
[----:B------:R-:W-:Y:S01]  /*59c0*/  UMOV UR4, 0x400 ;  /* 0x0000040000047882 */ /* 0x000fe20000000000 */
[----:B------:R-:W-:Y:S02]  /*59d0*/  MOV R0, 0x8 ;  /* 0x0000000800007802 */ /* 0x000fe40000000f00 */
[----:B------:R-:W-:-:S04]  /*59e0*/  ISETP.GE.AND P0, PT, R12, 0x1, PT ;  /* 0x000000010c00780c */ /* 0x000fc80003f06270 */
[----:B01----:R0:W1:Y:S01]  /*59f0*/  LDC.64 R2, c[0x4][R0] ;  /* 0x0100000000027b82 */ /* 0x0030620000000a00 */
[----:B------:R-:W-:Y:S01]  /*5a00*/  P2R R26, PR, RZ, 0x1 ;  /* 0x00000001ff1a7803 */ /* 0x000fe20000000000 */
[----:B---3--:R-:W-:-:S09]  /*5a10*/  ULEA UR4, UR5, UR4, 0x18 ;  /* 0x0000000405047291 */ /* 0x008fd2000f8ec0ff */
[----:B0-----:R-:W3:Y:S03]  /*5a20*/  LDS.64 R4, [UR4+0x4018] ;  /* 0x00401804ff047984 */ /* 0x001ee60008000a00 */
[----:B--2---:R-:W-:-:S07]  /*5a30*/  LEPC R20, `(.L_x_100) ;  /* 0x000000001014794e */ /* 0x004fce0000000000 */
[----:B-1-3--:R-:W-:Y:S05]  /*5a40*/  CALL.ABS.NOINC R2 ;  /* 0x0000000002007343 */ /* 0x00afea0003c00000 */
.L_x_100:
[----:B------:R-:W0:Y:S01]  /*5a50*/  LDC R5, c[0x0][0x3b0] ;  /* 0x0000ec00ff057b82 */ /* 0x000e220000000800 */
[----:B------:R-:W-:-:S07]  /*5a60*/  MOV R2, 0x0 ;  /* 0x0000000000027802 */ /* 0x000fce0000000f00 */
[----:B------:R1:W2:Y:S01]  /*5a70*/  LDC.64 R6, c[0x4][R2] ;  /* 0x0100000002067b82 */ /* 0x0002a20000000a00 */
[----:B0-----:R-:W-:Y:S01]  /*5a80*/  IMAD.WIDE R16, R5, 0x8, RZ ;  /* 0x0000000805107825 */ /* 0x001fe200078e02ff */
[----:B------:R-:W-:-:S03]  /*5a90*/  SHF.R.S32.HI R3, RZ, 0x1f, R5 ;  /* 0x0000001fff037819 */ /* 0x000fc60000011405 */
[-C--:B------:R-:W-:Y:S02]  /*5aa0*/  IMAD R0, R17, R5.reuse, RZ ;  /* 0x0000000511007224 */ /* 0x080fe400078e02ff */
[----:B------:R-:W-:-:S04]  /*5ab0*/  IMAD.WIDE.U32 R4, R16, R5, RZ ;  /* 0x0000000510047225 */ /* 0x000fc800078e00ff */
[----:B------:R-:W-:-:S04]  /*5ac0*/  IMAD R3, R16, R3, R0 ;  /* 0x0000000310037224 */ /* 0x000fc800078e0200 */
[----:B-12---:R-:W-:-:S07]  /*5ad0*/  IMAD.IADD R5, R5, 0x1, R3 ;  /* 0x0000000105057824 */ /* 0x006fce00078e0203 */
[----:B------:R-:W-:-:S07]  /*5ae0*/  LEPC R20, `(.L_x_101) ;  /* 0x000000001014794e */ /* 0x000fce0000000000 */
[----:B------:R-:W-:Y:S05]  /*5af0*/  CALL.ABS.NOINC R6 ;  /* 0x0000000006007343 */ /* 0x000fea0003c00000 */
.L_x_101:
[----:B------:R-:W0:Y:S01]  /*5b00*/  S2UR UR5, SR_CgaCtaId ;  /* 0x00000000000579c3 */ /* 0x000e220000008800 */
[----:B------:R-:W-:-:S07]  /*5b10*/  UMOV UR4, 0x400 ;  /* 0x0000040000047882 */ /* 0x000fce0000000000 */
[----:B------:R1:W2:Y:S01]  /*5b20*/  LDC.64 R6, c[0x4][R2] ;  /* 0x0100000002067b82 */ /* 0x0002a20000000a00 */
[----:B0-----:R-:W-:-:S09]  /*5b30*/  ULEA UR4, UR5, UR4, 0x18 ;  /* 0x0000000405047291 */ /* 0x001fd2000f8ec0ff */
[----:B------:R0:W-:Y:S02]  /*5b40*/  STS.64 [UR4+0x4038], R4 ;  /* 0x00403804ff007988 */ /* 0x0001e40008000a04 */
[----:B0-----:R-:W-:Y:S01]  /*5b50*/  MOV R4, R16 ;  /* 0x0000001000047202 */ /* 0x001fe20000000f00 */
[----:B-1----:R-:W-:-:S07]  /*5b60*/  IMAD.MOV.U32 R5, RZ, RZ, R17 ;  /* 0x000000ffff057224 */ /* 0x002fce00078e0011 */
[----:B------:R-:W-:-:S07]  /*5b70*/  LEPC R20, `(.L_x_102) ;  /* 0x000000001014794e */ /* 0x000fce0000000000 */
[----:B--2---:R-:W-:Y:S05]  /*5b80*/  CALL.ABS.NOINC R6 ;  /* 0x0000000006007343 */ /* 0x004fea0003c00000 */
.L_x_102:
[----:B------:R-:W0:Y:S01]  /*5b90*/  S2UR UR5, SR_CgaCtaId ;  /* 0x00000000000579c3 */ /* 0x000e220000008800 */
[----:B------:R-:W1:Y:S01]  /*5ba0*/  LDCU UR6, c[0x0][0x3a0] ;  /* 0x00007400ff0677ac */ /* 0x000e620008000800 */
[----:B------:R-:W-:-:S06]  /*5bb0*/  UMOV UR4, 0x400 ;  /* 0x0000040000047882 */ /* 0x000fcc0000000000 */
[----:B------:R-:W2:Y:S01]  /*5bc0*/  LDC.64 R2, c[0x4][R2] ;  /* 0x0100000002027b82 */ /* 0x000ea20000000a00 */
[----:B0-----:R-:W-:-:S09]  /*5bd0*/  ULEA UR4, UR5, UR4, 0x18 ;  /* 0x0000000405047291 */ /* 0x001fd2000f8ec0ff */
[----:B------:R0:W-:Y:S01]  /*5be0*/  STS.64 [UR4+0x4040], R4 ;  /* 0x00404004ff007988 */ /* 0x0001e20008000a04 */
[----:B-1----:R-:W-:-:S06]  /*5bf0*/  UIMAD.WIDE UR4, UR6, 0x8, URZ ;  /* 0x00000008060478a5 */ /* 0x002fcc000f8e02ff */
[----:B------:R-:W-:Y:S02]  /*5c00*/  IMAD.U32 R7, RZ, RZ, UR5 ;  /* 0x00000005ff077e24 */ /* 0x000fe4000f8e00ff */
[----:B------:R-:W-:Y:S01]  /*5c10*/  IMAD.U32 R6, RZ, RZ, UR4 ;  /* 0x00000004ff067e24 */ /* 0x000fe2000f8e00ff */
[----:B0-----:R-:W-:Y:S01]  /*5c20*/  MOV R5, UR5 ;  /* 0x0000000500057c02 */ /* 0x001fe20008000f00 */
[----:B------:R-:W-:Y:S01]  /*5c30*/  IMAD.U32 R4, RZ, RZ, UR4 ;  /* 0x00000004ff047e24 */ /* 0x000fe2000f8e00ff */
[----:B------:R-:W-:-:S07]  /*5c40*/  MOV R5, R7 ;  /* 0x0000000700057202 */ /* 0x000fce0000000f00 */
[----:B------:R-:W-:-:S07]  /*5c50*/  LEPC R20, `(.L_x_103) ;  /* 0x000000001014794e */ /* 0x000fce0000000000 */
[----:B--2---:R-:W-:Y:S05]  /*5c60*/  CALL.ABS.NOINC R2 ;  /* 0x0000000002007343 */ /* 0x004fea0003c00000 */
.L_x_103:
[----:B------:R-:W0:Y:S01]  /*5c70*/  S2UR UR5, SR_CgaCtaId ;  /* 0x00000000000579c3 */ /* 0x000e220000008800 */
[----:B------:R-:W-:Y:S01]  /*5c80*/  UMOV UR4, 0x400 ;  /* 0x0000040000047882 */ /* 0x000fe20000000000 */
[----:B------:R-:W-:Y:S01]  /*5c90*/  ISETP.NE.AND P6, PT, R26, RZ, PT ;  /* 0x000000ff1a00720c */ /* 0x000fe20003fc5270 */
[----:B------:R-:W-:Y:S01]  /*5ca0*/  BSSY.RECONVERGENT B0, `(.L_x_104) ;  /* 0x0000105000007945 */ /* 0x000fe20003800200 */
[----:B0-----:R-:W-:-:S06]  /*5cb0*/  ULEA UR4, UR5, UR4, 0x18 ;  /* 0x0000000405047291 */ /* 0x001fcc000f8ec0ff */
[----:B------:R-:W-:-:S05]  /*5cc0*/  IMAD.U32 R3, RZ, RZ, UR4 ;  /* 0x00000004ff037e24 */ /* 0x000fca000f8e00ff */
[----:B------:R0:W1:Y:S04]  /*5cd0*/  LDS.128 R8, [R3+0x4030] ;  /* 0x0040300003087984 */ /* 0x0000680000000c00 */
[----:B------:R0:W-:Y:S01]  /*5ce0*/  STS.64 [R3+0x4048], R4 ;  /* 0x0040480403007388 */ /* 0x0001e20000000a00 */
[----:B------:R-:W-:Y:S05]  /*5cf0*/  @!P6 BRA `(.L_x_105) ;  /* 0x0000000c00fce947 */ /* 0x000fea0003800000 */
[----:B0-----:R0:W2:Y:S01]  /*5d00*/  LDS.64 R4, [R3+0x4028] ;  /* 0x0040280003047984 */ /* 0x0010a20000000a00 */
[----:B------:R-:W-:Y:S01]  /*5d10*/  BSSY.RECONVERGENT B2, `(.L_x_106) ;  /* 0x00000f8000027945 */ /* 0x000fe20003800200 */
[----:B------:R-:W-:Y:S01]  /*5d20*/  IMAD.MOV.U32 R7, RZ, RZ, RZ ;  /* 0x000000ffff077224 */ /* 0x000fe200078e00ff */
[----:B------:R-:W-:Y:S02]  /*5d30*/  PRMT R0, RZ, 0x7610, R0 ;  /* 0x00007610ff007816 */ /* 0x000fe40000000000 */
[----:B------:R-:W-:-:S07]  /*5d40*/  PRMT R6, RZ, 0x7610, R6 ;  /* 0x00007610ff067816 */ /* 0x000fce0000000006 */
.L_x_118:
[----:B------:R-:W-:Y:S01]  /*5d50*/  ISETP.NE.AND P0, PT, R7, RZ, PT ;  /* 0x000000ff0700720c */ /* 0x000fe20003f05270 */
[----:B------:R-:W-:Y:S01]  /*5d60*/  BSSY.RECONVERGENT B1, `(.L_x_107) ;  /* 0x00000cb000017945 */ /* 0x000fe20003800200 */
[----:B------:R-:W-:-:S11]  /*5d70*/  CS2R R14, SRZ ;  /* 0x00000000000e7805 */ /* 0x000fd6000001ff00 */
[----:B------:R-:W-:Y:S05]  /*5d80*/  @!P0 BRA `(.L_x_108) ;  /* 0x0000000c00208947 */ /* 0x000fea0003800000 */
[C---:B------:R-:W-:Y:S01]  /*5d90*/  ISETP.GE.U32.AND P0, PT, R7.reuse, 0x10, PT ;  /* 0x000000100700780c */ /* 0x040fe20003f06070 */
[----:B------:R-:W-:Y:S01]  /*5da0*/  BSSY.RECONVERGENT B3, `(.L_x_109) ;  /* 0x000005d000037945 */ /* 0x000fe20003800200 */
[----:B------:R-:W-:Y:S01]  /*5db0*/  HFMA2 R13, -RZ, RZ, 0, 0 ;  /* 0x00000000ff0d7431 */ /* 0x000fe200000001ff */
[----:B------:R-:W-:Y:S02]  /*5dc0*/  LOP3.LUT P1, RZ, R7, 0xf, RZ, 0xc0, !PT ;  /* 0x0000000f07ff7812 */ /* 0x000fe4000782c0ff */
[----:B------:R-:W-:-:S08]  /*5dd0*/  CS2R R14, SRZ ;  /* 0x00000000000e7805 */ /* 0x000fd0000001ff00 */
[----:B------:R-:W-:Y:S05]  /*5de0*/  @!P0 BRA `(.L_x_110) ;  /* 0x0000000400608947 */ /* 0x000fea0003800000 */
[----:B------:R-:W-:Y:S01]  /*5df0*/  LOP3.LUT R13, R7, 0x7ffffff0, RZ, 0xc0, !PT ;  /* 0x7ffffff0070d7812 */ /* 0x000fe200078ec0ff */
[----:B------:R-:W-:Y:S01]  /*5e00*/  IMAD.MOV.U32 R12, RZ, RZ, RZ ;  /* 0x000000ffff0c7224 */ /* 0x000fe200078e00ff */
[----:B------:R-:W-:-:S07]  /*5e10*/  CS2R R14, SRZ ;  /* 0x00000000000e7805 */ /* 0x000fce000001ff00 */
.L_x_111:
[----:B------:R-:W3:Y:S01]  /*5e20*/  LDCU UR4, c[0x0][0x3b0] ;  /* 0x00007600ff0477ac */ /* 0x000ee20008000800 */
[----:B01----:R-:W-:-:S05]  /*5e30*/  IMAD.WIDE.U32 R2, R12, 0x8, R10 ;  /* 0x000000080c027825 */ /* 0x003fca00078e000a */
[----:B------:R-:W4:Y:S04]  /*5e40*/  LD.E.64 R20, desc[UR36][R2.64] ;  /* 0x0000002402147980 */ /* 0x000f28000c101b00 */
[----:B------:R-:W5:Y:S04]  /*5e50*/  LD.E.64 R30, desc[UR36][R2.64+0x8] ;  /* 0x00000824021e7980 */ /* 0x000f68000c101b00 */
[----:B------:R-:W2:Y:S01]  /*5e60*/  LD.E.64 R34, desc[UR36][R2.64+0x10] ;  /* 0x0000102402227980 */ /* 0x000ea2000c101b00 */
[----:B---3--:R-:W-:-:S03]  /*5e70*/  IMAD R29, R12, UR4, R7 ;  /* 0x000000040c1d7c24 */ /* 0x008fc6000f8e0207 */
[----:B------:R-:W3:Y:S01]  /*5e80*/  LD.E.64 R50, desc[UR36][R2.64+0x78] ;  /* 0x0000782402327980 */ /* 0x000ee2000c101b00 */
[----:B------:R-:W-:-:S04]  /*5e90*/  IMAD.WIDE.U32 R16, R29, 0x8, R8 ;  /* 0x000000081d107825 */ /* 0x000fc800078e0008 */
[----:B------:R-:W-:Y:S02]  /*5ea0*/  VIADD R33, R29, UR4 ;  /* 0x000000041d217c36 */ /* 0x000fe40008000000 */
[----:B------:R-:W4:Y:S02]  /*5eb0*/  LD.E.64 R16, desc[UR36][R16.64] ;  /* 0x0000002410107980 */ /* 0x000f24000c101b00 */
[C---:B------:R-:W-:Y:S01]  /*5ec0*/  IMAD.WIDE.U32 R28, R33.reuse, 0x8, R8 ;  /* 0x00000008211c7825 */ /* 0x040fe200078e0008 */
[----:B------:R-:W-:-:S05]  /*5ed0*/  IADD3 R37, PT, PT, R33, UR4, RZ ;  /* 0x0000000421257c10 */ /* 0x000fca000fffe0ff */
[----:B------:R-:W5:Y:S01]  /*5ee0*/  LD.E.64 R28, desc[UR36][R28.64] ;  /* 0x000000241c1c7980 */ /* 0x000f62000c101b00 */
[----:B------:R-:W-:-:S06]  /*5ef0*/  IMAD.WIDE.U32 R32, R37, 0x8, R8 ;  /* 0x0000000825207825 */ /* 0x000fcc00078e0008 */
[----:B------:R-:W2:Y:S01]  /*5f00*/  LD.E.64 R32, desc[UR36][R32.64] ;  /* 0x0000002420207980 */ /* 0x000ea2000c101b00 */
[----:B------:R-:W-:-:S04]  /*5f10*/  VIADD R39, R37, UR4 ;  /* 0x0000000425277c36 */ /* 0x000fc80008000000 */
[----:B------:R-:W-:-:S04]  /*5f20*/  IMAD.WIDE.U32 R36, R39, 0x8, R8 ;  /* 0x0000000827247825 */ /* 0x000fc800078e0008 */
[----:B------:R-:W-:Y:S02]  /*5f30*/  VIADD R43, R39, UR4 ;  /* 0x00000004272b7c36 */ /* 0x000fe40008000000 */
[----:B------:R-:W3:Y:S02]  /*5f40*/  LD.E.64 R38, desc[UR36][R2.64+0x18] ;  /* 0x0000182402267980 */ /* 0x000ee4000c101b00 */
[C---:B------:R-:W-:Y:S02]  /*5f50*/  IMAD.WIDE.U32 R40, R43.reuse, 0x8, R8 ;  /* 0x000000082b287825 */ /* 0x040fe400078e0008 */
[----:B------:R-:W3:Y:S01]  /*5f60*/  LD.E.64 R36, desc[UR36][R36.64] ;  /* 0x0000002424247980 */ /* 0x000ee2000c101b00 */
[----:B------:R-:W-:-:S03]  /*5f70*/  IADD3 R47, PT, PT, R43, UR4, RZ ;  /* 0x000000042b2f7c10 */ /* 0x000fc6000fffe0ff */
[----:B------:R-:W3:Y:S04]  /*5f80*/  LD.E.64 R42, desc[UR36][R2.64+0x20] ;  /* 0x00002024022a7980 */ /* 0x000ee8000c101b00 */
[----:B------:R-:W3:Y:S01]  /*5f90*/  LD.E.64 R40, desc[UR36][R40.64] ;  /* 0x0000002428287980 */ /* 0x000ee2000c101b00 */
[----:B------:R-:W-:-:S04]  /*5fa0*/  IMAD.WIDE.U32 R44, R47, 0x8, R8 ;  /* 0x000000082f2c7825 */ /* 0x000fc800078e0008 */
[----:B------:R-:W-:Y:S02]  /*5fb0*/  VIADD R47, R47, UR4 ;  /* 0x000000042f2f7c36 */ /* 0x000fe40008000000 */
[----:B------:R-:W3:Y:S01]  /*5fc0*/  LD.E.64 R44, desc[UR36][R44.64] ;  /* 0x000000242c2c7980 */ /* 0x000ee2000c101b00 */
[----:B----4-:R-:W-:-:S03]  /*5fd0*/  DFMA R16, R16, R20, R14 ;  /* 0x000000141010722b */ /* 0x010fc6000000000e */
[----:B------:R-:W4:Y:S01]  /*5fe0*/  LD.E.64 R14, desc[UR36][R2.64+0x28] ;  /* 0x00002824020e7980 */ /* 0x000f22000c101b00 */
[----:B------:R-:W-:-:S04]  /*5ff0*/  IMAD.WIDE.U32 R20, R47, 0x8, R8 ;  /* 0x000000082f147825 */ /* 0x000fc800078e0008 */
[----:B------:R-:W-:Y:S01]  /*6000*/  VIADD R47, R47, UR4 ;  /* 0x000000042f2f7c36 */ /* 0x000fe20008000000 */
[----:B-----5:R-:W-:Y:S01]  /*6010*/  DFMA R16, R28, R30, R16 ;  /* 0x0000001e1c10722b */ /* 0x020fe20000000010 */
[----:B------:R-:W5:Y:S02]  /*6020*/  LD.E.64 R20, desc[UR36][R20.64] ;  /* 0x0000002414147980 */ /* 0x000f64000c101b00 */
[C-C-:B------:R-:W-:Y:S02]  /*6030*/  IMAD.WIDE.U32 R30, R47.reuse, 0x8, R8.reuse ;  /* 0x000000082f1e7825 */ /* 0x140fe400078e0008 */
[----:B------:R-:W5:Y:S01]  /*6040*/  LD.E.64 R28, desc[UR36][R2.64+0x30] ;  /* 0x00003024021c7980 */ /* 0x000f62000c101b00 */
[----:B------:R-:W-:Y:S02]  /*6050*/  IADD3 R49, PT, PT, R47, UR4, RZ ;  /* 0x000000042f317c10 */ /* 0x000fe4000fffe0ff */
[----:B--2---:R-:W-:Y:S01]  /*6060*/  DFMA R16, R32, R34, R16 ;  /* 0x000000222010722b */ /* 0x004fe20000000010 */
[----:B------:R-:W2:Y:S02]  /*6070*/  LD.E.64 R30, desc[UR36][R30.64] ;  /* 0x000000241e1e7980 */ /* 0x000ea4000c101b00 */
[----:B------:R-:W-:-:S02]  /*6080*/  IMAD.WIDE.U32 R32, R49, 0x8, R8 ;  /* 0x0000000831207825 */ /* 0x000fc400078e0008 */
[----:B------:R-:W2:Y:S04]  /*6090*/  LD.E.64 R46, desc[UR36][R2.64+0x38] ;  /* 0x00003824022e7980 */ /* 0x000ea8000c101b00 */
[----:B------:R-:W2:Y:S04]  /*60a0*/  LD.E.64 R32, desc[UR36][R32.64] ;  /* 0x0000002420207980 */ /* 0x000ea8000c101b00 */
[----:B------:R-:W2:Y:S01]  /*60b0*/  LD.E.64 R34, desc[UR36][R2.64+0x40] ;  /* 0x0000402402227980 */ /* 0x000ea2000c101b00 */
[----:B---3--:R-:W-:Y:S01]  /*60c0*/  DFMA R16, R36, R38, R16 ;  /* 0x000000262410722b */ /* 0x008fe20000000010 */
[----:B------:R-:W-:-:S02]  /*60d0*/  VIADD R49, R49, UR4 ;  /* 0x0000000431317c36 */ /* 0x000fc40008000000 */
[----:B------:R-:W3:Y:S02]  /*60e0*/  LD.E.64 R38, desc[UR36][R2.64+0x48] ;  /* 0x0000482402267980 */ /* 0x000ee4000c101b00 */
[----:B------:R-:W-:-:S03]  /*60f0*/  IMAD.WIDE.U32 R36, R49, 0x8, R8 ;  /* 0x0000000831247825 */ /* 0x000fc600078e0008 */
[----:B------:R-:W-:Y:S01]  /*6100*/  DFMA R16, R40, R42, R16 ;  /* 0x0000002a2810722b */ /* 0x000fe20000000010 */
[----:B------:R-:W-:Y:S02]  /*6110*/  VIADD R49, R49, UR4 ;  /* 0x0000000431317c36 */ /* 0x000fe40008000000 */
[----:B------:R-:W3:Y:S02]  /*6120*/  LD.E.64 R36, desc[UR36][R36.64] ;  /* 0x0000002424247980 */ /* 0x000ee4000c101b00 */
[C---:B------:R-:W-:Y:S01]  /*6130*/  IMAD.WIDE.U32 R40, R49.reuse, 0x8, R8 ;  /* 0x0000000831287825 */ /* 0x040fe200078e0008 */
[----:B------:R-:W-:-:S05]  /*6140*/  IADD3 R49, PT, PT, R49, UR4, RZ ;  /* 0x0000000431317c10 */ /* 0x000fca000fffe0ff */
[----:B------:R-:W3:Y:S01]  /*6150*/  LD.E.64 R40, desc[UR36][R40.64] ;  /* 0x0000002428287980 */ /* 0x000ee2000c101b00 */
[----:B------:R-:W-:-:S04]  /*6160*/  IMAD.WIDE.U32 R42, R49, 0x8, R8 ;  /* 0x00000008312a7825 */ /* 0x000fc800078e0008 */
[----:B------:R-:W-:Y:S02]  /*6170*/  VIADD R49, R49, UR4 ;  /* 0x0000000431317c36 */ /* 0x000fe40008000000 */
[----:B------:R-:W3:Y:S01]  /*6180*/  LD.E.64 R42, desc[UR36][R42.64] ;  /* 0x000000242a2a7980 */ /* 0x000ee2000c101b00 */
[----:B----4-:R-:W-:-:S03]  /*6190*/  DFMA R14, R44, R14, R16 ;  /* 0x0000000e2c0e722b */ /* 0x010fc60000000010 */
[----:B------:R-:W4:Y:S05]  /*61a0*/  LD.E.64 R16, desc[UR36][R2.64+0x50] ;  /* 0x0000502402107980 */ /* 0x000f2a000c101b00 */
[----:B-----5:R-:W-:Y:S01]  /*61b0*/  DFMA R14, R20, R28, R14 ;  /* 0x0000001c140e722b */ /* 0x020fe2000000000e */
[----:B------:R-:W5:Y:S01]  /*61c0*/  LD.E.64 R20, desc[UR36][R2.64+0x58] ;  /* 0x0000582402147980 */ /* 0x000f62000c101b00 */
[----:B------:R-:W-:-:S04]  /*61d0*/  IMAD.WIDE.U32 R28, R49, 0x8, R8 ;  /* 0x00000008311c7825 */ /* 0x000fc800078e0008 */
[----:B------:R-:W-:Y:S02]  /*61e0*/  VIADD R49, R49, UR4 ;  /* 0x0000000431317c36 */ /* 0x000fe40008000000 */
[----:B--2---:R-:W-:Y:S01]  /*61f0*/  DFMA R14, R30, R46, R14 ;  /* 0x0000002e1e0e722b */ /* 0x004fe2000000000e */
[----:B------:R-:W2:Y:S01]  /*6200*/  LD.E.64 R28, desc[UR36][R28.64] ;  /* 0x000000241c1c7980 */ /* 0x000ea2000c101b00 */
[----:B------:R-:W-:-:S03]  /*6210*/  IMAD.WIDE.U32 R44, R49, 0x8, R8 ;  /* 0x00000008312c7825 */ /* 0x000fc600078e0008 */
[----:B------:R-:W2:Y:S01]  /*6220*/  LD.E.64 R30, desc[UR36][R2.64+0x60] ;  /* 0x00006024021e7980 */ /* 0x000ea2000c101b00 */
[----:B------:R-:W-:Y:S02]  /*6230*/  IADD3 R49, PT, PT, R49, UR4, RZ ;  /* 0x0000000431317c10 */ /* 0x000fe4000fffe0ff */
[----:B------:R-:W-:Y:S01]  /*6240*/  DFMA R14, R32, R34, R14 ;  /* 0x00000022200e722b */ /* 0x000fe2000000000e */
[----:B------:R-:W2:Y:S02]  /*6250*/  LD.E.64 R44, desc[UR36][R44.64] ;  /* 0x000000242c2c7980 */ /* 0x000ea4000c101b00 */
[C---:B------:R-:W-:Y:S02]  /*6260*/  IMAD.WIDE.U32 R34, R49.reuse, 0x8, R8 ;  /* 0x0000000831227825 */ /* 0x040fe400078e0008 */
[----:B------:R-:W2:Y:S02]  /*6270*/  LD.E.64 R32, desc[UR36][R2.64+0x68] ;  /* 0x0000682402207980 */ /* 0x000ea4000c101b00 */
[----:B------:R-:W-:-:S02]  /*6280*/  VIADD R49, R49, UR4 ;  /* 0x0000000431317c36 */ /* 0x000fc40008000000 */
[----:B------:R-:W2:Y:S02]  /*6290*/  LD.E.64 R34, desc[UR36][R34.64] ;  /* 0x0000002422227980 */ /* 0x000ea4000c101b00 */
[----:B------:R-:W-:Y:S02]  /*62a0*/  IMAD.WIDE.U32 R48, R49, 0x8, R8 ;  /* 0x0000000831307825 */ /* 0x000fe400078e0008 */
[----:B------:R-:W2:Y:S04]  /*62b0*/  LD.E.64 R46, desc[UR36][R2.64+0x70] ;  /* 0x00007024022e7980 */ /* 0x000ea8000c101b00 */
[----:B------:R-:W2:Y:S01]  /*62c0*/  LD.E.64 R48, desc[UR36][R48.64] ;  /* 0x0000002430307980 */ /* 0x000ea2000c101b00 */
[----:B---3--:R-:W-:Y:S01]  /*62d0*/  DFMA R14, R36, R38, R14 ;  /* 0x00000026240e722b */ /* 0x008fe2000000000e */
[----:B------:R-:W-:-:S05]  /*62e0*/  VIADD R12, R12, 0x10 ;  /* 0x000000100c0c7836 */ /* 0x000fca0000000000 */
[----:B------:R-:W-:Y:S02]  /*62f0*/  ISETP.NE.AND P0, PT, R12, R13, PT ;  /* 0x0000000d0c00720c */ /* 0x000fe40003f05270 */
[----:B----4-:R-:W-:-:S08]  /*6300*/  DFMA R14, R40, R16, R14 ;  /* 0x00000010280e722b */ /* 0x010fd0000000000e */
[----:B-----5:R-:W-:-:S08]  /*6310*/  DFMA R14, R42, R20, R14 ;  /* 0x000000142a0e722b */ /* 0x020fd0000000000e */
[----:B--2---:R-:W-:-:S08]  /*6320*/  DFMA R14, R28, R30, R14 ;  /* 0x0000001e1c0e722b */ /* 0x004fd0000000000e */
[----:B------:R-:W-:-:S08]  /*6330*/  DFMA R14, R44, R32, R14 ;  /* 0x000000202c0e722b */ /* 0x000fd0000000000e */
[----:B------:R-:W-:-:S08]  /*6340*/  DFMA R14, R34, R46, R14 ;  /* 0x0000002e220e722b */ /* 0x000fd0000000000e */
[----:B------:R-:W-:Y:S01]  /*6350*/  DFMA R14, R48, R50, R14 ;  /* 0x00000032300e722b */ /* 0x000fe2000000000e */
[----:B------:R-:W-:Y:S10]  /*6360*/  @P0 BRA `(.L_x_111) ;  /* 0xfffffff800ac0947 */ /* 0x000ff4000383ffff */
.L_x_110:
[----:B------:R-:W-:Y:S05]  /*6370*/  BSYNC.RECONVERGENT B3 ;  /* 0x0000000000037941 */ /* 0x000fea0003800200 */
.L_x_109:
[----:B------:R-:W-:Y:S05]  /*6380*/  @!P1 BRA `(.L_x_108) ;  /* 0x0000000400a09947 */ /* 0x000fea0003800000 */
[----:B0-----:R-:W-:Y:S01]  /*6390*/  LOP3.LUT R3, R6, 0xf, RZ, 0xc0, !PT ;  /* 0x0000000f06037812 */ /* 0x001fe200078ec0ff */
[----:B------:R-:W-:Y:S03]  /*63a0*/  BSSY.RECONVERGENT B3, `(.L_x_112) ;  /* 0x0000030000037945 */ /* 0x000fe60003800200 */
[C---:B------:R-:W-:Y:S02]  /*63b0*/  IADD3 R2, PT, PT, R3.reuse, -0x1, RZ ;  /* 0xffffffff03027810 */ /* 0x040fe40007ffe0ff */
[----:B------:R-:W-:Y:S02]  /*63c0*/  LOP3.LUT P1, RZ, R3, 0x7, RZ, 0xc0, !PT ;  /* 0x0000000703ff7812 */ /* 0x000fe4000782c0ff */
[----:B------:R-:W-:-:S13]  /*63d0*/  ISETP.GE.U32.AND P0, PT, R2, 0x7, PT ;  /* 0x000000070200780c */ /* 0x000fda0003f06070 */
[----:B------:R-:W-:Y:S05]  /*63e0*/  @!P0 BRA `(.L_x_113) ;  /* 0x0000000000ac8947 */ /* 0x000fea0003800000 */
[----:B------:R-:W0:Y:S01]  /*63f0*/  LDCU UR4, c[0x0][0x3b0] ;  /* 0x00007600ff0477ac */ /* 0x000e220008000800 */
[----:B-1----:R-:W-:-:S05]  /*6400*/  IMAD.WIDE.U32 R16, R13, 0x8, R10 ;  /* 0x000000080d107825 */ /* 0x002fca00078e000a */
[----:B------:R-:W3:Y:S04]  /*6410*/  LD.E.64 R20, desc[UR36][R16.64] ;  /* 0x0000002410147980 */ /* 0x000ee8000c101b00 */
[----:B------:R-:W4:Y:S01]  /*6420*/  LD.E.64 R50, desc[UR36][R16.64+0x38] ;  /* 0x0000382410327980 */ /* 0x000f22000c101b00 */
[----:B0-----:R-:W-:-:S04]  /*6430*/  IMAD R29, R13, UR4, R7 ;  /* 0x000000040d1d7c24 */ /* 0x001fc8000f8e0207 */
[----:B------:R-:W-:-:S06]  /*6440*/  IMAD.WIDE.U32 R2, R29, 0x8, R8 ;  /* 0x000000081d027825 */ /* 0x000fcc00078e0008 */
[----:B------:R-:W3:Y:S01]  /*6450*/  LD.E.64 R2, desc[UR36][R2.64] ;  /* 0x0000002402027980 */ /* 0x000ee2000c101b00 */
[----:B------:R-:W-:-:S04]  /*6460*/  VIADD R31, R29, UR4 ;  /* 0x000000041d1f7c36 */ /* 0x000fc80008000000 */
[----:B------:R-:W-:-:S04]  /*6470*/  IMAD.WIDE.U32 R28, R31, 0x8, R8 ;  /* 0x000000081f1c7825 */ /* 0x000fc800078e0008 */
[----:B------:R-:W-:Y:S02]  /*6480*/  VIADD R35, R31, UR4 ;  /* 0x000000041f237c36 */ /* 0x000fe40008000000 */
[----:B------:R-:W5:Y:S02]  /*6490*/  LD.E.64 R30, desc[UR36][R16.64+0x8] ;  /* 0x00000824101e7980 */ /* 0x000f64000c101b00 */
[C---:B------:R-:W-:Y:S02]  /*64a0*/  IMAD.WIDE.U32 R32, R35.reuse, 0x8, R8 ;  /* 0x0000000823207825 */ /* 0x040fe400078e0008 */
[----:B------:R-:W5:Y:S01]  /*64b0*/  LD.E.64 R28, desc[UR36][R28.64] ;  /* 0x000000241c1c7980 */ /* 0x000f62000c101b00 */
[----:B------:R-:W-:-:S03]  /*64c0*/  IADD3 R39, PT, PT, R35, UR4, RZ ;  /* 0x0000000423277c10 */ /* 0x000fc6000fffe0ff */
[----:B------:R-:W2:Y:S02]  /*64d0*/  LD.E.64 R34, desc[UR36][R16.64+0x10] ;  /* 0x0000102410227980 */ /* 0x000ea4000c101b00 */
[C-C-:B------:R-:W-:Y:S02]  /*64e0*/  IMAD.WIDE.U32 R36, R39.reuse, 0x8, R8.reuse ;  /* 0x0000000827247825 */ /* 0x140fe400078e0008 */
[----:B------:R-:W2:Y:S02]  /*64f0*/  LD.E.64 R32, desc[UR36][R32.64] ;  /* 0x0000002420207980 */ /* 0x000ea4000c101b00 */
[----:B------:R-:W-:Y:S02]  /*6500*/  VIADD R43, R39, UR4 ;  /* 0x00000004272b7c36 */ /* 0x000fe40008000000 */
[----:B------:R-:W4:Y:S02]  /*6510*/  LD.E.64 R38, desc[UR36][R16.64+0x18] ;  /* 0x0000182410267980 */ /* 0x000f24000c101b00 */
[----:B------:R-:W-:-:S02]  /*6520*/  IMAD.WIDE.U32 R40, R43, 0x8, R8 ;  /* 0x000000082b287825 */ /* 0x000fc400078e0008 */
[----:B------:R-:W4:Y:S02]  /*6530*/  LD.E.64 R36, desc[UR36][R36.64] ;  /* 0x0000002424247980 */ /* 0x000f24000c101b00 */
[----:B------:R-:W-:Y:S02]  /*6540*/  VIADD R47, R43, UR4 ;  /* 0x000000042b2f7c36 */ /* 0x000fe40008000000 */
[----:B------:R-:W4:Y:S02]  /*6550*/  LD.E.64 R42, desc[UR36][R16.64+0x20] ;  /* 0x00002024102a7980 */ /* 0x000f24000c101b00 */
[C---:B------:R-:W-:Y:S02]  /*6560*/  IMAD.WIDE.U32 R44, R47.reuse, 0x8, R8 ;  /* 0x000000082f2c7825 */ /* 0x040fe400078e0008 */
[----:B------:R-:W4:Y:S01]  /*6570*/  LD.E.64 R40, desc[UR36][R40.64] ;  /* 0x0000002428287980 */ /* 0x000f22000c101b00 */
[----:B------:R-:W-:-:S03]  /*6580*/  IADD3 R49, PT, PT, R47, UR4, RZ ;  /* 0x000000042f317c10 */ /* 0x000fc6000fffe0ff */
[----:B------:R-:W4:Y:S04]  /*6590*/  LD.E.64 R46, desc[UR36][R16.64+0x28] ;  /* 0x00002824102e7980 */ /* 0x000f28000c101b00 */
[----:B------:R-:W4:Y:S01]  /*65a0*/  LD.E.64 R44, desc[UR36][R44.64] ;  /* 0x000000242c2c7980 */ /* 0x000f22000c101b00 */
[----:B---3--:R-:W-:Y:S01]  /*65b0*/  DFMA R2, R2, R20, R14 ;  /* 0x000000140202722b */ /* 0x008fe2000000000e */
[C---:B------:R-:W-:Y:S02]  /*65c0*/  IMAD.WIDE.U32 R20, R49.reuse, 0x8, R8 ;  /* 0x0000000831147825 */ /* 0x040fe400078e0008 */
[----:B------:R-:W3:Y:S02]  /*65d0*/  LD.E.64 R14, desc[UR36][R16.64+0x30] ;  /* 0x00003024100e7980 */ /* 0x000ee4000c101b00 */
[----:B------:R-:W-:-:S02]  /*65e0*/  VIADD R49, R49, UR4 ;  /* 0x0000000431317c36 */ /* 0x000fc40008000000 */
[----:B------:R-:W3:Y:S02]  /*65f0*/  LD.E.64 R20, desc[UR36][R20.64] ;  /* 0x0000002414147980 */ /* 0x000ee4000c101b00 */
[----:B------:R-:W-:-:S06]  /*6600*/  IMAD.WIDE.U32 R48, R49, 0x8, R8 ;  /* 0x0000000831307825 */ /* 0x000fcc00078e0008 */
[----:B------:R-:W3:Y:S01]  /*6610*/  LD.E.64 R48, desc[UR36][R48.64] ;  /* 0x0000002430307980 */ /* 0x000ee2000c101b00 */
[----:B-----5:R-:W-:-:S08]  /*6620*/  DFMA R2, R28, R30, R2 ;  /* 0x0000001e1c02722b */ /* 0x020fd00000000002 */
[----:B--2---:R-:W-:-:S08]  /*6630*/  DFMA R2, R32, R34, R2 ;  /* 0x000000222002722b */ /* 0x004fd00000000002 */
[----:B----4-:R-:W-:-:S08]  /*6640*/  DFMA R2, R36, R38, R2 ;  /* 0x000000262402722b */ /* 0x010fd00000000002 */
[----:B------:R-:W-:-:S08]  /*6650*/  DFMA R2, R40, R42, R2 ;  /* 0x0000002a2802722b */ /* 0x000fd00000000002 */
[----:B------:R-:W-:Y:S01]  /*6660*/  DFMA R2, R44, R46, R2 ;  /* 0x0000002e2c02722b */ /* 0x000fe20000000002 */
[----:B------:R-:W-:-:S07]  /*6670*/  VIADD R13, R13, 0x8 ;  /* 0x000000080d0d7836 */ /* 0x000fce0000000000 */
[----:B---3--:R-:W-:-:S08]  /*6680*/  DFMA R14, R20, R14, R2 ;  /* 0x0000000e140e722b */ /* 0x008fd00000000002 */
[----:B------:R-:W-:-:S11]  /*6690*/  DFMA R14, R48, R50, R14 ;  /* 0x00000032300e722b */ /* 0x000fd6000000000e */
.L_x_113:
[----:B------:R-:W-:Y:S05]  /*66a0*/  BSYNC.RECONVERGENT B3 ;  /* 0x0000000000037941 */ /* 0x000fea0003800200 */
.L_x_112:
[----:B------:R-:W-:Y:S05]  /*66b0*/  @!P1 BRA `(.L_x_108) ;  /* 0x0000000000d49947 */ /* 0x000fea0003800000 */
[----:B------:R-:W-:Y:S01]  /*66c0*/  LOP3.LUT R2, R0, 0xffff, RZ, 0xc0, !PT ;  /* 0x0000ffff00027812 */ /* 0x000fe200078ec0ff */
[----:B------:R-:W-:Y:S03]  /*66d0*/  BSSY.RECONVERGENT B3, `(.L_x_114) ;  /* 0x000001e000037945 */ /* 0x000fe60003800200 */
[C---:B------:R-:W-:Y:S02]  /*66e0*/  LOP3.LUT R3, R2.reuse, 0x7, RZ, 0xc0, !PT ;  /* 0x0000000702037812 */ /* 0x040fe400078ec0ff */
[----:B------:R-:W-:Y:S02]  /*66f0*/  LOP3.LUT R26, R2, 0x3, RZ, 0xc0, !PT ;  /* 0x00000003021a7812 */ /* 0x000fe400078ec0ff */
[----:B------:R-:W-:Y:S02]  /*6700*/  IADD3 R3, PT, PT, R3, -0x1, RZ ;  /* 0xffffffff03037810 */ /* 0x000fe40007ffe0ff */
[----:B------:R-:W-:-:S02]  /*6710*/  ISETP.NE.AND P1, PT, R26, RZ, PT ;  /* 0x000000ff1a00720c */ /* 0x000fc40003f25270 */
[----:B------:R-:W-:-:S13]  /*6720*/  ISETP.GE.U32.AND P0, PT, R3, 0x3, PT ;  /* 0x000000030300780c */ /* 0x000fda0003f06070 */
[----:B------:R-:W-:Y:S05]  /*6730*/  @!P0 BRA `(.L_x_115) ;  /* 0x00000000005c8947 */ /* 0x000fea0003800000 */
[----:B------:R-:W0:Y:S01]  /*6740*/  LDCU UR4, c[0x0][0x3b0] ;  /* 0x00007600ff0477ac */ /* 0x000e220008000800 */
[----:B-1----:R-:W-:-:S05]  /*6750*/  IMAD.WIDE.U32 R16, R13, 0x8, R10 ;  /* 0x000000080d107825 */ /* 0x002fca00078e000a */
[----:B------:R-:W3:Y:S01]  /*6760*/  LD.E.64 R38, desc[UR36][R16.64+0x18] ;  /* 0x0000182410267980 */ /* 0x000ee2000c101b00 */
[----:B0-----:R-:W-:-:S04]  /*6770*/  IMAD R21, R13, UR4, R7 ;  /* 0x000000040d157c24 */ /* 0x001fc8000f8e0207 */
[----:B------:R-:W-:-:S04]  /*6780*/  IMAD.WIDE.U32 R2, R21, 0x8, R8 ;  /* 0x0000000815027825 */ /* 0x000fc800078e0008 */
[----:B------:R-:W-:Y:S02]  /*6790*/  VIADD R31, R21, UR4 ;  /* 0x00000004151f7c36 */ /* 0x000fe40008000000 */
[----:B------:R-:W4:Y:S02]  /*67a0*/  LD.E.64 R20, desc[UR36][R16.64] ;  /* 0x0000002410147980 */ /* 0x000f24000c101b00 */
[C-C-:B------:R-:W-:Y:S02]  /*67b0*/  IMAD.WIDE.U32 R28, R31.reuse, 0x8, R8.reuse ;  /* 0x000000081f1c7825 */ /* 0x140fe400078e0008 */
[----:B------:R-:W4:Y:S02]  /*67c0*/  LD.E.64 R2, desc[UR36][R2.64] ;  /* 0x0000002402027980 */ /* 0x000f24000c101b00 */
[----:B------:R-:W-:Y:S02]  /*67d0*/  VIADD R35, R31, UR4 ;  /* 0x000000041f237c36 */ /* 0x000fe40008000000 */
[----:B------:R-:W5:Y:S02]  /*67e0*/  LD.E.64 R30, desc[UR36][R16.64+0x8] ;  /* 0x00000824101e7980 */ /* 0x000f64000c101b00 */
[----:B------:R-:W-:-:S02]  /*67f0*/  IMAD.WIDE.U32 R32, R35, 0x8, R8 ;  /* 0x0000000823207825 */ /* 0x000fc400078e0008 */
[----:B------:R-:W5:Y:S01]  /*6800*/  LD.E.64 R28, desc[UR36][R28.64] ;  /* 0x000000241c1c7980 */ /* 0x000f62000c101b00 */
[----:B------:R-:W-:-:S03]  /*6810*/  IADD3 R37, PT, PT, R35, UR4, RZ ;  /* 0x0000000423257c10 */ /* 0x000fc6000fffe0ff */
[----:B------:R-:W2:Y:S02]  /*6820*/  LD.E.64 R34, desc[UR36][R16.64+0x10] ;  /* 0x0000102410227980 */ /* 0x000ea4000c101b00 */
[----:B------:R-:W-:Y:S02]  /*6830*/  IMAD.WIDE.U32 R36, R37, 0x8, R8 ;  /* 0x0000000825247825 */ /* 0x000fe400078e0008 */
[----:B------:R-:W2:Y:S04]  /*6840*/  LD.E.64 R32, desc[UR36][R32.64] ;  /* 0x0000002420207980 */ /* 0x000ea8000c101b00 */
[----:B------:R-:W3:Y:S01]  /*6850*/  LD.E.64 R36, desc[UR36][R36.64] ;  /* 0x0000002424247980 */ /* 0x000ee2000c101b00 */
[----:B------:R-:W-:Y:S01]  /*6860*/  VIADD R13, R13, 0x4 ;  /* 0x000000040d0d7836 */ /* 0x000fe20000000000 */
[----:B----4-:R-:W-:-:S08]  /*6870*/  DFMA R2, R2, R20, R14 ;  /* 0x000000140202722b */ /* 0x010fd0000000000e */
[----:B-----5:R-:W-:-:S08]  /*6880*/  DFMA R2, R28, R30, R2 ;  /* 0x0000001e1c02722b */ /* 0x020fd00000000002 */
[----:B--2---:R-:W-:-:S08]  /*6890*/  DFMA R2, R32, R34, R2 ;  /* 0x000000222002722b */ /* 0x004fd00000000002 */
[----:B---3--:R-:W-:-:S11]  /*68a0*/  DFMA R14, R36, R38, R2 ;  /* 0x00000026240e722b */ /* 0x008fd60000000002 */
.L_x_115:
[----:B------:R-:W-:Y:S05]  /*68b0*/  BSYNC.RECONVERGENT B3 ;  /* 0x0000000000037941 */ /* 0x000fea0003800200 */
.L_x_114:
[----:B------:R-:W-:Y:S05]  /*68c0*/  @!P1 BRA `(.L_x_108) ;  /* 0x0000000000509947 */ /* 0x000fea0003800000 */
[----:B------:R-:W0:Y:S01]  /*68d0*/  LDC R16, c[0x0][0x3b0] ;  /* 0x0000ec00ff107b82 */ /* 0x000e220000000800 */
[----:B-1----:R-:W-:-:S04]  /*68e0*/  IMAD.WIDE.U32 R28, R13, 0x8, R10 ;  /* 0x000000080d1c7825 */ /* 0x002fc800078e000a */
[----:B0-----:R-:W-:Y:S02]  /*68f0*/  IMAD R17, R13, R16, R7 ;  /* 0x000000100d117224 */ /* 0x001fe400078e0207 */
[----:B------:R-:W3:Y:S02]  /*6900*/  LD.E.64 R12, desc[UR36][R28.64] ;  /* 0x000000241c0c7980 */ /* 0x000ee4000c101b00 */
[----:B------:R-:W-:-:S06]  /*6910*/  IMAD.WIDE.U32 R2, R17, 0x8, R8 ;  /* 0x0000000811027825 */ /* 0x000fcc00078e0008 */
[----:B------:R-:W3:Y:S01]  /*6920*/  LD.E.64 R2, desc[UR36][R2.64] ;  /* 0x0000002402027980 */ /* 0x000ee2000c101b00 */
[----:B------:R-:W-:Y:S01]  /*6930*/  ISETP.NE.AND P0, PT, R26, 0x1, PT ;  /* 0x000000011a00780c */ /* 0x000fe20003f05270 */
[----:B---3--:R-:W-:-:S12]  /*6940*/  DFMA R14, R2, R12, R14 ;  /* 0x0000000c020e722b */ /* 0x008fd8000000000e */
[----:B------:R-:W-:Y:S05]  /*6950*/  @!P0 BRA `(.L_x_108) ;  /* 0x00000000002c8947 */ /* 0x000fea0003800000 */
[----:B------:R-:W-:Y:S01]  /*6960*/  ISETP.NE.AND P0, PT, R26, 0x2, PT ;  /* 0x000000021a00780c */ /* 0x000fe20003f05270 */
[----:B------:R-:W-:Y:S01]  /*6970*/  IMAD.IADD R17, R17, 0x1, R16 ;  /* 0x0000000111117824 */ /* 0x000fe200078e0210 */
[----:B------:R-:W3:Y:S03]  /*6980*/  LD.E.64 R12, desc[UR36][R28.64+0x8] ;  /* 0x000008241c0c7980 */ /* 0x000ee6000c101b00 */
[----:B------:R-:W-:-:S06]  /*6990*/  IMAD.WIDE.U32 R2, R17, 0x8, R8 ;  /* 0x0000000811027825 */ /* 0x000fcc00078e0008 */
[----:B------:R-:W3:Y:S02]  /*69a0*/  LD.E.64 R2, desc[UR36][R2.64] ;  /* 0x0000002402027980 */ /* 0x000ee4000c101b00 */
[----:B------:R-:W-:Y:S02]  /*69b0*/  @P0 IADD3 R17, PT, PT, R17, R16, RZ ;  /* 0x0000001011110210 */ /* 0x000fe40007ffe0ff */
[----:B------:R-:W4:Y:S03]  /*69c0*/  @P0 LD.E.64 R20, desc[UR36][R28.64+0x10] ;  /* 0x000010241c140980 */ /* 0x000f26000c101b00 */
[----:B------:R-:W-:-:S06]  /*69d0*/  @P0 IMAD.WIDE.U32 R16, R17, 0x8, R8 ;  /* 0x0000000811100825 */ /* 0x000fcc00078e0008 */
[----:B------:R-:W4:Y:S01]  /*69e0*/  @P0 LD.E.64 R16, desc[UR36][R16.64] ;  /* 0x0000002410100980 */ /* 0x000f22000c101b00 */
[----:B---3--:R-:W-:-:S08]  /*69f0*/  DFMA R14, R2, R12, R14 ;  /* 0x0000000c020e722b */ /* 0x008fd0000000000e */
[----:B----4-:R-:W-:-:S11]  /*6a00*/  @P0 DFMA R14, R16, R20, R14 ;  /* 0x00000014100e022b */ /* 0x010fd6000000000e */
.L_x_108:
[----:B------:R-:W-:Y:S05]  /*6a10*/  BSYNC.RECONVERGENT B1 ;  /* 0x0000000000017941 */ /* 0x000fea0003800200 */
.L_x_107:
[----:B------:R-:W3:Y:S02]  /*6a20*/  LDCU UR4, c[0x0][0x3b0] ;  /* 0x00007600ff0477ac */ /* 0x000ee40008000800 */
[----:B---3--:R-:W-:-:S04]  /*6a30*/  IMAD R13, R7, UR4, R7 ;  /* 0x00000004070d7c24 */ /* 0x008fc8000f8e0207 */
[----:B-1----:R-:W-:-:S05]  /*6a40*/  IMAD.WIDE.U32 R12, R13, 0x8, R8 ;  /* 0x000000080d0c7825 */ /* 0x002fca00078e0008 */
[----:B------:R-:W3:Y:S01]  /*6a50*/  LD.E.64 R30, desc[UR36][R12.64] ;  /* 0x000000240c1e7980 */ /* 0x000ee2000c101b00 */
[----:B0-2---:R-:W-:-:S06]  /*6a60*/  IMAD.WIDE.U32 R2, R7, 0x8, R4 ;  /* 0x0000000807027825 */ /* 0x005fcc00078e0004 */
[----:B------:R-:W2:Y:S01]  /*6a70*/  LD.E.64 R2, desc[UR36][R2.64] ;  /* 0x0000002402027980 */ /* 0x000ea2000c101b00 */
[----:B------:R-:W-:Y:S01]  /*6a80*/  IMAD.MOV.U32 R16, RZ, RZ, 0x1 ;  /* 0x00000001ff107424 */ /* 0x000fe200078e00ff */
[----:B------:R-:W-:Y:S01]  /*6a90*/  BSSY.RECONVERGENT B3, `(.L_x_116) ;  /* 0x0000017000037945 */ /* 0x000fe20003800200 */
[----:B---3--:R-:W0:Y:S01]  /*6aa0*/  MUFU.RCP64H R17, R31 ;  /* 0x0000001f00117308 */ /* 0x008e220000001800 */
[----:B--2---:R-:W-:-:S03]  /*6ab0*/  DADD R28, R2, -R14 ;  /* 0x00000000021c7229 */ /* 0x004fc6000000080e */
[----:B0-----:R-:W-:-:S07]  /*6ac0*/  DFMA R20, -R30, R16, 1 ;  /* 0x3ff000001e14742b */ /* 0x001fce0000000110 */
[----:B------:R-:W-:Y:S01]  /*6ad0*/  FSETP.GEU.AND P1, PT, |R29|, 6.5827683646048100446e-37, PT ;  /* 0x036000001d00780b */ /* 0x000fe20003f2e200 */
        /* <DEDUP_REMOVED lines=16> */
[----:B------:R-:W-:Y:S01]  /*6be0*/  MOV R2, R48 ;  /* 0x0000003000027202 */ /* 0x000fe20000000f00 */
[----:B------:R-:W-:-:S07]  /*6bf0*/  IMAD.MOV.U32 R3, RZ, RZ, R49 ;  /* 0x000000ffff037224 */ /* 0x000fce00078e0031 */
.L_x_117:
[----:B------:R-:W-:Y:S05]  /*6c00*/  BSYNC.RECONVERGENT B3 ;  /* 0x0000000000037941 */ /* 0x000fea0003800200 */
.L_x_116:
[----:B------:R-:W0:Y:S01]  /*6c10*/  LDCU UR4, c[0x0][0x3b0] ;  /* 0x00007600ff0477ac */ /* 0x000e220008000800 */
[----:B------:R-:W-:Y:S01]  /*6c20*/  IMAD.WIDE.U32 R12, R7, 0x8, R10 ;  /* 0x00000008070c7825 */ /* 0x000fe200078e000a */
[----:B------:R-:W-:-:S03]  /*6c30*/  IADD3 R6, PT, PT, R6, 0x1, RZ ;  /* 0x0000000106067810 */ /* 0x000fc60007ffe0ff */
[----:B------:R-:W-:Y:S01]  /*6c40*/  VIADD R7, R7, 0x1 ;  /* 0x0000000107077836 */ /* 0x000fe20000000000 */
[----:B------:R3:W-:Y:S01]  /*6c50*/  ST.E.64 desc[UR36][R12.64], R2 ;  /* 0x000000020c007985 */ /* 0x0007e2000c101b24 */
[----:B------:R-:W-:-:S03]  /*6c60*/  VIADD R0, R0, 0x1 ;  /* 0x0000000100007836 */ /* 0x000fc60000000000 */
[----:B0-----:R-:W-:-:S13]  /*6c70*/  ISETP.NE.AND P0, PT, R7, UR4, PT ;  /* 0x0000000407007c0c */ /* 0x001fda000bf05270 */
[----:B---3--:R-:W-:Y:S05]  /*6c80*/  @P0 BRA `(.L_x_118) ;  /* 0xfffffff000300947 */ /* 0x008fea000383ffff */
[----:B------:R-:W-:Y:S05]  /*6c90*/  BSYNC.RECONVERGENT B2 ;  /* 0x0000000000027941 */ /* 0x000fea0003800200 */
.L_x_106:
[----:B------:R-:W0:Y:S01]  /*6ca0*/  S2UR UR5, SR_CgaCtaId ;  /* 0x00000000000579c3 */ /* 0x000e220000008800 */
[----:B------:R-:W-:Y:S02]  /*6cb0*/  UMOV UR4, 0x400 ;  /* 0x0000040000047882 */ /* 0x000fe40000000000 */
[----:B0-----:R-:W-:-:S06]  /*6cc0*/  ULEA UR4, UR5, UR4, 0x18 ;  /* 0x0000000405047291 */ /* 0x001fcc000f8ec0ff */
[----:B------:R-:W-:-:S05]  /*6cd0*/  IMAD.U32 R3, RZ, RZ, UR4 ;  /* 0x00000004ff037e24 */ /* 0x000fca000f8e00ff */
[----:B------:R2:W3:Y:S02]  /*6ce0*/  LDS.128 R8, [R3+0x4030] ;  /* 0x0040300003087984 */ /* 0x0004e40000000c00 */
.L_x_105:
[----:B------:R-:W-:Y:S05]  /*6cf0*/  BSYNC.RECONVERGENT B0 ;  /* 0x0000000000007941 */ /* 0x000fea0003800200 */
.L_x_104:
[----:B------:R-:W4:Y:S02]  /*6d00*/  LDCU UR4, c[0x0][0x3b0] ;  /* 0x00007600ff0477ac */ /* 0x000f240008000800 */
[----:B----4-:R-:W-:-:S09]  /*6d10*/  UISETP.GE.AND UP0, UPT, UR4, 0x1, UPT ;  /* 0x000000010400788c */ /* 0x010fd2000bf06270 */
[----:B------:R-:W-:Y:S05]  /*6d20*/  BRA.U !UP0, `(.L_x_99) ;  /* 0x0000000d08247547 */ /* 0x000fea000b800000 */
[----:B0-----:R0:W4:Y:S01]  /*6d30*/  LDS.64 R4, [R3+0x4040] ;  /* 0x0040400003047984 */ /* 0x0011220000000a00 */
[----:B------:R-:W5:Y:S01]  /*6d40*/  LDCU UR4, c[0x0][0x3b0] ;  /* 0x00007600ff0477ac */ /* 0x000f620008000800 */
[----:B------:R-:W-:Y:S01]  /*6d50*/  HFMA2 R0, -RZ, RZ, 0, 0 ;  /* 0x00000000ff007431 */ /* 0x000fe200000001ff */
[----:B------:R-:W-:Y:S02]  /*6d60*/  PRMT R6, RZ, 0x7610, R6 ;  /* 0x00007610ff067816 */ /* 0x000fe40000000006 */
[----:B------:R-:W-:Y:S01]  /*6d70*/  PRMT R7, RZ, 0x7610, R7 ;  /* 0x00007610ff077816 */ /* 0x000fe20000000007 */
[----:B0----5:R-:W-:-:S07]  /*6d80*/  IMAD.U32 R17, RZ, RZ, UR4 ;  /* 0x00000004ff117e24 */ /* 0x021fce000f8e00ff */
.L_x_130:
[----:B0-----:R-:W0:Y:S01]  /*6d90*/  LDC R2, c[0x0][0x3b0] ;  /* 0x0000ec00ff027b82 */ /* 0x001e220000000800 */
[C---:B--2---:R-:W-:Y:S01]  /*6da0*/  VIADD R3, R17.reuse, 0xffffffff ;  /* 0xffffffff11037836 */ /* 0x044fe20000000000 */
[----:B------:R-:W-:Y:S01]  /*6db0*/  BSSY.RECONVERGENT B0, `(.L_x_119) ;  /* 0x0000097000007945 */ /* 0x000fe20003800200 */
[----:B------:R-:W-:Y:S02]  /*6dc0*/  MOV R16, R17 ;  /* 0x0000001100107202 */ /* 0x000fe40000000f00 */
[----:B------:R-:W-:Y:S02]  /*6dd0*/  CS2R R12, SRZ ;  /* 0x00000000000c7805 */ /* 0x000fe4000001ff00 */
[----:B0-----:R-:W-:Y:S01]  /*6de0*/  ISETP.GE.AND P0, PT, R17, R2, PT ;  /* 0x000000021100720c */ /* 0x001fe20003f06270 */
[----:B------:R-:W-:-:S12]  /*6df0*/  IMAD.MOV.U32 R17, RZ, RZ, R3 ;  /* 0x000000ffff117224 */ /* 0x000fd800078e0003 */
[----:B------:R-:W-:Y:S05]  /*6e00*/  @P0 BRA `(.L_x_120) ;  /* 0x0000000800440947 */ /* 0x000fea0003800000 */
[C---:B------:R-:W-:Y:S01]  /*6e10*/  VIADD R3, R0.reuse, 0xffffffff ;  /* 0xffffffff00037836 */ /* 0x040fe20000000000 */
[----:B------:R-:W-:Y:S01]  /*6e20*/  BSSY.RECONVERGENT B1, `(.L_x_121) ;  /* 0x0000041000017945 */ /* 0x000fe20003800200 */
[----:B------:R-:W-:Y:S02]  /*6e30*/  LOP3.LUT P1, RZ, R0, 0xf, RZ, 0xc0, !PT ;  /* 0x0000000f00ff7812 */ /* 0x000fe4000782c0ff */
[----:B------:R-:W-:Y:S02]  /*6e40*/  CS2R R12, SRZ ;  /* 0x00000000000c7805 */ /* 0x000fe4000001ff00 */
[----:B------:R-:W-:Y:S02]  /*6e50*/  ISETP.GE.U32.AND P0, PT, R3, 0xf, PT ;  /* 0x0000000f0300780c */ /* 0x000fe40003f06070 */
[----:B------:R-:W-:-:S11]  /*6e60*/  MOV R3, R16 ;  /* 0x0000001000037202 */ /* 0x000fd60000000f00 */
[----:B------:R-:W-:Y:S05]  /*6e70*/  @!P0 BRA `(.L_x_122) ;  /* 0x0000000000ec8947 */ /* 0x000fea0003800000 */
[----:B------:R-:W-:Y:S01]  /*6e80*/  LOP3.LUT R53, R0, 0xfffffff0, RZ, 0xc0, !PT ;  /* 0xfffffff000357812 */ /* 0x000fe200078ec0ff */
[----:B------:R-:W-:Y:S01]  /*6e90*/  IMAD.MOV.U32 R26, RZ, RZ, RZ ;  /* 0x000000ffff1a7224 */ /* 0x000fe200078e00ff */
[----:B------:R-:W-:Y:S01]  /*6ea0*/  CS2R R12, SRZ ;  /* 0x00000000000c7805 */ /* 0x000fe2000001ff00 */
[----:B------:R-:W-:-:S07]  /*6eb0*/  IMAD.MOV.U32 R3, RZ, RZ, R16 ;  /* 0x000000ffff037224 */ /* 0x000fce00078e0010 */
.L_x_123:
[----:B------:R-:W-:Y:S02]  /*6ec0*/  IMAD R15, R17, R2, R3 ;  /* 0x00000002110f7224 */ /* 0x000fe400078e0203 */
[----:B----4-:R-:W-:-:S04]  /*6ed0*/  IMAD.WIDE.U32 R28, R3, 0x8, R4 ;  /* 0x00000008031c7825 */ /* 0x010fc800078e0004 */
[----:B-1-3--:R-:W-:Y:S01]  /*6ee0*/  IMAD.WIDE R14, R15, 0x8, R8 ;  /* 0x000000080f0e7825 */ /* 0x00afe200078e0208 */
[----:B------:R-:W2:Y:S04]  /*6ef0*/  LD.E.64 R30, desc[UR36][R28.64] ;  /* 0x000000241c1e7980 */ /* 0x000ea8000c101b00 */
[----:B------:R-:W2:Y:S04]  /*6f00*/  LD.E.64 R20, desc[UR36][R14.64] ;  /* 0x000000240e147980 */ /* 0x000ea8000c101b00 */
[----:B------:R-:W3:Y:S04]  /*6f10*/  LD.E.64 R34, desc[UR36][R28.64+0x8] ;  /* 0x000008241c227980 */ /* 0x000ee8000c101b00 */
[----:B------:R-:W3:Y:S04]  /*6f20*/  LD.E.64 R32, desc[UR36][R14.64+0x8] ;  /* 0x000008240e207980 */ /* 0x000ee8000c101b00 */
[----:B------:R-:W4:Y:S04]  /*6f30*/  LD.E.64 R38, desc[UR36][R28.64+0x10] ;  /* 0x000010241c267980 */ /* 0x000f28000c101b00 */
[----:B------:R-:W4:Y:S04]  /*6f40*/  LD.E.64 R36, desc[UR36][R14.64+0x10] ;  /* 0x000010240e247980 */ /* 0x000f28000c101b00 */
[----:B------:R-:W5:Y:S04]  /*6f50*/  LD.E.64 R42, desc[UR36][R28.64+0x18] ;  /* 0x000018241c2a7980 */ /* 0x000f68000c101b00 */
[----:B------:R-:W5:Y:S04]  /*6f60*/  LD.E.64 R40, desc[UR36][R14.64+0x18] ;  /* 0x000018240e287980 */ /* 0x000f68000c101b00 */
[----:B------:R-:W5:Y:S04]  /*6f70*/  LD.E.64 R46, desc[UR36][R28.64+0x20] ;  /* 0x000020241c2e7980 */ /* 0x000f68000c101b00 */
[----:B------:R-:W5:Y:S04]  /*6f80*/  LD.E.64 R44, desc[UR36][R14.64+0x20] ;  /* 0x000020240e2c7980 */ /* 0x000f68000c101b00 */
[----:B------:R-:W5:Y:S04]  /*6f90*/  LD.E.64 R50, desc[UR36][R28.64+0x78] ;  /* 0x000078241c327980 */ /* 0x000f68000c101b00 */
[----:B------:R-:W5:Y:S01]  /*6fa0*/  LD.E.64 R48, desc[UR36][R14.64+0x78] ;  /* 0x000078240e307980 */ /* 0x000f62000c101b00 */
[----:B--2---:R-:W-:-:S03]  /*6fb0*/  DFMA R20, R20, R30, R12 ;  /* 0x0000001e1414722b */ /* 0x004fc6000000000c */
[----:B------:R-:W2:Y:S04]  /*6fc0*/  LD.E.64 R30, desc[UR36][R28.64+0x28] ;  /* 0x000028241c1e7980 */ /* 0x000ea8000c101b00 */
[----:B------:R-:W2:Y:S01]  /*6fd0*/  LD.E.64 R12, desc[UR36][R14.64+0x28] ;  /* 0x000028240e0c7980 */ /* 0x000ea2000c101b00 */
[----:B---3--:R-:W-:-:S03]  /*6fe0*/  DFMA R20, R32, R34, R20 ;  /* 0x000000222014722b */ /* 0x008fc60000000014 */
[----:B------:R-:W3:Y:S04]  /*6ff0*/  LD.E.64 R34, desc[UR36][R28.64+0x30] ;  /* 0x000030241c227980 */ /* 0x000ee8000c101b00 */
[----:B------:R-:W3:Y:S01]  /*7000*/  LD.E.64 R32, desc[UR36][R14.64+0x30] ;  /* 0x000030240e207980 */ /* 0x000ee2000c101b00 */
[----:B----4-:R-:W-:-:S03]  /*7010*/  DFMA R20, R36, R38, R20 ;  /* 0x000000262414722b */ /* 0x010fc60000000014 */
[----:B------:R-:W4:Y:S04]  /*7020*/  LD.E.64 R38, desc[UR36][R28.64+0x38] ;  /* 0x000038241c267980 */ /* 0x000f28000c101b00 */
[----:B------:R-:W4:Y:S01]  /*7030*/  LD.E.64 R36, desc[UR36][R14.64+0x38] ;  /* 0x000038240e247980 */ /* 0x000f22000c101b00 */
[----:B-----5:R-:W-:-:S03]  /*7040*/  DFMA R20, R40, R42, R20 ;  /* 0x0000002a2814722b */ /* 0x020fc60000000014 */
[----:B------:R-:W5:Y:S04]  /*7050*/  LD.E.64 R42, desc[UR36][R28.64+0x40] ;  /* 0x000040241c2a7980 */ /* 0x000f68000c101b00 */
[----:B------:R-:W5:Y:S01]  /*7060*/  LD.E.64 R40, desc[UR36][R14.64+0x40] ;  /* 0x000040240e287980 */ /* 0x000f62000c101b00 */
[----:B------:R-:W-:-:S03]  /*7070*/  DFMA R20, R44, R46, R20 ;  /* 0x0000002e2c14722b */ /* 0x000fc60000000014 */
        /* <DEDUP_REMOVED lines=17> */
[----:B------:R-:W-:-:S04]  /*7190*/  IADD3 R26, PT, PT, R26, 0x10, RZ ;  /* 0x000000101a1a7810 */ /* 0x000fc80007ffe0ff */
[----:B------:R-:W-:Y:S01]  /*71a0*/  ISETP.NE.AND P0, PT, R26, R53, PT ;  /* 0x000000351a00720c */ /* 0x000fe20003f05270 */
[----:B------:R-:W-:Y:S01]  /*71b0*/  VIADD R3, R3, 0x10 ;  /* 0x0000001003037836 */ /* 0x000fe20000000000 */
[----:B--2---:R-:W-:-:S08]  /*71c0*/  DFMA R12, R20, R30, R12 ;  /* 0x0000001e140c722b */ /* 0x004fd0000000000c */
[----:B---3--:R-:W-:-:S08]  /*71d0*/  DFMA R12, R32, R34, R12 ;  /* 0x00000022200c722b */ /* 0x008fd0000000000c */
[----:B----4-:R-:W-:-:S08]  /*71e0*/  DFMA R12, R36, R38, R12 ;  /* 0x00000026240c722b */ /* 0x010fd0000000000c */
[----:B-----5:R-:W-:-:S08]  /*71f0*/  DFMA R12, R40, R42, R12 ;  /* 0x0000002a280c722b */ /* 0x020fd0000000000c */
[----:B------:R-:W-:-:S08]  /*7200*/  DFMA R12, R44, R46, R12 ;  /* 0x0000002e2c0c722b */ /* 0x000fd0000000000c */
[----:B------:R-:W-:Y:S01]  /*7210*/  DFMA R12, R48, R50, R12 ;  /* 0x00000032300c722b */ /* 0x000fe2000000000c */
[----:B------:R-:W-:Y:S10]  /*7220*/  @P0 BRA `(.L_x_123) ;  /* 0xfffffffc00240947 */ /* 0x000ff4000383ffff */
.L_x_122:
[----:B------:R-:W-:Y:S05]  /*7230*/  BSYNC.RECONVERGENT B1 ;  /* 0x0000000000017941 */ /* 0x000fea0003800200 */
.L_x_121:
[----:B------:R-:W-:Y:S05]  /*7240*/  @!P1 BRA `(.L_x_120) ;  /* 0x0000000400349947 */ /* 0x000fea0003800000 */
[----:B------:R-:W-:Y:S01]  /*7250*/  LOP3.LUT R15, R7, 0xf, RZ, 0xc0, !PT ;  /* 0x0000000f070f7812 */ /* 0x000fe200078ec0ff */
[----:B------:R-:W-:Y:S03]  /*7260*/  BSSY.RECONVERGENT B1, `(.L_x_124) ;  /* 0x0000021000017945 */ /* 0x000fe60003800200 */
[C---:B------:R-:W-:Y:S01]  /*7270*/  LOP3.LUT P1, RZ, R15.reuse, 0x7, RZ, 0xc0, !PT ;  /* 0x000000070fff7812 */ /* 0x040fe2000782c0ff */
[----:B------:R-:W-:-:S05]  /*7280*/  VIADD R14, R15, 0xffffffff ;  /* 0xffffffff0f0e7836 */ /* 0x000fca0000000000 */
[----:B------:R-:W-:-:S13]  /*7290*/  ISETP.GE.U32.AND P0, PT, R14, 0x7, PT ;  /* 0x000000070e00780c */ /* 0x000fda0003f06070 */
[----:B------:R-:W-:Y:S05]  /*72a0*/  @!P0 BRA `(.L_x_125) ;  /* 0x0000000000708947 */ /* 0x000fea0003800000 */
        /* <DEDUP_REMOVED lines=20> */
[----:B---3--:R-:W-:-:S08]  /*73f0*/  DFMA R20, R32, R34, R20 ;  /* 0x000000222014722b */ /* 0x008fd00000000014 */
[----:B----4-:R-:W-:-:S08]  /*7400*/  DFMA R20, R36, R38, R20 ;  /* 0x000000262414722b */ /* 0x010fd00000000014 */
[----:B-----5:R-:W-:-:S08]  /*7410*/  DFMA R20, R40, R42, R20 ;  /* 0x0000002a2814722b */ /* 0x020fd00000000014 */
[----:B------:R-:W-:Y:S01]  /*7420*/  DFMA R20, R44, R46, R20 ;  /* 0x0000002e2c14722b */ /* 0x000fe20000000014 */
[----:B------:R-:W-:-:S07]  /*7430*/  IADD3 R3, PT, PT, R3, 0x8, RZ ;  /* 0x0000000803037810 */ /* 0x000fce0007ffe0ff */
[----:B--2---:R-:W-:-:S08]  /*7440*/  DFMA R12, R12, R30, R20 ;  /* 0x0000001e0c0c722b */ /* 0x004fd00000000014 */
[----:B------:R-:W-:-:S08]  /*7450*/  DFMA R12, R48, R50, R12 ;  /* 0x00000032300c722b */ /* 0x000fd0000000000c */
[----:B------:R-:W-:-:S11]  /*7460*/  DFMA R12, R52, R54, R12 ;  /* 0x00000036340c722b */ /* 0x000fd6000000000c */
.L_x_125:
[----:B------:R-:W-:Y:S05]  /*7470*/  BSYNC.RECONVERGENT B1 ;  /* 0x0000000000017941 */ /* 0x000fea0003800200 */
.L_x_124:
[----:B------:R-:W-:Y:S05]  /*7480*/  @!P1 BRA `(.L_x_120) ;  /* 0x0000000000a49947 */ /* 0x000fea0003800000 */
[----:B------:R-:W-:Y:S01]  /*7490*/  LOP3.LUT R14, R6, 0xffff, RZ, 0xc0, !PT ;  /* 0x0000ffff060e7812 */ /* 0x000fe200078ec0ff */
[----:B------:R-:W-:Y:S03]  /*74a0*/  BSSY.RECONVERGENT B1, `(.L_x_126) ;  /* 0x0000017000017945 */ /* 0x000fe60003800200 */
[C---:B------:R-:W-:Y:S02]  /*74b0*/  LOP3.LUT R15, R14.reuse, 0x7, RZ, 0xc0, !PT ;  /* 0x000000070e0f7812 */ /* 0x040fe400078ec0ff */
[----:B------:R-:W-:-:S03]  /*74c0*/  LOP3.LUT R26, R14, 0x3, RZ, 0xc0, !PT ;  /* 0x000000030e1a7812 */ /* 0x000fc600078ec0ff */
[----:B------:R-:W-:Y:S01]  /*74d0*/  VIADD R15, R15, 0xffffffff ;  /* 0xffffffff0f0f7836 */ /* 0x000fe20000000000 */
[----:B------:R-:W-:-:S04]  /*74e0*/  ISETP.NE.AND P1, PT, R26, RZ, PT ;  /* 0x000000ff1a00720c */ /* 0x000fc80003f25270 */
        /* <DEDUP_REMOVED lines=12> */
[----:B------:R-:W5:Y:S01]  /*75b0*/  LD.E.64 R32, desc[UR36][R14.64+0x18] ;  /* 0x000018240e207980 */ /* 0x000f62000c101b00 */
[----:B------:R-:W-:Y:S01]  /*75c0*/  VIADD R3, R3, 0x4 ;  /* 0x0000000403037836 */ /* 0x000fe20000000000 */
[----:B--2---:R-:W-:-:S08]  /*75d0*/  DFMA R20, R36, R20, R12 ;  /* 0x000000142414722b */ /* 0x004fd0000000000c */
[----:B---3--:R-:W-:-:S08]  /*75e0*/  DFMA R20, R38, R28, R20 ;  /* 0x0000001c2614722b */ /* 0x008fd00000000014 */
[----:B----4-:R-:W-:-:S08]  /*75f0*/  DFMA R20, R40, R30, R20 ;  /* 0x0000001e2814722b */ /* 0x010fd00000000014 */
[----:B-----5:R-:W-:-:S11]  /*7600*/  DFMA R12, R42, R32, R20 ;  /* 0x000000202a0c722b */ /* 0x020fd60000000014 */
.L_x_127:
[----:B------:R-:W-:Y:S05]  /*7610*/  BSYNC.RECONVERGENT B1 ;  /* 0x0000000000017941 */ /* 0x000fea0003800200 */
.L_x_126:
[----:B------:R-:W-:Y:S05]  /*7620*/  @!P1 BRA `(.L_x_120) ;  /* 0x00000000003c9947 */ /* 0x000fea0003800000 */
[----:B------:R-:W-:Y:S02]  /*7630*/  IMAD R33, R17, R2, R3 ;  /* 0x0000000211217224 */ /* 0x000fe400078e0203 */
[----:B----4-:R-:W-:-:S04]  /*7640*/  IMAD.WIDE.U32 R34, R3, 0x8, R4 ;  /* 0x0000000803227825 */ /* 0x010fc800078e0004 */
[----:B-1-3--:R-:W-:Y:S01]  /*7650*/  IMAD.WIDE R32, R33, 0x8, R8 ;  /* 0x0000000821207825 */ /* 0x00afe200078e0208 */
[----:B------:R-:W2:Y:S04]  /*7660*/  LD.E.64 R20, desc[UR36][R34.64] ;  /* 0x0000002422147980 */ /* 0x000ea8000c101b00 */
[----:B------:R-:W2:Y:S01]  /*7670*/  LD.E.64 R14, desc[UR36][R32.64] ;  /* 0x00000024200e7980 */ /* 0x000ea2000c101b00 */
[----:B------:R-:W-:Y:S01]  /*7680*/  ISETP.NE.AND P0, PT, R26, 0x1, PT ;  /* 0x000000011a00780c */ /* 0x000fe20003f05270 */
[----:B--2---:R-:W-:-:S12]  /*7690*/  DFMA R12, R14, R20, R12 ;  /* 0x000000140e0c722b */ /* 0x004fd8000000000c */
[----:B------:R-:W-:Y:S05]  /*76a0*/  @!P0 BRA `(.L_x_120) ;  /* 0x00000000001c8947 */ /* 0x000fea0003800000 */
[----:B------:R-:W-:Y:S01]  /*76b0*/  ISETP.NE.AND P0, PT, R26, 0x2, PT ;  /* 0x000000021a00780c */ /* 0x000fe20003f05270 */
[----:B------:R-:W2:Y:S04]  /*76c0*/  LD.E.64 R14, desc[UR36][R32.64+0x8] ;  /* 0x00000824200e7980 */ /* 0x000ea8000c101b00 */
[----:B------:R-:W2:Y:S08]  /*76d0*/  LD.E.64 R20, desc[UR36][R34.64+0x8] ;  /* 0x0000082422147980 */ /* 0x000eb0000c101b00 */
[----:B------:R-:W3:Y:S04]  /*76e0*/  @P0 LD.E.64 R28, desc[UR36][R32.64+0x10] ;  /* 0x00001024201c0980 */ /* 0x000ee8000c101b00 */
[----:B------:R-:W3:Y:S01]  /*76f0*/  @P0 LD.E.64 R30, desc[UR36][R34.64+0x10] ;  /* 0x00001024221e0980 */ /* 0x000ee2000c101b00 */
[----:B--2---:R-:W-:-:S08]  /*7700*/  DFMA R12, R14, R20, R12 ;  /* 0x000000140e0c722b */ /* 0x004fd0000000000c */
[----:B---3--:R-:W-:-:S11]  /*7710*/  @P0 DFMA R12, R28, R30, R12 ;  /* 0x0000001e1c0c022b */ /* 0x008fd6000000000c */
.L_x_120:
[----:B------:R-:W-:Y:S05]  /*7720*/  BSYNC.RECONVERGENT B0 ;  /* 0x0000000000007941 */ /* 0x000fea0003800200 */
.L_x_119:
[----:B------:R-:W-:Y:S01]  /*7730*/  IMAD R3, R17, R2, RZ ;  /* 0x0000000211037224 */ /* 0x000fe200078e02ff */
[----:B------:R-:W-:-:S04]  /*7740*/  SHF.R.S32.HI R2, RZ, 0x1f, R16 ;  /* 0x0000001fff027819 */ /* 0x000fc80000011410 */
[----:B------:R-:W-:-:S04]  /*7750*/  IADD3 R15, P0, PT, R3, R16, RZ ;  /* 0x00000010030f7210 */ /* 0x000fc80007f1e0ff */
[----:B------:R-:W-:Y:S02]  /*7760*/  LEA.HI.X.SX32 R2, R3, R2, 0x1, P0 ;  /* 0x0000000203027211 */ /* 0x000fe400000f0eff */
[----:B-1-3--:R-:W-:-:S04]  /*7770*/  LEA R28, P0, R15, R8, 0x3 ;  /* 0x000000080f1c7211 */ /* 0x00afc800078018ff */
[----:B------:R-:W-:-:S06]  /*7780*/  LEA.HI.X R29, R15, R9, R2, 0x3, P0 ;  /* 0x000000090f1d7211 */ /* 0x000fcc00000f1c02 */
[----:B------:R-:W2:Y:S01]  /*7790*/  LD.E.64 R28, desc[UR36][R28.64+-0x8] ;  /* 0xfffff8241c1c7980 */ /* 0x000ea2000c101b00 */
[----:B------:R-:W-:-:S06]  /*77a0*/  IMAD.WIDE.U32 R2, R17, 0x8, R10 ;  /* 0x0000000811027825 */ /* 0x000fcc00078e000a */
[----:B------:R-:W3:Y:S01]  /*77b0*/  LD.E.64 R2, desc[UR36][R2.64] ;  /* 0x0000002402027980 */ /* 0x000ee2000c101b00 */
[----:B------:R-:W-:Y:S01]  /*77c0*/  MOV R14, 0x1 ;  /* 0x00000001000e7802 */ /* 0x000fe20000000f00 */
[----:B------:R-:W-:Y:S01]  /*77d0*/  BSSY.RECONVERGENT B0, `(.L_x_128) ;  /* 0x0000017000007945 */ /* 0x000fe20003800200 */
[----:B--2---:R-:W0:Y:S01]  /*77e0*/  MUFU.RCP64H R15, R29 ;  /* 0x0000001d000f7308 */ /* 0x004e220000001800 */
[----:B---3--:R-:W-:-:S03]  /*77f0*/  DADD R30, R2, -R12 ;  /* 0x00000000021e7229 */ /* 0x008fc6000000080c */
        /* <DEDUP_REMOVED lines=17> */
[----:B----4-:R-:W-:Y:S05]  /*7910*/  CALL.REL.NOINC `($__internal_1_$__cuda_sm20_div_rn_f64_full) ;  /* 0x0000002800287944 */ /* 0x010fea0003c00000 */
[----:B------:R-:W-:Y:S01]  /*7920*/  IMAD.MOV.U32 R2, RZ, RZ, R48 ;  /* 0x000000ffff027224 */ /* 0x000fe200078e0030 */
[----:B------:R-:W-:-:S07]  /*7930*/  MOV R3, R49 ;  /* 0x0000003100037202 */ /* 0x000fce0000000f00 */
.L_x_129:
[----:B------:R-:W-:Y:S05]  /*7940*/  BSYNC.RECONVERGENT B0 ;  /* 0x0000000000007941 */ /* 0x000fea0003800200 */
.L_x_128:
[----:B----4-:R-:W-:Y:S01]  /*7950*/  IMAD.WIDE.U32 R12, R17, 0x8, R4 ;  /* 0x00000008110c7825 */ /* 0x010fe200078e0004 */
[----:B------:R-:W-:Y:S02]  /*7960*/  ISETP.GT.U32.AND P0, PT, R16, 0x1, PT ;  /* 0x000000011000780c */ /* 0x000fe40003f04070 */
[----:B------:R-:W-:Y:S01]  /*7970*/  IADD3 R0, PT, PT, R0, 0x1, RZ ;  /* 0x0000000100007810 */ /* 0x000fe20007ffe0ff */
[----:B------:R-:W-:Y:S01]  /*7980*/  VIADD R7, R7, 0x1 ;  /* 0x0000000107077836 */ /* 0x000fe20000000000 */
[----:B------:R0:W-:Y:S01]  /*7990*/  ST.E.64 desc[UR36][R12.64], R2 ;  /* 0x000000020c007985 */ /* 0x0001e2000c101b24 */
[----:B------:R-:W-:-:S08]  /*79a0*/  VIADD R6, R6, 0x1 ;  /* 0x0000000106067836 */ /* 0x000fd00000000000 */
[----:B------:R-:W-:Y:S05]  /*79b0*/  @P0 BRA `(.L_x_130) ;  /* 0xfffffff000f40947 */ /* 0x000fea000383ffff */
.L_x_99:
[----:B------:R-:W-:Y:S05]  /*79c0*/  WARPSYNC.ALL ;  /* 0x0000000000007948 */ /* 0x000fea0003800000 */
[----:B------:R-:W-:Y:S01]  /*79d0*/  ISETP.GE.AND P0, PT, R27, R24, PT ;  /* 0x000000181b00720c */ /* 0x000fe20003f06270 */
[----:B------:R-:W4:Y:S01]  /*79e0*/  S2UR UR5, SR_CgaCtaId ;  /* 0x00000000000579c3 */ /* 0x000f220000008800 */
[----:B------:R-:W-:-:S07]  /*79f0*/  UMOV UR4, 0x400 ;  /* 0x0000040000047882 */ /* 0x000fce0000000000 */
[----:B------:R-:W-:Y:S06]  /*7a00*/  BAR.SYNC.DEFER_BLOCKING 0x0 ;  /* 0x0000000000007b1d */ /* 0x000fec0000010000 */
[----:B------:R-:W-:Y:S01]  /*7a10*/  BSSY.RECONVERGENT B0, `(.L_x_131) ;  /* 0x00000d3000007945 */ /* 0x000fe20003800200 */
[----:B----4-:R-:W-:-:S03]  /*7a20*/  ULEA UR4, UR5, UR4, 0x18 ;  /* 0x0000000405047291 */ /* 0x010fc6000f8ec0ff */
[----:B------:R-:W-:Y:S09]  /*7a30*/  @P0 BRA `(.L_x_132) ;  /* 0x0000000c00400947 */ /* 0x000ff20003800000 */
[----:B------:R-:W4:Y:S01]  /*7a40*/  LDC R16, c[0x0][0x3b0] ;  /* 0x0000ec00ff107b82 */ /* 0x000f220000000800 */
[----:B0-----:R-:W0:Y:S01]  /*7a50*/  LDS.128 R4, [UR4+0x4040] ;  /* 0x00404004ff047984 */ /* 0x001e220008000c00 */
[----:B----4-:R-:W-:-:S13]  /*7a60*/  ISETP.GE.AND P0, PT, R16, 0x1, PT ;  /* 0x000000011000780c */ /* 0x010fda0003f06270 */
[----:B0-----:R-:W-:Y:S05]  /*7a70*/  @!P0 BRA `(.L_x_133) ;  /* 0x00000008007c8947 */ /* 0x001fea0003800000 */
[----:B-12---:R-:W0:Y:S01]  /*7a80*/  LDS.64 R2, [UR4+0x4020] ;  /* 0x00402004ff027984 */ /* 0x006e220008000a00 */
[C---:B------:R-:W-:Y:S01]  /*7a90*/  LOP3.LUT R50, R16.reuse, 0x7, RZ, 0xc0, !PT ;  /* 0x0000000710327812 */ /* 0x040fe200078ec0ff */
[----:B------:R-:W-:Y:S01]  /*7aa0*/  BSSY.RECONVERGENT B1, `(.L_x_134) ;  /* 0x000009b000017945 */ /* 0x000fe20003800200 */
[----:B------:R-:W-:Y:S02]  /*7ab0*/  LOP3.LUT R28, R16, 0xf, RZ, 0xc0, !PT ;  /* 0x0000000f101c7812 */ /* 0x000fe400078ec0ff */
[----:B------:R-:W-:Y:S01]  /*7ac0*/  IADD3 R14, P3, PT, R4, 0x40, RZ ;  /* 0x00000040040e7810 */ /* 0x000fe20007f7e0ff */
[----:B---3--:R-:W-:Y:S01]  /*7ad0*/  VIADD R8, R50, 0xffffffff ;  /* 0xffffffff32087836 */ /* 0x008fe20000000000 */
[----:B------:R-:W-:Y:S01]  /*7ae0*/  LOP3.LUT R15, R16, 0x7ffffff0, RZ, 0xc0, !PT ;  /* 0x7ffffff0100f7812 */ /* 0x000fe200078ec0ff */
[----:B------:R-:W-:Y:S01]  /*7af0*/  VIADD R0, R28, 0xffffffff ;  /* 0xffffffff1c007836 */ /* 0x000fe20000000000 */
[----:B------:R-:W-:Y:S01]  /*7b00*/  LOP3.LUT R16, R16, 0x3, RZ, 0xc0, !PT ;  /* 0x0000000310107812 */ /* 0x000fe200078ec0ff */
[----:B------:R-:W-:Y:S01]  /*7b10*/  IMAD.X R20, RZ, RZ, R5, P3 ;  /* 0x000000ffff147224 */ /* 0x000fe200018e0605 */
[----:B------:R-:W-:Y:S01]  /*7b20*/  ISETP.GE.U32.AND P1, PT, R8, 0x3, PT ;  /* 0x000000030800780c */ /* 0x000fe20003f26070 */
[----:B------:R-:W-:Y:S01]  /*7b30*/  IMAD.MOV R21, RZ, RZ, -R15 ;  /* 0x000000ffff157224 */ /* 0x000fe200078e0a0f */
[----:B------:R-:W-:-:S02]  /*7b40*/  ISETP.GE.U32.AND P0, PT, R0, 0x7, PT ;  /* 0x000000070000780c */ /* 0x000fc40003f06070 */
[----:B------:R-:W-:Y:S02]  /*7b50*/  MOV R17, R27 ;  /* 0x0000001b00117202 */ /* 0x000fe40000000f00 */
[----:B0-----:R-:W-:-:S04]  /*7b60*/  IADD3 R8, P2, PT, R2, 0x40, RZ ;  /* 0x0000004002087810 */ /* 0x001fc80007f5e0ff */
[----:B------:R-:W-:-:S09]  /*7b70*/  IADD3.X R9, PT, PT, RZ, R3, RZ, P2, !PT ;  /* 0x00000003ff097210 */ /* 0x000fd200017fe4ff */
.L_x_140:
[----:B------:R-:W0:Y:S01]  /*7b80*/  LDCU UR5, c[0x0][0x3b0] ;  /* 0x00007600ff0577ac */ /* 0x000e220008000800 */
[----:B------:R-:W-:Y:S01]  /*7b90*/  IMAD.MOV.U32 R29, RZ, RZ, RZ ;  /* 0x000000ffff1d7224 */ /* 0x000fe200078e00ff */
[----:B------:R-:W-:Y:S01]  /*7ba0*/  CS2R R30, SRZ ;  /* 0x00000000001e7805 */ /* 0x000fe2000001ff00 */
[----:B0-----:R-:W-:Y:S02]  /*7bb0*/  UISETP.GE.U32.AND UP0, UPT, UR5, 0x10, UPT ;  /* 0x000000100500788c */ /* 0x001fe4000bf06070 */
[----:B------:R-:W-:-:S07]  /*7bc0*/  IMAD R26, R17, UR5, RZ ;  /* 0x00000005111a7c24 */ /* 0x000fce000f8e02ff */
[----:B------:R-:W-:Y:S05]  /*7bd0*/  BRA.U !UP0, `(.L_x_135) ;  /* 0x0000000108fc7547 */ /* 0x000fea000b800000 */
[----:B------:R-:W-:Y:S01]  /*7be0*/  IMAD.MOV.U32 R32, RZ, RZ, R14 ;  /* 0x000000ffff207224 */ /* 0x000fe200078e000e */
[----:B------:R-:W-:Y:S01]  /*7bf0*/  MOV R33, R20 ;  /* 0x0000001400217202 */ /* 0x000fe20000000f00 */
[----:B------:R-:W-:Y:S01]  /*7c00*/  IMAD.MOV.U32 R29, RZ, RZ, R26 ;  /* 0x000000ffff1d7224 */ /* 0x000fe200078e001a */
[----:B------:R-:W-:Y:S01]  /*7c10*/  CS2R R30, SRZ ;  /* 0x00000000001e7805 */ /* 0x000fe2000001ff00 */
[----:B------:R-:W-:-:S07]  /*7c20*/  IMAD.MOV.U32 R0, RZ, RZ, R21 ;  /* 0x000000ffff007224 */ /* 0x000fce00078e0015 */
.L_x_136:
[----:B------:R-:W-:Y:S01]  /*7c30*/  IMAD.WIDE R12, R29, 0x8, R8 ;  /* 0x000000081d0c7825 */ /* 0x000fe200078e0208 */
[----:B------:R-:W-:-:S03]  /*7c40*/  MOV R10, R32 ;  /* 0x00000020000a7202 */ /* 0x000fc60000000f00 */
[----:B------:R-:W-:Y:S01]  /*7c50*/  IMAD.MOV.U32 R11, RZ, RZ, R33 ;  /* 0x000000ffff0b7224 */ /* 0x000fe200078e0021 */
[----:B------:R-:W2:Y:S04]  /*7c60*/  LD.E.64 R36, desc[UR36][R12.64+-0x38] ;  /* 0xffffc8240c247980 */ /* 0x000ea8000c101b00 */
[----:B------:R-:W3:Y:S04]  /*7c70*/  LD.E.64 R34, desc[UR36][R10.64+-0x40] ;  /* 0xffffc0240a227980 */ /* 0x000ee8000c101b00 */
[----:B------:R-:W3:Y:S04]  /*7c80*/  LD.E.64 R32, desc[UR36][R12.64+-0x40] ;  /* 0xffffc0240c207980 */ /* 0x000ee8000c101b00 */
[----:B------:R-:W2:Y:S04]  /*7c90*/  LD.E.64 R38, desc[UR36][R10.64+-0x38] ;  /* 0xffffc8240a267980 */ /* 0x000ea8000c101b00 */
[----:B------:R-:W4:Y:S04]  /*7ca0*/  LD.E.64 R42, desc[UR36][R10.64+-0x30] ;  /* 0xffffd0240a2a7980 */ /* 0x000f28000c101b00 */
[----:B------:R-:W4:Y:S04]  /*7cb0*/  LD.E.64 R40, desc[UR36][R12.64+-0x30] ;  /* 0xffffd0240c287980 */ /* 0x000f28000c101b00 */
[----:B------:R-:W5:Y:S04]  /*7cc0*/  LD.E.64 R46, desc[UR36][R10.64+-0x28] ;  /* 0xffffd8240a2e7980 */ /* 0x000f68000c101b00 */
[----:B------:R-:W5:Y:S04]  /*7cd0*/  LD.E.64 R44, desc[UR36][R12.64+-0x28] ;  /* 0xffffd8240c2c7980 */ /* 0x000f68000c101b00 */
[----:B------:R-:W5:Y:S04]  /*7ce0*/  LD.E.64 R48, desc[UR36][R12.64+0x38] ;  /* 0x000038240c307980 */ /* 0x000f68000c101b00 */
[----:B------:R-:W5:Y:S01]  /*7cf0*/  LD.E.64 R52, desc[UR36][R10.64+0x38] ;  /* 0x000038240a347980 */ /* 0x000f62000c101b00 */
[----:B---3--:R-:W-:-:S03]  /*7d00*/  DFMA R32, R32, R34, R30 ;  /* 0x000000222020722b */ /* 0x008fc6000000001e */
[----:B------:R-:W3:Y:S04]  /*7d10*/  LD.E.64 R34, desc[UR36][R10.64+-0x20] ;  /* 0xffffe0240a227980 */ /* 0x000ee8000c101b00 */
[----:B------:R-:W3:Y:S01]  /*7d20*/  LD.E.64 R30, desc[UR36][R12.64+-0x20] ;  /* 0xffffe0240c1e7980 */ /* 0x000ee2000c101b00 */
[----:B--2---:R-:W-:-:S03]  /*7d30*/  DFMA R32, R36, R38, R32 ;  /* 0x000000262420722b */ /* 0x004fc60000000020 */
[----:B------:R-:W2:Y:S04]  /*7d40*/  LD.E.64 R38, desc[UR36][R10.64+-0x18] ;  /* 0xffffe8240a267980 */ /* 0x000ea8000c101b00 */
[----:B------:R-:W2:Y:S01]  /*7d50*/  LD.E.64 R36, desc[UR36][R12.64+-0x18] ;  /* 0xffffe8240c247980 */ /* 0x000ea2000c101b00 */
[----:B----4-:R-:W-:-:S03]  /*7d60*/  DFMA R32, R40, R42, R32 ;  /* 0x0000002a2820722b */ /* 0x010fc60000000020 */
[----:B------:R-:W4:Y:S04]  /*7d70*/  LD.E.64 R42, desc[UR36][R10.64+-0x10] ;  /* 0xfffff0240a2a7980 */ /* 0x000f28000c101b00 */
[----:B------:R-:W4:Y:S01]  /*7d80*/  LD.E.64 R40, desc[UR36][R12.64+-0x10] ;  /* 0xfffff0240c287980 */ /* 0x000f22000c101b00 */
[----:B-----5:R-:W-:-:S03]  /*7d90*/  DFMA R32, R44, R46, R32 ;  /* 0x0000002e2c20722b */ /* 0x020fc60000000020 */
        /* <DEDUP_REMOVED lines=23> */
[----:B-----5:R-:W-:Y:S01]  /*7f10*/  DFMA R30, R44, R46, R30 ;  /* 0x0000002e2c1e722b */ /* 0x020fe2000000001e */
[----:B------:R-:W-:-:S05]  /*7f20*/  VIADD R0, R0, 0x10 ;  /* 0x0000001000007836 */ /* 0x000fca0000000000 */
[----:B------:R-:W-:Y:S01]  /*7f30*/  ISETP.NE.AND P2, PT, R0, RZ, PT ;  /* 0x000000ff0000720c */ /* 0x000fe20003f45270 */
[----:B------:R-:W-:Y:S01]  /*7f40*/  VIADD R29, R29, 0x10 ;  /* 0x000000101d1d7836 */ /* 0x000fe20000000000 */
[----:B---3--:R-:W-:-:S08]  /*7f50*/  DFMA R30, R32, R34, R30 ;  /* 0x00000022201e722b */ /* 0x008fd0000000001e */
[----:B--2---:R-:W-:Y:S01]  /*7f60*/  DFMA R30, R36, R38, R30 ;  /* 0x00000026241e722b */ /* 0x004fe2000000001e */
[----:B------:R-:W-:-:S07]  /*7f70*/  IADD3 R32, P3, PT, R10, 0x80, RZ ;  /* 0x000000800a207810 */ /* 0x000fce0007f7e0ff */
[----:B----4-:R-:W-:Y:S01]  /*7f80*/  DFMA R30, R40, R42, R30 ;  /* 0x0000002a281e722b */ /* 0x010fe2000000001e */
[----:B------:R-:W-:-:S07]  /*7f90*/  IADD3.X R33, PT, PT, RZ, R11, RZ, P3, !PT ;  /* 0x0000000bff217210 */ /* 0x000fce0001ffe4ff */
[----:B------:R-:W-:Y:S01]  /*7fa0*/  DFMA R30, R48, R52, R30 ;  /* 0x00000034301e722b */ /* 0x000fe2000000001e */
[----:B------:R-:W-:Y:S10]  /*7fb0*/  @P2 BRA `(.L_x_136) ;  /* 0xfffffffc001c2947 */ /* 0x000ff4000383ffff */
[----:B------:R-:W-:-:S07]  /*7fc0*/  IMAD.MOV.U32 R29, RZ, RZ, R15 ;  /* 0x000000ffff1d7224 */ /* 0x000fce00078e000f */
.L_x_135:
[----:B------:R-:W-:-:S13]  /*7fd0*/  ISETP.NE.AND P2, PT, R28, RZ, PT ;  /* 0x000000ff1c00720c */ /* 0x000fda0003f45270 */
[----:B------:R-:W-:Y:S05]  /*7fe0*/  @!P2 BRA `(.L_x_137) ;  /* 0x000000040004a947 */ /* 0x000fea0003800000 */
[----:B------:R-:W-:Y:S01]  /*7ff0*/  ISETP.NE.AND P2, PT, R50, RZ, PT ;  /* 0x000000ff3200720c */ /* 0x000fe20003f45270 */
[----:B------:R-:W-:-:S12]  /*8000*/  @!P0 BRA `(.L_x_138) ;  /* 0x0000000000708947 */ /* 0x000fd80003800000 */
[----:B------:R-:W-:Y:S01]  /*8010*/  IADD3 R11, PT, PT, R26, R29, RZ ;  /* 0x0000001d1a0b7210 */ /* 0x000fe20007ffe0ff */
[----:B------:R-:W-:-:S04]  /*8020*/  IMAD.WIDE.U32 R32, R29, 0x8, R4 ;  /* 0x000000081d207825 */ /* 0x000fc800078e0004 */
[----:B------:R-:W-:Y:S01]  /*8030*/  IMAD.WIDE R10, R11, 0x8, R2 ;  /* 0x000000080b0a7825 */ /* 0x000fe200078e0202 */
        /* <DEDUP_REMOVED lines=19> */
[----:B-----5:R-:W-:Y:S01]  /*8170*/  DFMA R12, R44, R46, R12 ;  /* 0x0000002e2c0c722b */ /* 0x020fe2000000000c */
[----:B------:R-:W-:-:S07]  /*8180*/  VIADD R29, R29, 0x8 ;  /* 0x000000081d1d7836 */ /* 0x000fce0000000000 */
[----:B--2---:R-:W-:-:S08]  /*8190*/  DFMA R12, R30, R34, R12 ;  /* 0x000000221e0c722b */ /* 0x004fd0000000000c */
[----:B---3--:R-:W-:-:S08]  /*81a0*/  DFMA R12, R36, R38, R12 ;  /* 0x00000026240c722b */ /* 0x008fd0000000000c */
[----:B----4-:R-:W-:-:S08]  /*81b0*/  DFMA R12, R40, R42, R12 ;  /* 0x0000002a280c722b */ /* 0x010fd0000000000c */
[----:B------:R-:W-:-:S11]  /*81c0*/  DFMA R30, R48, R52, R12 ;  /* 0x00000034301e722b */ /* 0x000fd6000000000c */
.L_x_138:
[----:B------:R-:W-:Y:S05]  /*81d0*/  @!P2 BRA `(.L_x_137) ;  /* 0x000000000088a947 */ /* 0x000fea0003800000 */
[----:B------:R-:W-:Y:S01]  /*81e0*/  ISETP.NE.AND P2, PT, R16, RZ, PT ;  /* 0x000000ff1000720c */ /* 0x000fe20003f45270 */
[----:B------:R-:W-:-:S12]  /*81f0*/  @!P1 BRA `(.L_x_139) ;  /* 0x0000000000409947 */ /* 0x000fd80003800000 */
[----:B------:R-:W-:Y:S02]  /*8200*/  IMAD.IADD R11, R26, 0x1, R29 ;  /* 0x000000011a0b7824 */ /* 0x000fe400078e021d */
        /* <DEDUP_REMOVED lines=10> */
[----:B------:R-:W-:Y:S01]  /*82b0*/  IADD3 R29, PT, PT, R29, 0x4, RZ ;  /* 0x000000041d1d7810 */ /* 0x000fe20007ffe0ff */
[----:B--2---:R-:W-:-:S08]  /*82c0*/  DFMA R12, R12, R34, R30 ;  /* 0x000000220c0c722b */ /* 0x004fd0000000001e */
[----:B---3--:R-:W-:-:S08]  /*82d0*/  DFMA R12, R36, R38, R12 ;  /* 0x00000026240c722b */ /* 0x008fd0000000000c */
[----:B----4-:R-:W-:-:S08]  /*82e0*/  DFMA R12, R40, R42, R12 ;  /* 0x0000002a280c722b */ /* 0x010fd0000000000c */
[----:B-----5:R-:W-:-:S11]  /*82f0*/  DFMA R30, R44, R46, R12 ;  /* 0x0000002e2c1e722b */ /* 0x020fd6000000000c */
.L_x_139:
[----:B------:R-:W-:Y:S05]  /*8300*/  @!P2 BRA `(.L_x_137) ;  /* 0x00000000003ca947 */ /* 0x000fea0003800000 */
[----:B------:R-:W-:Y:S02]  /*8310*/  IMAD.IADD R37, R26, 0x1, R29 ;  /* 0x000000011a257824 */ /* 0x000fe400078e021d */
[----:B------:R-:W-:-:S04]  /*8320*/  IMAD.WIDE.U32 R38, R29, 0x8, R4 ;  /* 0x000000081d267825 */ /* 0x000fc800078e0004 */
[----:B------:R-:W-:Y:S01]  /*8330*/  IMAD.WIDE R36, R37, 0x8, R2 ;  /* 0x0000000825247825 */ /* 0x000fe200078e0202 */
        /* <DEDUP_REMOVED lines=12> */
.L_x_137:
[----:B------:R-:W-:-:S04]  /*8400*/  IMAD.WIDE R10, R17, 0x8, R6 ;  /* 0x00000008110a7825 */ /* 0x000fc800078e0206 */
[----:B------:R-:W-:Y:S01]  /*8410*/  VIADD R17, R17, 0x1 ;  /* 0x0000000111117836 */ /* 0x000fe20000000000 */
[----:B------:R0:W-:Y:S04]  /*8420*/  ST.E.64 desc[UR36][R10.64], R30 ;  /* 0x0000001e0a007985 */ /* 0x0001e8000c101b24 */
[----:B------:R-:W-:-:S13]  /*8430*/  ISETP.NE.AND P2, PT, R17, R24, PT ;  /* 0x000000181100720c */ /* 0x000fda0003f45270 */
[----:B0-----:R-:W-:Y:S05]  /*8440*/  @P2 BRA `(.L_x_140) ;  /* 0xfffffff400cc2947 */ /* 0x001fea000383ffff */
[----:B------:R-:W-:Y:S05]  /*8450*/  BSYNC.RECONVERGENT B1 ;  /* 0x0000000000017941 */ /* 0x000fea0003800200 */
.L_x_134:
[----:B------:R-:W-:Y:S05]  /*8460*/  BRA `(.L_x_132) ;  /* 0x0000000000b47947 */ /* 0x000fea0003800000 */
.L_x_133:
[C---:B------:R-:W-:Y:S01]  /*8470*/  IMAD.IADD R0, R27.reuse, 0x1, -R24 ;  /* 0x000000011b007824 */ /* 0x040fe200078e0a18 */
[----:B------:R-:W-:Y:S01]  /*8480*/  IADD3 R4, PT, PT, -R27, R24, RZ ;  /* 0x000000181b047210 */ /* 0x000fe20007ffe1ff */
[----:B------:R-:W-:Y:S01]  /*8490*/  BSSY.RECONVERGENT B1, `(.L_x_141) ;  /* 0x0000016000017945 */ /* 0x000fe20003800200 */
[----:B------:R-:W-:Y:S02]  /*84a0*/  IMAD.MOV.U32 R5, RZ, RZ, R27 ;  /* 0x000000ffff057224 */ /* 0x000fe400078e001b */
[----:B------:R-:W-:Y:S02]  /*84b0*/  ISETP.GT.U32.AND P0, PT, R0, -0x8, PT ;  /* 0xfffffff80000780c */ /* 0x000fe40003f04070 */
[----:B-1-3--:R-:W-:-:S04]  /*84c0*/  LOP3.LUT R8, R4, 0x7, RZ, 0xc0, !PT ;  /* 0x0000000704087812 */ /* 0x00afc800078ec0ff */
[----:B------:R-:W-:-:S07]  /*84d0*/  ISETP.NE.AND P1, PT, R8, RZ, PT ;  /* 0x000000ff0800720c */ /* 0x000fce0003f25270 */
[----:B------:R-:W-:Y:S06]  /*84e0*/  @P0 BRA `(.L_x_142) ;  /* 0x0000000000400947 */ /* 0x000fec0003800000 */
[----:B------:R-:W-:Y:S01]  /*84f0*/  LOP3.LUT R9, R4, 0xfffffff8, RZ, 0xc0, !PT ;  /* 0xfffffff804097812 */ /* 0x000fe200078ec0ff */
[----:B------:R-:W-:Y:S01]  /*8500*/  IMAD.MOV.U32 R5, RZ, RZ, R27 ;  /* 0x000000ffff057224 */ /* 0x000fe200078e001b */
[----:B------:R-:W-:-:S07]  /*8510*/  MOV R0, RZ ;  /* 0x000000ff00007202 */ /* 0x000fce0000000f00 */
.L_x_143:
[C---:B0-2---:R-:W-:Y:S01]  /*8520*/  IMAD.WIDE R2, R5.reuse, 0x8, R6 ;  /* 0x0000000805027825 */ /* 0x045fe200078e0206 */
[----:B------:R-:W-:-:S03]  /*8530*/  IADD3 R5, PT, PT, R5, 0x8, RZ ;  /* 0x0000000805057810 */ /* 0x000fc60007ffe0ff */
[----:B------:R-:W-:Y:S01]  /*8540*/  VIADD R0, R0, 0x8 ;  /* 0x0000000800007836 */ /* 0x000fe20000000000 */
[----:B------:R0:W-:Y:S04]  /*8550*/  ST.E.64 desc[UR36][R2.64], RZ ;  /* 0x000000ff02007985 */ /* 0x0001e8000c101b24 */
[----:B------:R0:W-:Y:S01]  /*8560*/  ST.E.64 desc[UR36][R2.64+0x8], RZ ;  /* 0x000008ff02007985 */ /* 0x0001e2000c101b24 */
[----:B------:R-:W-:-:S03]  /*8570*/  ISETP.NE.AND P0, PT, R0, R9, PT ;  /* 0x000000090000720c */ /* 0x000fc60003f05270 */
[----:B------:R0:W-:Y:S04]  /*8580*/  ST.E.64 desc[UR36][R2.64+0x10], RZ ;  /* 0x000010ff02007985 */ /* 0x0001e8000c101b24 */
[----:B------:R0:W-:Y:S04]  /*8590*/  ST.E.64 desc[UR36][R2.64+0x18], RZ ;  /* 0x000018ff02007985 */ /* 0x0001e8000c101b24 */
[----:B------:R0:W-:Y:S04]  /*85a0*/  ST.E.64 desc[UR36][R2.64+0x20], RZ ;  /* 0x000020ff02007985 */ /* 0x0001e8000c101b24 */
[----:B------:R0:W-:Y:S04]  /*85b0*/  ST.E.64 desc[UR36][R2.64+0x28], RZ ;  /* 0x000028ff02007985 */ /* 0x0001e8000c101b24 */
[----:B------:R0:W-:Y:S04]  /*85c0*/  ST.E.64 desc[UR36][R2.64+0x30], RZ ;  /* 0x000030ff02007985 */ /* 0x0001e8000c101b24 */
[----:B------:R0:W-:Y:S01]  /*85d0*/  ST.E.64 desc[UR36][R2.64+0x38], RZ ;  /* 0x000038ff02007985 */ /* 0x0001e2000c101b24 */
[----:B------:R-:W-:Y:S05]  /*85e0*/  @P0 BRA `(.L_x_143) ;  /* 0xfffffffc00cc0947 */ /* 0x000fea000383ffff */
.L_x_142:
[----:B------:R-:W-:Y:S05]  /*85f0*/  BSYNC.RECONVERGENT B1 ;  /* 0x0000000000017941 */ /* 0x000fea0003800200 */
.L_x_141:
[----:B------:R-:W-:Y:S05]  /*8600*/  @!P1 BRA `(.L_x_132) ;  /* 0x00000000004c9947 */ /* 0x000fea0003800000 */
[----:B------:R-:W-:Y:S02]  /*8610*/  ISETP.GE.U32.AND P0, PT, R8, 0x4, PT ;  /* 0x000000040800780c */ /* 0x000fe40003f06070 */
[----:B------:R-:W-:-:S04]  /*8620*/  LOP3.LUT R0, R4, 0x3, RZ, 0xc0, !PT ;  /* 0x0000000304007812 */ /* 0x000fc800078ec0ff */
[----:B------:R-:W-:-:S07]  /*8630*/  ISETP.NE.AND P1, PT, R0, RZ, PT ;  /* 0x000000ff0000720c */ /* 0x000fce0003f25270 */
[----:B0-2---:R-:W-:-:S04]  /*8640*/  @P0 IMAD.WIDE R2, R5, 0x8, R6 ;  /* 0x0000000805020825 */ /* 0x005fc800078e0206 */
[----:B------:R-:W-:Y:S01]  /*8650*/  @P0 VIADD R5, R5, 0x4 ;  /* 0x0000000405050836 */ /* 0x000fe20000000000 */
[----:B------:R4:W-:Y:S04]  /*8660*/  @P0 ST.E.64 desc[UR36][R2.64], RZ ;  /* 0x000000ff02000985 */ /* 0x0009e8000c101b24 */
[----:B------:R4:W-:Y:S04]  /*8670*/  @P0 ST.E.64 desc[UR36][R2.64+0x8], RZ ;  /* 0x000008ff02000985 */ /* 0x0009e8000c101b24 */
[----:B------:R4:W-:Y:S04]  /*8680*/  @P0 ST.E.64 desc[UR36][R2.64+0x10], RZ ;  /* 0x000010ff02000985 */ /* 0x0009e8000c101b24 */
[----:B------:R4:W-:Y:S01]  /*8690*/  @P0 ST.E.64 desc[UR36][R2.64+0x18], RZ ;  /* 0x000018ff02000985 */ /* 0x0009e2000c101b24 */
[----:B------:R-:W-:Y:S05]  /*86a0*/  @!P1 BRA `(.L_x_132) ;  /* 0x0000000000249947 */ /* 0x000fea0003800000 */
[----:B------:R-:W-:Y:S02]  /*86b0*/  ISETP.NE.AND P0, PT, R0, 0x1, PT ;  /* 0x000000010000780c */ /* 0x000fe40003f05270 */
[----:B------:R-:W-:-:S04]  /*86c0*/  LOP3.LUT R0, R4, 0x1, RZ, 0xc0, !PT ;  /* 0x0000000104007812 */ /* 0x000fc800078ec0ff */
[----:B------:R-:W-:-:S07]  /*86d0*/  ISETP.NE.U32.AND P1, PT, R0, 0x1, PT ;  /* 0x000000010000780c */ /* 0x000fce0003f25070 */
[----:B----4-:R-:W-:-:S04]  /*86e0*/  @P0 IMAD.WIDE R2, R5, 0x8, R6 ;  /* 0x0000000805020825 */ /* 0x010fc800078e0206 */
[----:B------:R-:W-:Y:S01]  /*86f0*/  @P0 VIADD R5, R5, 0x2 ;  /* 0x0000000205050836 */ /* 0x000fe20000000000 */
[----:B------:R0:W-:Y:S03]  /*8700*/  @P0 ST.E.64 desc[UR36][R2.64], RZ ;  /* 0x000000ff02000985 */ /* 0x0001e6000c101b24 */
[----:B------:R-:W-:Y:S01]  /*8710*/  @!P1 IMAD.WIDE R6, R5, 0x8, R6 ;  /* 0x0000000805069825 */ /* 0x000fe200078e0206 */
[----:B------:R0:W-:Y:S04]  /*8720*/  @P0 ST.E.64 desc[UR36][R2.64+0x8], RZ ;  /* 0x000008ff02000985 */ /* 0x0001e8000c101b24 */
[----:B------:R0:W-:Y:S02]  /*8730*/  @!P1 ST.E.64 desc[UR36][R6.64], RZ ;  /* 0x000000ff06009985 */ /* 0x0001e4000c101b24 */
.L_x_132:
[----:B------:R-:W-:Y:S05]  /*8740*/  BSYNC.RECONVERGENT B0 ;  /* 0x0000000000007941 */ /* 0x000fea0003800200 */
.L_x_131:
[----:B------:R-:W5:Y:S08]  /*8750*/  S2UR UR10, SR_CgaCtaId ;  /* 0x00000000000a79c3 */ /* 0x000f700000008800 */
[----:B------:R-:W-:Y:S01]  /*8760*/  BAR.SYNC.DEFER_BLOCKING 0x0 ;  /* 0x0000000000007b1d */ /* 0x000fe20000010000 */
[----:B------:R-:W-:-:S05]  /*8770*/  ISETP.GE.AND P0, PT, R27, R24, PT ;  /* 0x000000181b00720c */ /* 0x000fca0003f06270 */
[----:B------:R-:W-:Y:S01]  /*8780*/  UMOV UR5, 0x400 ;  /* 0x0000040000057882 */ /* 0x000fe20000000000 */
[----:B------:R-:W-:Y:S01]  /*8790*/  BSSY.RECONVERGENT B0, `(.L_x_144) ;  /* 0x00000d2000007945 */ /* 0x000fe20003800200 */
[----:B------:R-:W-:-:S04]  /*87a0*/  UIADD3 UR4, UPT, UPT, UR5, 0x2008, URZ ;  /* 0x0000200805047890 */ /* 0x000fc8000fffe0ff */
[----:B-----5:R-:W-:-:S06]  /*87b0*/  ULEA UR4, UR10, UR4, 0x18 ;  /* 0x000000040a047291 */ /* 0x020fcc000f8ec0ff */
[----:B--2---:R-:W-:-:S05]  /*87c0*/  LEA R21, R18, UR4, 0x3 ;  /* 0x0000000412157c11 */ /* 0x004fca000f8e18ff */
[----:B------:R2:W-:Y:S01]  /*87d0*/  STS.64 [R21], RZ ;  /* 0x000000ff15007388 */ /* 0x0005e20000000a00 */
[----:B------:R-:W-:Y:S05]  /*87e0*/  @P0 BRA `(.L_x_145) ;  /* 0x0000000c00300947 */ /* 0x000fea0003800000 */
[----:B------:R-:W-:Y:S01]  /*87f0*/  IADD3 R26, PT, PT, -R27, R24, RZ ;  /* 0x000000181b1a7210 */ /* 0x000fe20007ffe1ff */
[----:B------:R-:W-:Y:S01]  /*8800*/  ULEA UR6, UR10, UR5, 0x18 ;  /* 0x000000050a067291 */ /* 0x000fe2000f8ec0ff */
[----:B------:R-:W-:Y:S01]  /*8810*/  BSSY.RECONVERGENT B1, `(.L_x_146) ;  /* 0x0000033000017945 */ /* 0x000fe20003800200 */
[----:B------:R-:W-:Y:S01]  /*8820*/  IMAD.MOV.U32 R31, RZ, RZ, R27 ;  /* 0x000000ffff1f7224 */ /* 0x000fe200078e001b */
[----:B------:R-:W-:Y:S02]  /*8830*/  LOP3.LUT P0, R26, R26, 0x3, RZ, 0xc0, !PT ;  /* 0x000000031a1a7812 */ /* 0x000fe4000780c0ff */
[----:B------:R-:W-:-:S04]  /*8840*/  CS2R R16, SRZ ;  /* 0x0000000000107805 */ /* 0x000fc8000001ff00 */
[----:B------:R-:W0:Y:S07]  /*8850*/  LDS.64 R32, [UR6+0x4048] ;  /* 0x00404806ff207984 */ /* 0x000e2e0008000a00 */
[----:B------:R-:W-:Y:S05]  /*8860*/  @!P0 BRA `(.L_x_147) ;  /* 0x0000000000b48947 */ /* 0x000fea0003800000 */
[----:B------:R-:W0:Y:S01]  /*8870*/  LDC.64 R34, c[0x0][0x390] ;  /* 0x0000e400ff227b82 */ /* 0x000e220000000a00 */
[----:B------:R-:W-:Y:S01]  /*8880*/  IMAD.MOV R26, RZ, RZ, -R26 ;  /* 0x000000ffff1a7224 */ /* 0x000fe200078e0a1a */
[----:B------:R-:W-:Y:S02]  /*8890*/  MOV R31, R27 ;  /* 0x0000001b001f7202 */ /* 0x000fe40000000f00 */
[----:B------:R-:W-:-:S04]  /*88a0*/  CS2R R16, SRZ ;  /* 0x0000000000107805 */ /* 0x000fc8000001ff00 */
[----:B------:R-:W0:Y:S03]  /*88b0*/  LDC.64 R36, c[0x0][0x398] ;  /* 0x0000e600ff247b82 */ /* 0x000e260000000a00 */
.L_x_152:
[----:B0-----:R-:W-:-:S06]  /*88c0*/  IMAD.WIDE R4, R31, 0x4, R36 ;  /* 0x000000041f047825 */ /* 0x001fcc00078e0224 */
[----:B------:R-:W5:Y:S01]  /*88d0*/  LDG.E R5, desc[UR36][R4.64] ;  /* 0x0000002404057981 */ /* 0x000f62000c1e1900 */
[----:B-1--4-:R-:W-:-:S06]  /*88e0*/  IMAD.WIDE R2, R31, 0x8, R32 ;  /* 0x000000081f027825 */ /* 0x012fcc00078e0220 */
[----:B------:R-:W4:Y:S01]  /*88f0*/  LD.E.64 R2, desc[UR36][R2.64] ;  /* 0x0000002402027980 */ /* 0x000f22000c101b00 */
[----:B-----5:R-:W-:-:S06]  /*8900*/  IMAD.WIDE R6, R5, 0x8, R34 ;  /* 0x0000000805067825 */ /* 0x020fcc00078e0222 */
[----:B------:R-:W4:Y:S01]  /*8910*/  LDG.E.64 R6, desc[UR36][R6.64] ;  /* 0x0000002406067981 */ /* 0x000f22000c1e1b00 */
[----:B------:R-:W-:Y:S01]  /*8920*/  BSSY.RECONVERGENT B2, `(.L_x_148) ;  /* 0x0000007000027945 */ /* 0x000fe20003800200 */
[----:B------:R-:W-:Y:S01]  /*8930*/  MOV R0, 0x8990 ;  /* 0x0000899000007802 */ /* 0x000fe20000000f00 */
[----:B----4-:R-:W-:-:S08]  /*8940*/  DADD R38, R6, -R2 ;  /* 0x0000000006267229 */ /* 0x010fd00000000802 */
[----:B---3--:R-:W-:-:S10]  /*8950*/  DADD R8, -RZ, |R38| ;  /* 0x00000000ff087229 */ /* 0x008fd40000000526 */
[----:B------:R-:W-:Y:S02]  /*8960*/  IMAD.MOV.U32 R6, RZ, RZ, R8 ;  /* 0x000000ffff067224 */ /* 0x000fe400078e0008 */
[----:B------:R-:W-:-:S07]  /*8970*/  IMAD.MOV.U32 R7, RZ, RZ, R9 ;  /* 0x000000ffff077224 */ /* 0x000fce00078e0009 */
[----:B--2---:R-:W-:Y:S05]  /*8980*/  CALL.REL.NOINC `($_Z3GPRPdiS_PiiS0_idS_iiS_$__internal_accurate_pow) ;  /* 0x0000002000407944 */ /* 0x004fea0003c00000 */
[----:B------:R-:W-:Y:S05]  /*8990*/  BSYNC.RECONVERGENT B2 ;  /* 0x0000000000027941 */ /* 0x000fea0003800200 */
.L_x_148:
        /* <DEDUP_REMOVED lines=15> */
.L_x_151:
[----:B------:R-:W-:-:S11]  /*8a90*/  DADD R4, R38, 2 ;  /* 0x4000000026047429 */ /* 0x000fd60000000000 */
.L_x_150:
[----:B------:R-:W-:Y:S05]  /*8aa0*/  BSYNC.RECONVERGENT B2 ;  /* 0x0000000000027941 */ /* 0x000fea0003800200 */
.L_x_149:
[----:B------:R-:W-:Y:S01]  /*8ab0*/  DSETP.NEU.AND P0, PT, R38, 1, PT ;  /* 0x3ff000002600742a */ /* 0x000fe20003f0d000 */
[----:B------:R-:W-:Y:S01]  /*8ac0*/  VIADD R26, R26, 0x1 ;  /* 0x000000011a1a7836 */ /* 0x000fe20000000000 */
[----:B------:R-:W-:-:S04]  /*8ad0*/  IADD3 R31, PT, PT, R31, 0x1, RZ ;  /* 0x000000011f1f7810 */ /* 0x000fc80007ffe0ff */
[----:B------:R-:W-:Y:S02]  /*8ae0*/  FSEL R2, R4, RZ, P0 ;  /* 0x000000ff04027208 */ /* 0x000fe40000000000 */
[----:B------:R-:W-:Y:S02]  /*8af0*/  FSEL R3, R5, 1.875, P0 ;  /* 0x3ff0000005037808 */ /* 0x000fe40000000000 */
[----:B------:R-:W-:-:S04]  /*8b00*/  ISETP.NE.AND P0, PT, R26, RZ, PT ;  /* 0x000000ff1a00720c */ /* 0x000fc80003f05270 */
[----:B------:R-:W-:-:S07]  /*8b10*/  DADD R16, R16, R2 ;  /* 0x0000000010107229 */ /* 0x000fce0000000002 */
[----:B------:R0:W-:Y:S02]  /*8b20*/  STS.64 [R21], R16 ;  /* 0x0000001015007388 */ /* 0x0001e40000000a00 */
[----:B------:R-:W-:Y:S05]  /*8b30*/  @P0 BRA `(.L_x_152) ;  /* 0xfffffffc00600947 */ /* 0x000fea000383ffff */
.L_x_147:
[----:B------:R-:W-:Y:S05]  /*8b40*/  BSYNC.RECONVERGENT B1 ;  /* 0x0000000000017941 */ /* 0x000fea0003800200 */
.L_x_146:
[----:B------:R-:W-:-:S05]  /*8b50*/  IMAD.IADD R0, R27, 0x1, -R24 ;  /* 0x000000011b007824 */ /* 0x000fca00078e0a18 */
[----:B------:R-:W-:-:S13]  /*8b60*/  ISETP.GT.U32.AND P0, PT, R0, -0x4, PT ;  /* 0xfffffffc0000780c */ /* 0x000fda0003f04070 */
[----:B------:R-:W-:Y:S05]  /*8b70*/  @P0 BRA `(.L_x_145) ;  /* 0x00000008004c0947 */ /* 0x000fea0003800000 */
[----:B------:R-:W5:Y:S01]  /*8b80*/  LDC.64 R34, c[0x0][0x398] ;  /* 0x0000e600ff227b82 */ /* 0x000f620000000a00 */
[----:B0-----:R-:W-:Y:S01]  /*8b90*/  IADD3 R32, P1, PT, R32, 0x10, RZ ;  /* 0x0000001020207810 */ /* 0x001fe20007f3e0ff */
[----:B------:R-:W-:-:S04]  /*8ba0*/  IMAD.IADD R24, R31, 0x1, -R24 ;  /* 0x000000011f187824 */ /* 0x000fc800078e0a18 */
[----:B------:R-:W-:Y:S02]  /*8bb0*/  IMAD.X R33, RZ, RZ, R33, P1 ;  /* 0x000000ffff217224 */ /* 0x000fe400008e0621 */
[----:B------:R-:W0:Y:S01]  /*8bc0*/  LDC.64 R26, c[0x0][0x390] ;  /* 0x0000e400ff1a7b82 */ /* 0x000e220000000a00 */
[----:B-----5:R-:W-:-:S04]  /*8bd0*/  IADD3 R34, P0, PT, R34, 0x8, RZ ;  /* 0x0000000822227810 */ /* 0x020fc80007f1e0ff */
[----:B------:R-:W-:-:S09]  /*8be0*/  IADD3.X R35, PT, PT, RZ, R35, RZ, P0, !PT ;  /* 0x00000023ff237210 */ /* 0x000fd200007fe4ff */
.L_x_168:
[----:B------:R-:W-:-:S05]  /*8bf0*/  IMAD.WIDE R38, R31, 0x4, R34 ;  /* 0x000000041f267825 */ /* 0x000fca00078e0222 */
[----:B01--4-:R-:W0:Y:S01]  /*8c00*/  LDG.E R3, desc[UR36][R38.64+-0x8] ;  /* 0xfffff82426037981 */ /* 0x013e22000c1e1900 */
[----:B------:R-:W-:-:S05]  /*8c10*/  IMAD.WIDE R36, R31, 0x8, R32 ;  /* 0x000000081f247825 */ /* 0x000fca00078e0220 */
[----:B------:R-:W4:Y:S01]  /*8c20*/  LD.E.64 R40, desc[UR36][R36.64+-0x10] ;  /* 0xfffff02424287980 */ /* 0x000f22000c101b00 */
[----:B0-----:R-:W-:-:S06]  /*8c30*/  IMAD.WIDE R2, R3, 0x8, R26 ;  /* 0x0000000803027825 */ /* 0x001fcc00078e021a */
[----:B------:R-:W4:Y:S01]  /*8c40*/  LDG.E.64 R2, desc[UR36][R2.64] ;  /* 0x0000002402027981 */ /* 0x000f22000c1e1b00 */
[----:B------:R-:W-:Y:S01]  /*8c50*/  BSSY.RECONVERGENT B1, `(.L_x_153) ;  /* 0x0000007000017945 */ /* 0x000fe20003800200 */
[----:B------:R-:W-:Y:S01]  /*8c60*/  MOV R0, 0x8cc0 ;  /* 0x00008cc000007802 */ /* 0x000fe20000000f00 */
[----:B----4-:R-:W-:-:S08]  /*8c70*/  DADD R40, R2, -R40 ;  /* 0x0000000002287229 */ /* 0x010fd00000000828 */
[----:B------:R-:W-:-:S10]  /*8c80*/  DADD R4, -RZ, |R40| ;  /* 0x00000000ff047229 */ /* 0x000fd40000000528 */
[----:B------:R-:W-:Y:S01]  /*8c90*/  IMAD.MOV.U32 R6, RZ, RZ, R4 ;  /* 0x000000ffff067224 */ /* 0x000fe200078e0004 */
[----:B------:R-:W-:-:S07]  /*8ca0*/  MOV R7, R5 ;  /* 0x0000000500077202 */ /* 0x000fce0000000f00 */
[----:B--23--:R-:W-:Y:S05]  /*8cb0*/  CALL.REL.NOINC `($_Z3GPRPdiS_PiiS0_idS_iiS_$__internal_accurate_pow) ;  /* 0x0000001c00747944 */ /* 0x00cfea0003c00000 */
[----:B------:R-:W-:Y:S05]  /*8cc0*/  BSYNC.RECONVERGENT B1 ;  /* 0x0000000000017941 */ /* 0x000fea0003800200 */
.L_x_153:
[----:B------:R0:W5:Y:S01]  /*8cd0*/  LDG.E R9, desc[UR36][R38.64+-0x4] ;  /* 0xfffffc2426097981 */ /* 0x000162000c1e1900 */
[C---:B------:R-:W-:Y:S01]  /*8ce0*/  DADD R6, R40.reuse, 2 ;  /* 0x4000000028067429 */ /* 0x040fe20000000000 */
[----:B------:R-:W-:Y:S01]  /*8cf0*/  BSSY.RECONVERGENT B1, `(.L_x_154) ;  /* 0x000000e000017945 */ /* 0x000fe20003800200 */
[C---:B------:R-:W-:Y:S02]  /*8d00*/  DSETP.NEU.AND P0, PT, R40.reuse, RZ, PT ;  /* 0x000000ff2800722a */ /* 0x040fe40003f0d000 */
[----:B------:R-:W-:-:S04]  /*8d10*/  DSETP.NEU.AND P2, PT, R40, 1, PT ;  /* 0x3ff000002800742a */ /* 0x000fc80003f4d000 */
[----:B------:R-:W-:Y:S02]  /*8d20*/  FSEL R4, R4, RZ, P0 ;  /* 0x000000ff04047208 */ /* 0x000fe40000000000 */
[----:B------:R-:W-:Y:S02]  /*8d30*/  LOP3.LUT R6, R7, 0x7ff00000, RZ, 0xc0, !PT ;  /* 0x7ff0000007067812 */ /* 0x000fe400078ec0ff */
[----:B------:R-:W-:Y:S02]  /*8d40*/  FSEL R5, R2, RZ, P0 ;  /* 0x000000ff02057208 */ /* 0x000fe40000000000 */
[----:B------:R-:W-:-:S13]  /*8d50*/  ISETP.NE.AND P1, PT, R6, 0x7ff00000, PT ;  /* 0x7ff000000600780c */ /* 0x000fda0003f25270 */
[----:B0-----:R-:W-:Y:S05]  /*8d60*/  @P1 BRA `(.L_x_155) ;  /* 0x0000000000181947 */ /* 0x001fea0003800000 */
[----:B------:R-:W-:-:S14]  /*8d70*/  DSETP.NAN.AND P0, PT, R40, R40, PT ;  /* 0x000000282800722a */ /* 0x000fdc0003f08000 */
[----:B------:R-:W-:Y:S01]  /*8d80*/  @P0 DADD R4, R40, 2 ;  /* 0x4000000028040429 */ /* 0x000fe20000000000 */
[----:B------:R-:W-:Y:S10]  /*8d90*/  @P0 BRA `(.L_x_155) ;  /* 0x00000000000c0947 */ /* 0x000ff40003800000 */
[----:B------:R-:W-:-:S14]  /*8da0*/  DSETP.NEU.AND P0, PT, |R40|, +INF , PT ;  /* 0x7ff000002800742a */ /* 0x000fdc0003f0d200 */
[----:B------:R-:W-:Y:S02]  /*8db0*/  @!P0 IMAD.MOV.U32 R4, RZ, RZ, 0x0 ;  /* 0x00000000ff048424 */ /* 0x000fe400078e00ff */
[----:B------:R-:W-:-:S07]  /*8dc0*/  @!P0 IMAD.MOV.U32 R5, RZ, RZ, 0x7ff00000 ;  /* 0x7ff00000ff058424 */ /* 0x000fce00078e00ff */
.L_x_155:
[----:B------:R-:W-:Y:S05]  /*8dd0*/  BSYNC.RECONVERGENT B1 ;  /* 0x0000000000017941 */ /* 0x000fea0003800200 */
.L_x_154:
[----:B------:R-:W-:Y:S02]  /*8de0*/  FSEL R2, R4, RZ, P2 ;  /* 0x000000ff04027208 */ /* 0x000fe40001000000 */
[----:B------:R-:W-:-:S06]  /*8df0*/  FSEL R3, R5, 1.875, P2 ;  /* 0x3ff0000005037808 */ /* 0x000fcc0001000000 */
[----:B------:R-:W-:Y:S01]  /*8e00*/  DADD R16, R16, R2 ;  /* 0x0000000010107229 */ /* 0x000fe20000000002 */
[----:B-----5:R-:W-:-:S06]  /*8e10*/  IMAD.WIDE R2, R9, 0x8, R26 ;  /* 0x0000000809027825 */ /* 0x020fcc00078e021a */
[----:B------:R0:W-:Y:S04]  /*8e20*/  STS.64 [R21], R16 ;  /* 0x0000001015007388 */ /* 0x0001e80000000a00 */
[----:B------:R-:W2:Y:S04]  /*8e30*/  LDG.E.64 R2, desc[UR36][R2.64] ;  /* 0x0000002402027981 */ /* 0x000ea8000c1e1b00 */
[----:B------:R-:W2:Y:S01]  /*8e40*/  LD.E.64 R40, desc[UR36][R36.64+-0x8] ;  /* 0xfffff82424287980 */ /* 0x000ea2000c101b00 */
[----:B------:R-:W-:Y:S01]  /*8e50*/  BSSY.RECONVERGENT B1, `(.L_x_156) ;  /* 0x0000007000017945 */ /* 0x000fe20003800200 */
[----:B------:R-:W-:Y:S01]  /*8e60*/  MOV R0, 0x8ec0 ;  /* 0x00008ec000007802 */ /* 0x000fe20000000f00 */
[----:B--2---:R-:W-:-:S08]  /*8e70*/  DADD R40, R2, -R40 ;  /* 0x0000000002287229 */ /* 0x004fd00000000828 */
[----:B------:R-:W-:-:S10]  /*8e80*/  DADD R4, -RZ, |R40| ;  /* 0x00000000ff047229 */ /* 0x000fd40000000528 */
[----:B------:R-:W-:Y:S01]  /*8e90*/  MOV R6, R4 ;  /* 0x0000000400067202 */ /* 0x000fe20000000f00 */
[----:B0-----:R-:W-:-:S07]  /*8ea0*/  IMAD.MOV.U32 R7, RZ, RZ, R5 ;  /* 0x000000ffff077224 */ /* 0x001fce00078e0005 */
[----:B------:R-:W-:Y:S05]  /*8eb0*/  CALL.REL.NOINC `($_Z3GPRPdiS_PiiS0_idS_iiS_$__internal_accurate_pow) ;  /* 0x0000001800f47944 */ /* 0x000fea0003c00000 */
[----:B------:R-:W-:Y:S05]  /*8ec0*/  BSYNC.RECONVERGENT B1 ;  /* 0x0000000000017941 */ /* 0x000fea0003800200 */
.L_x_156:
        /* <DEDUP_REMOVED lines=12> */
[----:B------:R-:W-:Y:S01]  /*8f90*/  IMAD.MOV.U32 R4, RZ, RZ, 0x0 ;  /* 0x00000000ff047424 */ /* 0x000fe200078e00ff */
[----:B------:R-:W-:Y:S01]  /*8fa0*/  MOV R5, 0x7ff00000 ;  /* 0x7ff0000000057802 */ /* 0x000fe20000000f00 */
[----:B------:R-:W-:Y:S06]  /*8fb0*/  BRA `(.L_x_158) ;  /* 0x0000000000047947 */ /* 0x000fec0003800000 */
.L_x_159:
[----:B------:R-:W-:-:S11]  /*8fc0*/  DADD R4, R40, 2 ;  /* 0x4000000028047429 */ /* 0x000fd60000000000 */
.L_x_158:
[----:B------:R-:W-:Y:S05]  /*8fd0*/  BSYNC.RECONVERGENT B1 ;  /* 0x0000000000017941 */ /* 0x000fea0003800200 */
.L_x_157:
[----:B------:R-:W2:Y:S01]  /*8fe0*/  LDG.E R7, desc[UR36][R38.64] ;  /* 0x0000002426077981 */ /* 0x000ea2000c1e1900 */
[----:B------:R-:W-:-:S06]  /*8ff0*/  DSETP.NEU.AND P0, PT, R40, 1, PT ;  /* 0x3ff000002800742a */ /* 0x000fcc0003f0d000 */
[----:B------:R-:W-:Y:S02]  /*9000*/  FSEL R2, R4, RZ, P0 ;  /* 0x000000ff04027208 */ /* 0x000fe40000000000 */
[----:B------:R-:W-:-:S06]  /*9010*/  FSEL R3, R5, 1.875, P0 ;  /* 0x3ff0000005037808 */ /* 0x000fcc0000000000 */
[----:B------:R-:W-:-:S07]  /*9020*/  DADD R16, R16, R2 ;  /* 0x0000000010107229 */ /* 0x000fce0000000002 */
[----:B------:R0:W-:Y:S04]  /*9030*/  STS.64 [R21], R16 ;  /* 0x0000001015007388 */ /* 0x0001e80000000a00 */
[----:B------:R-:W3:Y:S01]  /*9040*/  LD.E.64 R40, desc[UR36][R36.64] ;  /* 0x0000002424287980 */ /* 0x000ee2000c101b00 */
[----:B--2---:R-:W-:-:S06]  /*9050*/  IMAD.WIDE R2, R7, 0x8, R26 ;  /* 0x0000000807027825 */ /* 0x004fcc00078e021a */
[----:B------:R-:W3:Y:S01]  /*9060*/  LDG.E.64 R2, desc[UR36][R2.64] ;  /* 0x0000002402027981 */ /* 0x000ee2000c1e1b00 */
[----:B------:R-:W-:Y:S01]  /*9070*/  BSSY.RECONVERGENT B1, `(.L_x_160) ;  /* 0x0000007000017945 */ /* 0x000fe20003800200 */
[----:B------:R-:W-:Y:S01]  /*9080*/  MOV R0, 0x90e0 ;  /* 0x000090e000007802 */ /* 0x000fe20000000f00 */
[----:B---3--:R-:W-:-:S08]  /*9090*/  DADD R40, R2, -R40 ;  /* 0x0000000002287229 */ /* 0x008fd00000000828 */
[----:B------:R-:W-:-:S10]  /*90a0*/  DADD R4, -RZ, |R40| ;  /* 0x00000000ff047229 */ /* 0x000fd40000000528 */
[----:B------:R-:W-:Y:S02]  /*90b0*/  IMAD.MOV.U32 R6, RZ, RZ, R4 ;  /* 0x000000ffff067224 */ /* 0x000fe400078e0004 */
[----:B0-----:R-:W-:-:S07]  /*90c0*/  IMAD.MOV.U32 R7, RZ, RZ, R5 ;  /* 0x000000ffff077224 */ /* 0x001fce00078e0005 */
[----:B------:R-:W-:Y:S05]  /*90d0*/  CALL.REL.NOINC `($_Z3GPRPdiS_PiiS0_idS_iiS_$__internal_accurate_pow) ;  /* 0x00000018006c7944 */ /* 0x000fea0003c00000 */
[----:B------:R-:W-:Y:S05]  /*90e0*/  BSYNC.RECONVERGENT B1 ;  /* 0x0000000000017941 */ /* 0x000fea0003800200 */
.L_x_160:
        /* <DEDUP_REMOVED lines=15> */
.L_x_163:
[----:B------:R-:W-:-:S11]  /*91e0*/  DADD R4, R40, 2 ;  /* 0x4000000028047429 */ /* 0x000fd60000000000 */
.L_x_162:
[----:B------:R-:W-:Y:S05]  /*91f0*/  BSYNC.RECONVERGENT B1 ;  /* 0x0000000000017941 */ /* 0x000fea0003800200 */
.L_x_161:
        /* <DEDUP_REMOVED lines=13> */
[----:B------:R-:W-:Y:S01]  /*92d0*/  IMAD.MOV.U32 R6, RZ, RZ, R4 ;  /* 0x000000ffff067224 */ /* 0x000fe200078e0004 */
[----:B0-----:R-:W-:-:S07]  /*92e0*/  MOV R7, R5 ;  /* 0x0000000500077202 */ /* 0x001fce0000000f00 */
[----:B------:R-:W-:Y:S05]  /*92f0*/  CALL.REL.NOINC `($_Z3GPRPdiS_PiiS0_idS_iiS_$__internal_accurate_pow) ;  /* 0x0000001400e47944 */ /* 0x000fea0003c00000 */
[----:B------:R-:W-:Y:S05]  /*9300*/  BSYNC.RECONVERGENT B1 ;  /* 0x0000000000017941 */ /* 0x000fea0003800200 */
.L_x_164:
        /* <DEDUP_REMOVED lines=15> */
.L_x_167:
[----:B------:R-:W-:-:S11]  /*9400*/  DADD R4, R40, 2 ;  /* 0x4000000028047429 */ /* 0x000fd60000000000 */
.L_x_166:
[----:B------:R-:W-:Y:S05]  /*9410*/  BSYNC.RECONVERGENT B1 ;  /* 0x0000000000017941 */ /* 0x000fea0003800200 */
.L_x_165:
[----:B------:R-:W-:Y:S01]  /*9420*/  DSETP.NEU.AND P0, PT, R40, 1, PT ;  /* 0x3ff000002800742a */ /* 0x000fe20003f0d000 */
[----:B------:R-:W-:Y:S01]  /*9430*/  IADD3 R24, PT, PT, R24, 0x4, RZ ;  /* 0x0000000418187810 */ /* 0x000fe20007ffe0ff */
[----:B------:R-:W-:-:S04]  /*9440*/  VIADD R31, R31, 0x4 ;  /* 0x000000041f1f7836 */ /* 0x000fc80000000000 */
[----:B------:R-:W-:Y:S02]  /*9450*/  FSEL R2, R4, RZ, P0 ;  /* 0x000000ff04027208 */ /* 0x000fe40000000000 */
[----:B------:R-:W-:Y:S02]  /*9460*/  FSEL R3, R5, 1.875, P0 ;  /* 0x3ff0000005037808 */ /* 0x000fe40000000000 */
[----:B------:R-:W-:-:S04]  /*9470*/  ISETP.NE.AND P0, PT, R24, RZ, PT ;  /* 0x000000ff1800720c */ /* 0x000fc80003f05270 */
[----:B------:R-:W-:-:S07]  /*9480*/  DADD R16, R16, R2 ;  /* 0x0000000010107229 */ /* 0x000fce0000000002 */
[----:B------:R0:W-:Y:S02]  /*9490*/  STS.64 [R21], R16 ;  /* 0x0000001015007388 */ /* 0x0001e40000000a00 */
[----:B------:R-:W-:Y:S05]  /*94a0*/  @P0 BRA `(.L_x_168) ;  /* 0xfffffff400d00947 */ /* 0x000fea000383ffff */
.L_x_145:
[----:B------:R-:W-:Y:S05]  /*94b0*/  BSYNC.RECONVERGENT B0 ;  /* 0x0000000000007941 */ /* 0x000fea0003800200 */
.L_x_144:
[----:B------:R-:W-:Y:S01]  /*94c0*/  BAR.SYNC.DEFER_BLOCKING 0x0 ;  /* 0x0000000000007b1d */ /* 0x000fe20000010000 */
[----:B------:R-:W-:-:S13]  /*94d0*/  ISETP.NE.AND P0, PT, R18, RZ, PT ;  /* 0x000000ff1200720c */ /* 0x000fda0003f05270 */
[----:B------:R-:W-:Y:S05]  /*94e0*/  @P0 EXIT ;  /* 0x000000000000094d */ /* 0x000fea0003800000 */
[----:B01--4-:R-:W0:Y:S02]  /*94f0*/  LDC.64 R2, c[0x0][0x3d0] ;  /* 0x0000f400ff027b82 */ /* 0x013e240000000a00 */
[----:B0-----:R-:W-:-:S05]  /*9500*/  IMAD.WIDE.U32 R2, R25, 0x8, R2 ;  /* 0x0000000819027825 */ /* 0x001fca00078e0002 */
[----:B------:R0:W5:Y:S01]  /*9510*/  LDG.E.64 R4, desc[UR36][R2.64] ;  /* 0x0000002402047981 */ /* 0x000162000c1e1b00 */
[C---:B------:R-:W-:Y:S01]  /*9520*/  ISETP.GE.U32.AND P0, PT, R19.reuse, 0x10, PT ;  /* 0x000000101300780c */ /* 0x040fe20003f06070 */
[----:B------:R-:W-:Y:S01]  /*9530*/  IMAD.MOV.U32 R0, RZ, RZ, RZ ;  /* 0x000000ffff007224 */ /* 0x000fe200078e00ff */
[----:B------:R-:W-:-:S04]  /*9540*/  LOP3.LUT R17, R19, 0xf, RZ, 0xc0, !PT ;  /* 0x0000000f13117812 */ /* 0x000fc800078ec0ff */
[----:B------:R-:W-:-:S07]  /*9550*/  ISETP.NE.AND P1, PT, R17, RZ, PT ;  /* 0x000000ff1100720c */ /* 0x000fce0003f25270 */
[----:B0-----:R-:W-:Y:S06]  /*9560*/  @!P0 BRA `(.L_x_169) ;  /* 0x0000000000a08947 */ /* 0x001fec0003800000 */
[C---:B------:R-:W-:Y:S01]  /*9570*/  LOP3.LUT R6, R19.reuse, 0xfffffff0, RZ, 0xc0, !PT ;  /* 0xfffffff013067812 */ /* 0x040fe200078ec0ff */
[----:B------:R-:W-:Y:S01]  /*9580*/  UIADD3 UR5, UPT, UPT, UR4, 0x40, URZ ;  /* 0x0000004004057890 */ /* 0x000fe2000fffe0ff */
[----:B------:R-:W-:Y:S02]  /*9590*/  LOP3.LUT R0, R19, 0x7f0, RZ, 0xc0, !PT ;  /* 0x000007f013007812 */ /* 0x000fe400078ec0ff */
[----:B------:R-:W-:-:S09]  /*95a0*/  IADD3 R16, PT, PT, -R6, RZ, RZ ;  /* 0x000000ff06107210 */ /* 0x000fd20007ffe1ff */
.L_x_170:
[----:B------:R-:W0:Y:S01]  /*95b0*/  LDS.64 R6, [UR5+-0x40] ;  /* 0xffffc005ff067984 */ /* 0x000e220008000a00 */
[----:B------:R-:W-:-:S03]  /*95c0*/  VIADD R16, R16, 0x10 ;  /* 0x0000001010107836 */ /* 0x000fc60000000000 */
[----:B---3--:R-:W1:Y:S02]  /*95d0*/  LDS.64 R8, [UR5+-0x38] ;  /* 0xffffc805ff087984 */ /* 0x008e640008000a00 */
[----:B------:R-:W-:Y:S02]  /*95e0*/  ISETP.NE.AND P0, PT, R16, RZ, PT ;  /* 0x000000ff1000720c */ /* 0x000fe40003f05270 */
[----:B------:R-:W3:Y:S04]  /*95f0*/  LDS.64 R10, [UR5+-0x30] ;  /* 0xffffd005ff0a7984 */ /* 0x000ee80008000a00 */
[----:B------:R-:W4:Y:S04]  /*9600*/  LDS.64 R12, [UR5+-0x28] ;  /* 0xffffd805ff0c7984 */ /* 0x000f280008000a00 */
[----:B------:R-:W2:Y:S01]  /*9610*/  LDS.64 R14, [UR5+-0x20] ;  /* 0xffffe005ff0e7984 */ /* 0x000ea20008000a00 */
[----:B0----5:R-:W-:-:S03]  /*9620*/  DADD R6, R6, R4 ;  /* 0x0000000006067229 */ /* 0x021fc60000000004 */
[----:B------:R-:W0:Y:S05]  /*9630*/  LDS.64 R4, [UR5+-0x18] ;  /* 0xffffe805ff047984 */ /* 0x000e2a0008000a00 */
[----:B-1----:R-:W-:Y:S01]  /*9640*/  DADD R6, R6, R8 ;  /* 0x0000000006067229 */ /* 0x002fe20000000008 */
[----:B------:R-:W1:Y:S07]  /*9650*/  LDS.64 R8, [UR5+-0x10] ;  /* 0xfffff005ff087984 */ /* 0x000e6e0008000a00 */
[----:B---3--:R-:W-:Y:S01]  /*9660*/  DADD R6, R6, R10 ;  /* 0x0000000006067229 */ /* 0x008fe2000000000a */
[----:B------:R-:W3:Y:S07]  /*9670*/  LDS.64 R10, [UR5+-0x8] ;  /* 0xfffff805ff0a7984 */ /* 0x000eee0008000a00 */
[----:B----4-:R-:W-:Y:S01]  /*9680*/  DADD R6, R6, R12 ;  /* 0x0000000006067229 */ /* 0x010fe2000000000c */
[----:B------:R-:W4:Y:S07]  /*9690*/  LDS.64 R12, [UR5] ;  /* 0x00000005ff0c7984 */ /* 0x000f2e0008000a00 */
[----:B--2---:R-:W-:Y:S01]  /*96a0*/  DADD R6, R6, R14 ;  /* 0x0000000006067229 */ /* 0x004fe2000000000e */
[----:B------:R-:W2:Y:S07]  /*96b0*/  LDS.64 R14, [UR5+0x8] ;  /* 0x00000805ff0e7984 */ /* 0x000eae0008000a00 */
[----:B0-----:R-:W-:-:S02]  /*96c0*/  DADD R4, R6, R4 ;  /* 0x0000000006047229 */ /* 0x001fc40000000004 */
[----:B------:R-:W0:Y:S06]  /*96d0*/  LDS.64 R6, [UR5+0x10] ;  /* 0x00001005ff067984 */ /* 0x000e2c0008000a00 */
[----:B-1----:R-:W-:Y:S01]  /*96e0*/  DADD R4, R4, R8 ;  /* 0x0000000004047229 */ /* 0x002fe20000000008 */
[----:B------:R-:W1:Y:S07]  /*96f0*/  LDS.64 R8, [UR5+0x18] ;  /* 0x00001805ff087984 */ /* 0x000e6e0008000a00 */
[----:B---3--:R-:W-:Y:S01]  /*9700*/  DADD R4, R4, R10 ;  /* 0x0000000004047229 */ /* 0x008fe2000000000a */
[----:B------:R-:W3:Y:S07]  /*9710*/  LDS.64 R10, [UR5+0x20] ;  /* 0x00002005ff0a7984 */ /* 0x000eee0008000a00 */
[----:B----4-:R-:W-:Y:S01]  /*9720*/  DADD R4, R4, R12 ;  /* 0x0000000004047229 */ /* 0x010fe2000000000c */
[----:B------:R-:W4:Y:S07]  /*9730*/  LDS.64 R12, [UR5+0x28] ;  /* 0x00002805ff0c7984 */ /* 0x000f2e0008000a00 */
[----:B--2---:R-:W-:Y:S01]  /*9740*/  DADD R4, R4, R14 ;  /* 0x0000000004047229 */ /* 0x004fe2000000000e */
[----:B------:R-:W2:Y:S07]  /*9750*/  LDS.64 R14, [UR5+0x30] ;  /* 0x00003005ff0e7984 */ /* 0x000eae0008000a00 */
[----:B0-----:R-:W-:Y:S01]  /*9760*/  DADD R4, R4, R6 ;  /* 0x0000000004047229 */ /* 0x001fe20000000006 */
[----:B------:R-:W0:Y:S01]  /*9770*/  LDS.64 R6, [UR5+0x38] ;  /* 0x00003805ff067984 */ /* 0x000e220008000a00 */
[----:B------:R-:W-:-:S06]  /*9780*/  UIADD3 UR5, UPT, UPT, UR5, 0x80, URZ ;  /* 0x0000008005057890 */ /* 0x000fcc000fffe0ff */
[----:B-1----:R-:W-:-:S08]  /*9790*/  DADD R4, R4, R8 ;  /* 0x0000000004047229 */ /* 0x002fd00000000008 */
[----:B---3--:R-:W-:-:S08]  /*97a0*/  DADD R4, R4, R10 ;  /* 0x0000000004047229 */ /* 0x008fd0000000000a */
[----:B----4-:R-:W-:-:S08]  /*97b0*/  DADD R4, R4, R12 ;  /* 0x0000000004047229 */ /* 0x010fd0000000000c */
[----:B--2---:R-:W-:-:S08]  /*97c0*/  DADD R4, R4, R14 ;  /* 0x0000000004047229 */ /* 0x004fd0000000000e */
[----:B0-----:R-:W-:Y:S01]  /*97d0*/  DADD R4, R4, R6 ;  /* 0x0000000004047229 */ /* 0x001fe20000000006 */
[----:B------:R-:W-:Y:S10]  /*97e0*/  @P0 BRA `(.L_x_170) ;  /* 0xfffffffc00700947 */ /* 0x000ff4000383ffff */
.L_x_169:
[----:B------:R-:W-:Y:S05]  /*97f0*/  @!P1 BRA `(.L_x_171) ;  /* 0x0000000000b89947 */ /* 0x000fea0003800000 */
[----:B------:R-:W-:Y:S02]  /*9800*/  ISETP.GE.U32.AND P0, PT, R17, 0x8, PT ;  /* 0x000000081100780c */ /* 0x000fe40003f06070 */
[----:B------:R-:W-:-:S04]  /*9810*/  LOP3.LUT R18, R19, 0x7, RZ, 0xc0, !PT ;  /* 0x0000000713127812 */ /* 0x000fc800078ec0ff */
[----:B------:R-:W-:-:S07]  /*9820*/  ISETP.NE.AND P1, PT, R18, RZ, PT ;  /* 0x000000ff1200720c */ /* 0x000fce0003f25270 */
[----:B------:R-:W-:Y:S06]  /*9830*/  @!P0 BRA `(.L_x_172) ;  /* 0x0000000000488947 */ /* 0x000fec0003800000 */
[C---:B------:R-:W-:Y:S01]  /*9840*/  LEA R16, R0.reuse, UR4, 0x3 ;  /* 0x0000000400107c11 */ /* 0x040fe2000f8e18ff */
[----:B------:R-:W-:-:S04]  /*9850*/  VIADD R0, R0, 0x8 ;  /* 0x0000000800007836 */ /* 0x000fc80000000000 */
[----:B------:R-:W0:Y:S04]  /*9860*/  LDS.64 R6, [R16] ;  /* 0x0000000010067984 */ /* 0x000e280000000a00 */
[----:B---3--:R-:W1:Y:S04]  /*9870*/  LDS.64 R8, [R16+0x8] ;  /* 0x0000080010087984 */ /* 0x008e680000000a00 */
[----:B------:R-:W3:Y:S04]  /*9880*/  LDS.64 R10, [R16+0x10] ;  /* 0x00001000100a7984 */ /* 0x000ee80000000a00 */
[----:B------:R-:W4:Y:S04]  /*9890*/  LDS.64 R12, [R16+0x18] ;  /* 0x00001800100c7984 */ /* 0x000f280000000a00 */
[----:B------:R-:W2:Y:S01]  /*98a0*/  LDS.64 R14, [R16+0x20] ;  /* 0x00002000100e7984 */ /* 0x000ea20000000a00 */
[----:B0----5:R-:W-:-:S03]  /*98b0*/  DADD R6, R4, R6 ;  /* 0x0000000004067229 */ /* 0x021fc60000000006 */
[----:B------:R-:W0:Y:S05]  /*98c0*/  LDS.64 R4, [R16+0x28] ;  /* 0x0000280010047984 */ /* 0x000e2a0000000a00 */
[----:B-1----:R-:W-:Y:S01]  /*98d0*/  DADD R6, R6, R8 ;  /* 0x0000000006067229 */ /* 0x002fe20000000008 */
[----:B------:R-:W1:Y:S07]  /*98e0*/  LDS.64 R8, [R16+0x30] ;  /* 0x0000300010087984 */ /* 0x000e6e0000000a00 */
[----:B---3--:R-:W-:Y:S01]  /*98f0*/  DADD R6, R6, R10 ;  /* 0x0000000006067229 */ /* 0x008fe2000000000a */
[----:B------:R-:W3:Y:S07]  /*9900*/  LDS.64 R10, [R16+0x38] ;  /* 0x00003800100a7984 */ /* 0x000eee0000000a00 */
[----:B----4-:R-:W-:-:S08]  /*9910*/  DADD R6, R6, R12 ;  /* 0x0000000006067229 */ /* 0x010fd0000000000c */
[----:B--2---:R-:W-:-:S08]  /*9920*/  DADD R6, R6, R14 ;  /* 0x0000000006067229 */ /* 0x004fd0000000000e */
[----:B0-----:R-:W-:-:S08]  /*9930*/  DADD R4, R6, R4 ;  /* 0x0000000006047229 */ /* 0x001fd00000000004 */
[----:B-1----:R-:W-:-:S08]  /*9940*/  DADD R4, R4, R8 ;  /* 0x0000000004047229 */ /* 0x002fd00000000008 */
[----:B---3--:R-:W-:-:S11]  /*9950*/  DADD R4, R4, R10 ;  /* 0x0000000004047229 */ /* 0x008fd6000000000a */
.L_x_172:
[----:B------:R-:W-:Y:S05]  /*9960*/  @!P1 BRA `(.L_x_171) ;  /* 0x00000000005c9947 */ /* 0x000fea0003800000 */
[----:B------:R-:W-:Y:S02]  /*9970*/  ISETP.GE.U32.AND P0, PT, R18, 0x4, PT ;  /* 0x000000041200780c */ /* 0x000fe40003f06070 */
[----:B------:R-:W-:-:S04]  /*9980*/  LOP3.LUT R19, R19, 0x3, RZ, 0xc0, !PT ;  /* 0x0000000313137812 */ /* 0x000fc800078ec0ff */
[----:B------:R-:W-:-:S07]  /*9990*/  ISETP.NE.AND P1, PT, R19, RZ, PT ;  /* 0x000000ff1300720c */ /* 0x000fce0003f25270 */
[----:B------:R-:W-:Y:S06]  /*99a0*/  @!P0 BRA `(.L_x_173) ;  /* 0x0000000000288947 */ /* 0x000fec0003800000 */
[C---:B------:R-:W-:Y:S02]  /*99b0*/  LEA R14, R0.reuse, UR4, 0x3 ;  /* 0x00000004000e7c11 */ /* 0x040fe4000f8e18ff */
[----:B------:R-:W-:-:S03]  /*99c0*/  IADD3 R0, PT, PT, R0, 0x4, RZ ;  /* 0x0000000400007810 */ /* 0x000fc60007ffe0ff */
[----:B------:R-:W0:Y:S04]  /*99d0*/  LDS.64 R6, [R14] ;  /* 0x000000000e067984 */ /* 0x000e280000000a00 */
[----:B---3--:R-:W1:Y:S04]  /*99e0*/  LDS.64 R8, [R14+0x8] ;  /* 0x000008000e087984 */ /* 0x008e680000000a00 */
[----:B------:R-:W3:Y:S04]  /*99f0*/  LDS.64 R10, [R14+0x10] ;  /* 0x000010000e0a7984 */ /* 0x000ee80000000a00 */
[----:B------:R-:W4:Y:S01]  /*9a00*/  LDS.64 R12, [R14+0x18] ;  /* 0x000018000e0c7984 */ /* 0x000f220000000a00 */
[----:B0----5:R-:W-:-:S08]  /*9a10*/  DADD R6, R4, R6 ;  /* 0x0000000004067229 */ /* 0x021fd00000000006 */
[----:B-1----:R-:W-:-:S08]  /*9a20*/  DADD R6, R6, R8 ;  /* 0x0000000006067229 */ /* 0x002fd00000000008 */
[----:B---3--:R-:W-:-:S08]  /*9a30*/  DADD R6, R6, R10 ;  /* 0x0000000006067229 */ /* 0x008fd0000000000a */
[----:B----4-:R-:W-:-:S11]  /*9a40*/  DADD R4, R6, R12 ;  /* 0x0000000006047229 */ /* 0x010fd6000000000c */
.L_x_173:
[----:B------:R-:W-:Y:S05]  /*9a50*/  @!P1 BRA `(.L_x_171) ;  /* 0x0000000000209947 */ /* 0x000fea0003800000 */
[----:B------:R-:W-:Y:S01]  /*9a60*/  LEA R0, R0, UR4, 0x3 ;  /* 0x0000000400007c11 */ /* 0x000fe2000f8e18ff */
[----:B------:R-:W-:-:S07]  /*9a70*/  IMAD.MOV R19, RZ, RZ, -R19 ;  /* 0x000000ffff137224 */ /* 0x000fce00078e0a13 */
.L_x_174:
[----:B------:R0:W1:Y:S01]  /*9a80*/  LDS.64 R6, [R0] ;  /* 0x0000000000067984 */ /* 0x0000620000000a00 */
[----:B------:R-:W-:-:S05]  /*9a90*/  VIADD R19, R19, 0x1 ;  /* 0x0000000113137836 */ /* 0x000fca0000000000 */
[----:B------:R-:W-:Y:S02]  /*9aa0*/  ISETP.NE.AND P0, PT, R19, RZ, PT ;  /* 0x000000ff1300720c */ /* 0x000fe40003f05270 */
[----:B0-----:R-:W-:Y:S01]  /*9ab0*/  IADD3 R0, PT, PT, R0, 0x8, RZ ;  /* 0x0000000800007810 */ /* 0x001fe20007ffe0ff */
[----:B-1---5:R-:W-:-:S10]  /*9ac0*/  DADD R4, R6, R4 ;  /* 0x0000000006047229 */ /* 0x022fd40000000004 */
[----:B------:R-:W-:Y:S05]  /*9ad0*/  @P0 BRA `(.L_x_174) ;  /* 0xfffffffc00e80947 */ /* 0x000fea000383ffff */
.L_x_171:
[----:B------:R-:W3:Y:S01]  /*9ae0*/  MUFU.RCP64H R7, R23 ;  /* 0x0000001700077308 */ /* 0x000ee20000001800 */
[----:B------:R-:W-:Y:S01]  /*9af0*/  IMAD.MOV.U32 R6, RZ, RZ, 0x1 ;  /* 0x00000001ff067424 */ /* 0x000fe200078e00ff */
[----:B-----5:R-:W-:-:S05]  /*9b00*/  FSETP.GEU.AND P1, PT, |R5|, 6.5827683646048100446e-37, PT ;  /* 0x036000000500780b */ /* 0x020fca0003f2e200 */
[----:B---3--:R-:W-:-:S08]  /*9b10*/  DFMA R8, -R22, R6, 1 ;  /* 0x3ff000001608742b */ /* 0x008fd00000000106 */
        /* <DEDUP_REMOVED lines=15> */
[----:B--2---:R-:W-:Y:S05]  /*9c10*/  CALL.REL.NOINC `($__internal_1_$__cuda_sm20_div_rn_f64_full) ;  /* 0x0000000400687944 */ /* 0x004fea0003c00000 */
[----:B------:R-:W-:Y:S01]  /*9c20*/  MOV R6, R48 ;  /* 0x0000003000067202 */ /* 0x000fe20000000f00 */
[----:B------:R-:W-:-:S07]  /*9c30*/  IMAD.MOV.U32 R7, RZ, RZ, R49 ;  /* 0x000000ffff077224 */ /* 0x000fce00078e0031 */
.L_x_175:
[----:B------:R-:W0:Y:S01]  /*9c40*/  S2UR UR5, SR_CgaCtaId ;  /* 0x00000000000579c3 */ /* 0x000e220000008800 */
[----:B------:R-:W-:Y:S01]  /*9c50*/  UMOV UR4, 0x400 ;  /* 0x0000040000047882 */ /* 0x000fe20000000000 */
[----:B------:R-:W-:Y:S01]  /*9c60*/  MOV R16, 0x8 ;  /* 0x0000000800107802 */ /* 0x000fe20000000f00 */
[----:B------:R1:W-:Y:S05]  /*9c70*/  STG.E.64 desc[UR36][R2.64], R6 ;  /* 0x0000000602007986 */ /* 0x0003ea000c101b24 */
[----:B------:R1:W3:Y:S01]  /*9c80*/  LDC.64 R8, c[0x4][R16] ;  /* 0x0100000010087b82 */ /* 0x0002e20000000a00 */
[----:B0-----:R-:W-:-:S09]  /*9c90*/  ULEA UR4, UR5, UR4, 0x18 ;  /* 0x0000000405047291 */ /* 0x001fd2000f8ec0ff */
[----:B-1----:R-:W0:Y:S03]  /*9ca0*/  LDS.64 R4, [UR4+0x4020] ;  /* 0x00402004ff047984 */ /* 0x002e260008000a00 */
[----:B--2---:R-:W-:-:S07]  /*9cb0*/  LEPC R20, `(.L_x_176) ;  /* 0x000000001014794e */ /* 0x004fce0000000000 */
[----:B0--3--:R-:W-:Y:S05]  /*9cc0*/  CALL.ABS.NOINC R8 ;  /* 0x0000000008007343 */ /* 0x009fea0003c00000 */
.L_x_176:
[----:B------:R-:W0:Y:S01]  /*9cd0*/  S2UR UR5, SR_CgaCtaId ;  /* 0x00000000000579c3 */ /* 0x000e220000008800 */
[----:B------:R-:W-:-:S07]  /*9ce0*/  UMOV UR4, 0x400 ;  /* 0x0000040000047882 */ /* 0x000fce0000000000 */
[----:B------:R1:W2:Y:S01]  /*9cf0*/  LDC.64 R2, c[0x4][R16] ;  /* 0x0100000010027b82 */ /* 0x0002a20000000a00 */
[----:B0-----:R-:W-:-:S09]  /*9d00*/  ULEA UR4, UR5, UR4, 0x18 ;  /* 0x0000000405047291 */ /* 0x001fd2000f8ec0ff */
[----:B-1----:R-:W0:Y:S03]  /*9d10*/  LDS.64 R4, [UR4+0x4028] ;  /* 0x00402804ff047984 */ /* 0x002e260008000a00 */
[----:B------:R-:W-:-:S07]  /*9d20*/  LEPC R20, `(.L_x_177) ;  /* 0x000000001014794e */ /* 0x000fce0000000000 */
[----:B0-2---:R-:W-:Y:S05]  /*9d30*/  CALL.ABS.NOINC R2 ;  /* 0x0000000002007343 */ /* 0x005fea0003c00000 */
.L_x_177:
[----:B------:R-:W0:Y:S01]  /*9d40*/  S2UR UR5, SR_CgaCtaId ;  /* 0x00000000000579c3 */ /* 0x000e220000008800 */
[----:B------:R-:W-:-:S07]  /*9d50*/  UMOV UR4, 0x400 ;  /* 0x0000040000047882 */ /* 0x000fce0000000000 */
[----:B------:R1:W2:Y:S01]  /*9d60*/  LDC.64 R2, c[0x4][R16] ;  /* 0x0100000010027b82 */ /* 0x0002a20000000a00 */
[----:B0-----:R-:W-:-:S09]  /*9d70*/  ULEA UR4, UR5, UR4, 0x18 ;  /* 0x0000000405047291 */ /* 0x001fd2000f8ec0ff */
[----:B-1----:R-:W0:Y:S03]  /*9d80*/  LDS.64 R4, [UR4+0x4030] ;  /* 0x00403004ff047984 */ /* 0x002e260008000a00 */
[----:B------:R-:W-:-:S07]  /*9d90*/  LEPC R20, `(.L_x_178) ;  /* 0x000000001014794e */ /* 0x000fce0000000000 */
[----:B0-2---:R-:W-:Y:S05]  /*9da0*/  CALL.ABS.NOINC R2 ;  /* 0x0000000002007343 */ /* 0x005fea0003c00000 */
.L_x_178:
[----:B------:R-:W0:Y:S01]  /*9db0*/  S2UR UR5, SR_CgaCtaId ;  /* 0x00000000000579c3 */ /* 0x000e220000008800 */
[----:B------:R-:W-:-:S07]  /*9dc0*/  UMOV UR4, 0x400 ;  /* 0x0000040000047882 */ /* 0x000fce0000000000 */
[----:B------:R1:W2:Y:S01]  /*9dd0*/  LDC.64 R2, c[0x4][R16] ;  /* 0x0100000010027b82 */ /* 0x0002a20000000a00 */
[----:B0-----:R-:W-:-:S09]  /*9de0*/  ULEA UR4, UR5, UR4, 0x18 ;  /* 0x0000000405047291 */ /* 0x001fd2000f8ec0ff */
[----:B-1----:R-:W0:Y:S03]  /*9df0*/  LDS.64 R4, [UR4+0x4038] ;  /* 0x00403804ff047984 */ /* 0x002e260008000a00 */
[----:B------:R-:W-:-:S07]  /*9e00*/  LEPC R20, `(.L_x_179) ;  /* 0x000000001014794e */ /* 0x000fce0000000000 */
[----:B0-2---:R-:W-:Y:S05]  /*9e10*/  CALL.ABS.NOINC R2 ;  /* 0x0000000002007343 */ /* 0x005fea0003c00000 */
.L_x_179:
[----:B------:R-:W0:Y:S01]  /*9e20*/  S2UR UR5, SR_CgaCtaId ;  /* 0x00000000000579c3 */ /* 0x000e220000008800 */
[----:B------:R-:W-:-:S07]  /*9e30*/  UMOV UR4, 0x400 ;  /* 0x0000040000047882 */ /* 0x000fce0000000000 */
[----:B------:R1:W2:Y:S01]  /*9e40*/  LDC.64 R2, c[0x4][R16] ;  /* 0x0100000010027b82 */ /* 0x0002a20000000a00 */
[----:B0-----:R-:W-:-:S09]  /*9e50*/  ULEA UR4, UR5, UR4, 0x18 ;  /* 0x0000000405047291 */ /* 0x001fd2000f8ec0ff */
[----:B-1----:R-:W0:Y:S03]  /*9e60*/  LDS.64 R4, [UR4+0x4040] ;  /* 0x00404004ff047984 */ /* 0x002e260008000a00 */
[----:B------:R-:W-:-:S07]  /*9e70*/  LEPC R20, `(.L_x_180) ;  /* 0x000000001014794e */ /* 0x000fce0000000000 */
[----:B0-2---:R-:W-:Y:S05]  /*9e80*/  CALL.ABS.NOINC R2 ;  /* 0x0000000002007343 */ /* 0x005fea0003c00000 */
.L_x_180:
[----:B------:R-:W0:Y:S01]  /*9e90*/  S2UR UR5, SR_CgaCtaId ;  /* 0x00000000000579c3 */ /* 0x000e220000008800 */
[----:B------:R-:W-:-:S07]  /*9ea0*/  UMOV UR4, 0x400 ;  /* 0x0000040000047882 */ /* 0x000fce0000000000 */
[----:B------:R-:W1:Y:S01]  /*9eb0*/  LDC.64 R16, c[0x4][R16] ;  /* 0x0100000010107b82 */ /* 0x000e620000000a00 */
[----:B0-----:R-:W-:-:S09]  /*9ec0*/  ULEA UR4, UR5, UR4, 0x18 ;  /* 0x0000000405047291 */ /* 0x001fd2000f8ec0ff */
[----:B------:R-:W0:Y:S03]  /*9ed0*/  LDS.64 R4, [UR4+0x4048] ;  /* 0x00404804ff047984 */ /* 0x000e260008000a00 */
[----:B------:R-:W-:-:S07]  /*9ee0*/  LEPC R20, `(.L_x_181) ;  /* 0x000000001014794e */ /* 0x000fce0000000000 */
[----:B01----:R-:W-:Y:S05]  /*9ef0*/  CALL.ABS.NOINC R16 ;  /* 0x0000000010007343 */ /* 0x003fea0003c00000 */
.L_x_181:
[----:B------:R-:W-:Y:S05]  /*9f00*/  EXIT ;  /* 0x000000000000794d */ /* 0x000fea0003800000 */
        .weak           $__internal_0_$__cuda_sm20_dblrcp_rn_slowpath_v3
        .type           $__internal_0_$__cuda_sm20_dblrcp_rn_slowpath_v3,@function
        .size           $__internal_0_$__cuda_sm20_dblrcp_rn_slowpath_v3,($__internal_1_$__cuda_sm20_div_rn_f64_full - $__internal_0_$__cuda_sm20_dblrcp_rn_slowpath_v3)
$__internal_0_$__cuda_sm20_dblrcp_rn_slowpath_v3:
[----:B------:R-:W-:Y:S01]  /*9f10*/  DSETP.GTU.AND P0, PT, |R8|, +INF , PT ;  /* 0x7ff000000800742a */ /* 0x000fe20003f0c200 */
[----:B------:R-:W-:-:S13]  /*9f20*/  BSSY.RECONVERGENT B2, `(.L_x_182) ;  /* 0x0000024000027945 */ /* 0x000fda0003800200 */
[----:B------:R-:W-:Y:S05]  /*9f30*/  @P0 BRA `(.L_x_183) ;  /* 0x0000000000800947 */ /* 0x000fea0003800000 */
[----:B------:R-:W-:-:S05]  /*9f40*/  LOP3.LUT R4, R9, 0x7fffffff, RZ, 0xc0, !PT ;  /* 0x7fffffff09047812 */ /* 0x000fca00078ec0ff */
[----:B------:R-:W-:-:S05]  /*9f50*/  VIADD R2, R4, 0xffffffff ;  /* 0xffffffff04027836 */ /* 0x000fca0000000000 */
[----:B------:R-:W-:-:S13]  /*9f60*/  ISETP.GE.U32.AND P0, PT, R2, 0x7fefffff, PT ;  /* 0x7fefffff0200780c */ /* 0x000fda0003f06070 */
[----:B------:R-:W-:Y:S02]  /*9f70*/  @P0 LOP3.LUT R3, R9, 0x7ff00000, RZ, 0x3c, !PT ;  /* 0x7ff0000009030812 */ /* 0x000fe400078e3cff */
[----:B------:R-:W-:Y:S01]  /*9f80*/  @P0 MOV R2, RZ ;  /* 0x000000ff00020202 */ /* 0x000fe20000000f00 */
[----:B------:R-:W-:Y:S06]  /*9f90*/  @P0 BRA `(.L_x_184) ;  /* 0x0000000000700947 */ /* 0x000fec0003800000 */
[----:B------:R-:W-:-:S13]  /*9fa0*/  ISETP.GE.U32.AND P0, PT, R4, 0x1000001, PT ;  /* 0x010000010400780c */ /* 0x000fda0003f06070 */
[----:B------:R-:W-:Y:S05]  /*9fb0*/  @!P0 BRA `(.L_x_185) ;  /* 0x0000000000388947 */ /* 0x000fea0003800000 */
[----:B------:R-:W-:Y:S01]  /*9fc0*/  VIADD R3, R9, 0xc0200000 ;  /* 0xc020000009037836 */ /* 0x000fe20000000000 */
[----:B------:R-:W-:Y:S01]  /*9fd0*/  MOV R4, R7 ;  /* 0x0000000700047202 */ /* 0x000fe20000000f00 */
[----:B------:R-:W-:Y:S02]  /*9fe0*/  IMAD.MOV.U32 R2, RZ, RZ, R8 ;  /* 0x000000ffff027224 */ /* 0x000fe400078e0008 */
[----:B------:R-:W0:Y:S04]  /*9ff0*/  MUFU.RCP64H R5, R3 ;  /* 0x0000000300057308 */ /* 0x000e280000001800 */
[----:B0-----:R-:W-:-:S08]  /*a000*/  DFMA R6, -R2, R4, 1 ;  /* 0x3ff000000206742b */ /* 0x001fd00000000104 */
[----:B------:R-:W-:-:S08]  /*a010*/  DFMA R6, R6, R6, R6 ;  /* 0x000000060606722b */ /* 0x000fd00000000006 */
[----:B------:R-:W-:-:S08]  /*a020*/  DFMA R6, R4, R6, R4 ;  /* 0x000000060406722b */ /* 0x000fd00000000004 */
[----:B------:R-:W-:-:S08]  /*a030*/  DFMA R4, -R2, R6, 1 ;  /* 0x3ff000000204742b */ /* 0x000fd00000000106 */
[----:B------:R-:W-:-:S08]  /*a040*/  DFMA R4, R6, R4, R6 ;  /* 0x000000040604722b */ /* 0x000fd00000000006 */
[----:B------:R-:W-:-:S08]  /*a050*/  DMUL R4, R4, 2.2250738585072013831e-308 ;  /* 0x0010000004047828 */ /* 0x000fd00000000000 */
[----:B------:R-:W-:-:S08]  /*a060*/  DFMA R6, -R8, R4, 1 ;  /* 0x3ff000000806742b */ /* 0x000fd00000000104 */
[----:B------:R-:W-:-:S08]  /*a070*/  DFMA R6, R6, R6, R6 ;  /* 0x000000060606722b */ /* 0x000fd00000000006 */
[----:B------:R-:W-:Y:S01]  /*a080*/  DFMA R2, R4, R6, R4 ;  /* 0x000000060402722b */ /* 0x000fe20000000004 */
[----:B------:R-:W-:Y:S10]  /*a090*/  BRA `(.L_x_184) ;  /* 0x0000000000307947 */ /* 0x000ff40003800000 */
.L_x_185:
[----:B------:R-:W-:Y:S01]  /*a0a0*/  DMUL R4, R8, 8.11296384146066816958e+31 ;  /* 0x4690000008047828 */ /* 0x000fe20000000000 */
[----:B------:R-:W-:-:S05]  /*a0b0*/  IMAD.MOV.U32 R2, RZ, RZ, R7 ;  /* 0x000000ffff027224 */ /* 0x000fca00078e0007 */
[----:B------:R-:W0:Y:S02]  /*a0c0*/  MUFU.RCP64H R3, R5 ;  /* 0x0000000500037308 */ /* 0x000e240000001800 */
[----:B0-----:R-:W-:-:S08]  /*a0d0*/  DFMA R6, -R4, R2, 1 ;  /* 0x3ff000000406742b */ /* 0x001fd00000000102 */
[----:B------:R-:W-:-:S08]  /*a0e0*/  DFMA R6, R6, R6, R6 ;  /* 0x000000060606722b */ /* 0x000fd00000000006 */
[----:B------:R-:W-:-:S08]  /*a0f0*/  DFMA R6, R2, R6, R2 ;  /* 0x000000060206722b */ /* 0x000fd00000000002 */
[----:B------:R-:W-:-:S08]  /*a100*/  DFMA R2, -R4, R6, 1 ;  /* 0x3ff000000402742b */ /* 0x000fd00000000106 */
[----:B------:R-:W-:-:S08]  /*a110*/  DFMA R2, R6, R2, R6 ;  /* 0x000000020602722b */ /* 0x000fd00000000006 */
[----:B------:R-:W-:Y:S01]  /*a120*/  DMUL R2, R2, 8.11296384146066816958e+31 ;  /* 0x4690000002027828 */ /* 0x000fe20000000000 */
[----:B------:R-:W-:Y:S10]  /*a130*/  BRA `(.L_x_184) ;  /* 0x0000000000087947 */ /* 0x000ff40003800000 */
.L_x_183:
[----:B------:R-:W-:Y:S01]  /*a140*/  LOP3.LUT R3, R9, 0x80000, RZ, 0xfc, !PT ;  /* 0x0008000009037812 */ /* 0x000fe200078efcff */
[----:B------:R-:W-:-:S07]  /*a150*/  IMAD.MOV.U32 R2, RZ, RZ, R8 ;  /* 0x000000ffff027224 */ /* 0x000fce00078e0008 */
.L_x_184:
[----:B------:R-:W-:Y:S05]  /*a160*/  BSYNC.RECONVERGENT B2 ;  /* 0x0000000000027941 */ /* 0x000fea0003800200 */
.L_x_182:
[----:B------:R-:W-:Y:S02]  /*a170*/  IMAD.MOV.U32 R33, RZ, RZ, R3 ;  /* 0x000000ffff217224 */ /* 0x000fe400078e0003 */
[----:B------:R-:W-:Y:S01]  /*a180*/  HFMA2 R3, -RZ, RZ, 0, 0 ;  /* 0x00000000ff037431 */ /* 0x000fe200000001ff */
[----:B------:R-:W-:Y:S01]  /*a190*/  MOV R32, R2 ;  /* 0x0000000200207202 */ /* 0x000fe20000000f00 */
[----:B------:R-:W-:-:S04]  /*a1a0*/  IMAD.MOV.U32 R2, RZ, RZ, R0 ;  /* 0x000000ffff027224 */ /* 0x000fc800078e0000 */
[----:B------:R-:W-:Y:S05]  /*a1b0*/  RET.REL.NODEC R2 `(_Z3GPRPdiS_PiiS0_idS_iiS_) ;  /* 0xffffff5c02907950 */ /* 0x000fea0003c3ffff */
        .weak           $__internal_1_$__cuda_sm20_div_rn_f64_full
        .type           $__internal_1_$__cuda_sm20_div_rn_f64_full,@function
        .size           $__internal_1_$__cuda_sm20_div_rn_f64_full,($__internal_2_$__cuda_sm20_dsqrt_rn_f64_mediumpath_v1 - $__internal_1_$__cuda_sm20_div_rn_f64_full)
$__internal_1_$__cuda_sm20_div_rn_f64_full:
[C---:B------:R-:W-:Y:S01]  /*a1c0*/  FSETP.GEU.AND P1, PT, |R15|.reuse, 1.469367938527859385e-39, PT ;  /* 0x001000000f00780b */ /* 0x040fe20003f2e200 */
[----:B------:R-:W-:Y:S01]  /*a1d0*/  IMAD.MOV.U32 R46, RZ, RZ, 0x1 ;  /* 0x00000001ff2e7424 */ /* 0x000fe200078e00ff */
[----:B------:R-:W-:Y:S01]  /*a1e0*/  LOP3.LUT R12, R15, 0x800fffff, RZ, 0xc0, !PT ;  /* 0x800fffff0f0c7812 */ /* 0x000fe200078ec0ff */
[----:B------:R-:W-:Y:S01]  /*a1f0*/  BSSY.RECONVERGENT B1, `(.L_x_186) ;  /* 0x0000056000017945 */ /* 0x000fe20003800200 */
[C---:B------:R-:W-:Y:S02]  /*a200*/  FSETP.GEU.AND P3, PT, |R43|.reuse, 1.469367938527859385e-39, PT ;  /* 0x001000002b00780b */ /* 0x040fe40003f6e200 */
[----:B------:R-:W-:Y:S01]  /*a210*/  LOP3.LUT R13, R12, 0x3ff00000, RZ, 0xfc, !PT ;  /* 0x3ff000000c0d7812 */ /* 0x000fe200078efcff */
[----:B------:R-:W-:Y:S01]  /*a220*/  IMAD.MOV.U32 R12, RZ, RZ, R14 ;  /* 0x000000ffff0c7224 */ /* 0x000fe200078e000e */
[----:B------:R-:W-:Y:S02]  /*a230*/  LOP3.LUT R49, R43, 0x7ff00000, RZ, 0xc0, !PT ;  /* 0x7ff000002b317812 */ /* 0x000fe400078ec0ff */
[----:B------:R-:W-:-:S02]  /*a240*/  LOP3.LUT R53, R15, 0x7ff00000, RZ, 0xc0, !PT ;  /* 0x7ff000000f357812 */ /* 0x000fc400078ec0ff */
[----:B------:R-:W-:Y:S01]  /*a250*/  LOP3.LUT R54, R43, 0x7ff00000, RZ, 0xc0, !PT ;  /* 0x7ff000002b367812 */ /* 0x000fe200078ec0ff */
[----:B------:R-:W-:-:S03]  /*a260*/  @!P1 DMUL R12, R14, 8.98846567431157953865e+307 ;  /* 0x7fe000000e0c9828 */ /* 0x000fc60000000000 */
[----:B------:R-:W-:Y:S02]  /*a270*/  ISETP.GE.U32.AND P2, PT, R54, R53, PT ;  /* 0x000000353600720c */ /* 0x000fe40003f46070 */
[----:B------:R-:W-:Y:S01]  /*a280*/  @!P3 LOP3.LUT R48, R15, 0x7ff00000, RZ, 0xc0, !PT ;  /* 0x7ff000000f30b812 */ /* 0x000fe200078ec0ff */
[----:B------:R-:W0:Y:S03]  /*a290*/  MUFU.RCP64H R47, R13 ;  /* 0x0000000d002f7308 */ /* 0x000e260000001800 */
[----:B------:R-:W-:Y:S02]  /*a2a0*/  @!P3 ISETP.GE.U32.AND P4, PT, R49, R48, PT ;  /* 0x000000303100b20c */ /* 0x000fe40003f86070 */
[----:B------:R-:W-:Y:S02]  /*a2b0*/  MOV R48, 0x1ca00000 ;  /* 0x1ca0000000307802 */ /* 0x000fe40000000f00 */
[----:B------:R-:W-:-:S02]  /*a2c0*/  @!P1 LOP3.LUT R53, R13, 0x7ff00000, RZ, 0xc0, !PT ;  /* 0x7ff000000d359812 */ /* 0x000fc400078ec0ff */
[----:B------:R-:W-:-:S03]  /*a2d0*/  @!P3 SEL R49, R48, 0x63400000, !P4 ;  /* 0x634000003031b807 */ /* 0x000fc60006000000 */
[----:B------:R-:W-:Y:S01]  /*a2e0*/  VIADD R56, R53, 0xffffffff ;  /* 0xffffffff35387836 */ /* 0x000fe20000000000 */
[----:B------:R-:W-:Y:S01]  /*a2f0*/  @!P3 LOP3.LUT R50, R49, 0x80000000, R43, 0xf8, !PT ;  /* 0x800000003132b812 */ /* 0x000fe200078ef82b */
[----:B0-----:R-:W-:-:S03]  /*a300*/  DFMA R44, R46, -R12, 1 ;  /* 0x3ff000002e2c742b */ /* 0x001fc6000000080c */
[----:B------:R-:W-:Y:S01]  /*a310*/  @!P3 LOP3.LUT R51, R50, 0x100000, RZ, 0xfc, !PT ;  /* 0x001000003233b812 */ /* 0x000fe200078efcff */
[----:B------:R-:W-:-:S04]  /*a320*/  @!P3 IMAD.MOV.U32 R50, RZ, RZ, RZ ;  /* 0x000000ffff32b224 */ /* 0x000fc800078e00ff */
[----:B------:R-:W-:-:S08]  /*a330*/  DFMA R44, R44, R44, R44 ;  /* 0x0000002c2c2c722b */ /* 0x000fd0000000002c */
[----:B------:R-:W-:Y:S01]  /*a340*/  DFMA R46, R46, R44, R46 ;  /* 0x0000002c2e2e722b */ /* 0x000fe2000000002e */
[----:B------:R-:W-:Y:S01]  /*a350*/  SEL R45, R48, 0x63400000, !P2 ;  /* 0x63400000302d7807 */ /* 0x000fe20005000000 */
[----:B------:R-:W-:-:S03]  /*a360*/  IMAD.MOV.U32 R44, RZ, RZ, R42 ;  /* 0x000000ffff2c7224 */ /* 0x000fc600078e002a */
[----:B------:R-:W-:-:S03]  /*a370*/  LOP3.LUT R45, R45, 0x800fffff, R43, 0xf8, !PT ;  /* 0x800fffff2d2d7812 */ /* 0x000fc600078ef82b */
[----:B------:R-:W-:-:S03]  /*a380*/  DFMA R48, R46, -R12, 1 ;  /* 0x3ff000002e30742b */ /* 0x000fc6000000080c */
[----:B------:R-:W-:-:S05]  /*a390*/  @!P3 DFMA R44, R44, 2, -R50 ;  /* 0x400000002c2cb82b */ /* 0x000fca0000000832 */
[----:B------:R-:W-:-:S05]  /*a3a0*/  DFMA R46, R46, R48, R46 ;  /* 0x000000302e2e722b */ /* 0x000fca000000002e */
[----:B------:R-:W-:-:S03]  /*a3b0*/  @!P3 LOP3.LUT R54, R45, 0x7ff00000, RZ, 0xc0, !PT ;  /* 0x7ff000002d36b812 */ /* 0x000fc600078ec0ff */
[----:B------:R-:W-:Y:S01]  /*a3c0*/  DMUL R48, R46, R44 ;  /* 0x0000002c2e307228 */ /* 0x000fe20000000000 */
[----:B------:R-:W-:-:S04]  /*a3d0*/  IADD3 R55, PT, PT, R54, -0x1, RZ ;  /* 0xffffffff36377810 */ /* 0x000fc80007ffe0ff */
[----:B------:R-:W-:-:S03]  /*a3e0*/  ISETP.GT.U32.AND P1, PT, R55, 0x7feffffe, PT ;  /* 0x7feffffe3700780c */ /* 0x000fc60003f24070 */
[----:B------:R-:W-:Y:S01]  /*a3f0*/  DFMA R50, R48, -R12, R44 ;  /* 0x8000000c3032722b */ /* 0x000fe2000000002c */
[----:B------:R-:W-:-:S07]  /*a400*/  ISETP.GT.U32.OR P1, PT, R56, 0x7feffffe, P1 ;  /* 0x7feffffe3800780c */ /* 0x000fce0000f24470 */
[----:B------:R-:W-:-:S06]  /*a410*/  DFMA R46, R46, R50, R48 ;  /* 0x000000322e2e722b */ /* 0x000fcc0000000030 */
[----:B------:R-:W-:Y:S05]  /*a420*/  @P1 BRA `(.L_x_187) ;  /* 0x0000000000741947 */ /* 0x000fea0003800000 */
[----:B------:R-:W-:Y:S01]  /*a430*/  LOP3.LUT R50, R43, 0x7ff00000, RZ, 0xc0, !PT ;  /* 0x7ff000002b327812 */ /* 0x000fe200078ec0ff */
[----:B------:R-:W-:Y:S01]  /*a440*/  IMAD.MOV.U32 R48, RZ, RZ, 0x1ca00000 ;  /* 0x1ca00000ff307424 */ /* 0x000fe200078e00ff */
[----:B------:R-:W-:-:S04]  /*a450*/  LOP3.LUT R43, R15, 0x7ff00000, RZ, 0xc0, !PT ;  /* 0x7ff000000f2b7812 */ /* 0x000fc800078ec0ff */
[CC--:B------:R-:W-:Y:S02]  /*a460*/  VIADDMNMX R42, R50.reuse, -R43.reuse, 0xb9600000, !PT ;  /* 0xb9600000322a7446 */ /* 0x0c0fe4000780092b */
[----:B------:R-:W-:Y:S02]  /*a470*/  ISETP.GE.U32.AND P1, PT, R50, R43, PT ;  /* 0x0000002b3200720c */ /* 0x000fe40003f26070 */
[----:B------:R-:W-:Y:S02]  /*a480*/  VIMNMX R42, PT, PT, R42, 0x46a00000, PT ;  /* 0x46a000002a2a7848 */ /* 0x000fe40003fe0100 */
[----:B------:R-:W-:-:S04]  /*a490*/  SEL R43, R48, 0x63400000, !P1 ;  /* 0x63400000302b7807 */ /* 0x000fc80004800000 */
[----:B------:R-:W-:Y:S01]  /*a4a0*/  IADD3 R50, PT, PT, -R43, R42, RZ ;  /* 0x0000002a2b327210 */ /* 0x000fe20007ffe1ff */
[----:B------:R-:W-:-:S04]  /*a4b0*/  IMAD.MOV.U32 R42, RZ, RZ, RZ ;  /* 0x000000ffff2a7224 */ /* 0x000fc800078e00ff */
[----:B------:R-:W-:-:S06]  /*a4c0*/  VIADD R43, R50, 0x7fe00000 ;  /* 0x7fe00000322b7836 */ /* 0x000fcc0000000000 */
[----:B------:R-:W-:-:S10]  /*a4d0*/  DMUL R48, R46, R42 ;  /* 0x0000002a2e307228 */ /* 0x000fd40000000000 */
[----:B------:R-:W-:-:S13]  /*a4e0*/  FSETP.GTU.AND P1, PT, |R49|, 1.469367938527859385e-39, PT ;  /* 0x001000003100780b */ /* 0x000fda0003f2c200 */
[----:B------:R-:W-:Y:S05]  /*a4f0*/  @P1 BRA `(.L_x_188) ;  /* 0x0000000000941947 */ /* 0x000fea0003800000 */
[----:B------:R-:W-:Y:S01]  /*a500*/  DFMA R12, R46, -R12, R44 ;  /* 0x8000000c2e0c722b */ /* 0x000fe2000000002c */
[----:B------:R-:W-:-:S09]  /*a510*/  MOV R42, RZ ;  /* 0x000000ff002a7202 */ /* 0x000fd20000000f00 */
[C---:B------:R-:W-:Y:S02]  /*a520*/  FSETP.NEU.AND P1, PT, R13.reuse, RZ, PT ;  /* 0x000000ff0d00720b */ /* 0x040fe40003f2d000 */
[----:B------:R-:W-:-:S04]  /*a530*/  LOP3.LUT R15, R13, 0x80000000, R15, 0x48, !PT ;  /* 0x800000000d0f7812 */ /* 0x000fc800078e480f */
[----:B------:R-:W-:-:S07]  /*a540*/  LOP3.LUT R43, R15, R43, RZ, 0xfc, !PT ;  /* 0x0000002b0f2b7212 */ /* 0x000fce00078efcff */
[----:B------:R-:W-:Y:S05]  /*a550*/  @!P1 BRA `(.L_x_188) ;  /* 0x00000000007c9947 */ /* 0x000fea0003800000 */
[----:B------:R-:W-:Y:S01]  /*a560*/  IMAD.MOV R13, RZ, RZ, -R50 ;  /* 0x000000ffff0d7224 */ /* 0x000fe200078e0a32 */
[----:B------:R-:W-:Y:S01]  /*a570*/  DMUL.RP R42, R46, R42 ;  /* 0x0000002a2e2a7228 */ /* 0x000fe20000008000 */
[----:B------:R-:W-:-:S06]  /*a580*/  IMAD.MOV.U32 R12, RZ, RZ, RZ ;  /* 0x000000ffff0c7224 */ /* 0x000fcc00078e00ff */
[----:B------:R-:W-:-:S03]  /*a590*/  DFMA R12, R48, -R12, R46 ;  /* 0x8000000c300c722b */ /* 0x000fc6000000002e */
[----:B------:R-:W-:-:S03]  /*a5a0*/  LOP3.LUT R15, R43, R15, RZ, 0x3c, !PT ;  /* 0x0000000f2b0f7212 */ /* 0x000fc600078e3cff */
[----:B------:R-:W-:-:S04]  /*a5b0*/  IADD3 R12, PT, PT, -R50, -0x43300000, RZ ;  /* 0xbcd00000320c7810 */ /* 0x000fc80007ffe1ff */
[----:B------:R-:W-:-:S04]  /*a5c0*/  FSETP.NEU.AND P1, PT, |R13|, R12, PT ;  /* 0x0000000c0d00720b */ /* 0x000fc80003f2d200 */
[----:B------:R-:W-:Y:S02]  /*a5d0*/  FSEL R48, R42, R48, !P1 ;  /* 0x000000302a307208 */ /* 0x000fe40004800000 */
[----:B------:R-:W-:Y:S01]  /*a5e0*/  FSEL R49, R15, R49, !P1 ;  /* 0x000000310f317208 */ /* 0x000fe20004800000 */
[----:B------:R-:W-:Y:S06]  /*a5f0*/  BRA `(.L_x_188) ;  /* 0x0000000000547947 */ /* 0x000fec0003800000 */
.L_x_187:
[----:B------:R-:W-:-:S14]  /*a600*/  DSETP.NAN.AND P1, PT, R42, R42, PT ;  /* 0x0000002a2a00722a */ /* 0x000fdc0003f28000 */
[----:B------:R-:W-:Y:S05]  /*a610*/  @P1 BRA `(.L_x_189) ;  /* 0x0000000000441947 */ /* 0x000fea0003800000 */
[----:B------:R-:W-:-:S14]  /*a620*/  DSETP.NAN.AND P1, PT, R14, R14, PT ;  /* 0x0000000e0e00722a */ /* 0x000fdc0003f28000 */
[----:B------:R-:W-:Y:S05]  /*a630*/  @P1 BRA `(.L_x_190) ;  /* 0x0000000000301947 */ /* 0x000fea0003800000 */
[----:B------:R-:W-:Y:S01]  /*a640*/  ISETP.NE.AND P1, PT, R54, R53, PT ;  /* 0x000000353600720c */ /* 0x000fe20003f25270 */
[----:B------:R-:W-:Y:S01]  /*a650*/  IMAD.MOV.U32 R49, RZ, RZ, -0x80000 ;  /* 0xfff80000ff317424 */ /* 0x000fe200078e00ff */
[----:B------:R-:W-:-:S11]  /*a660*/  MOV R48, 0x0 ;  /* 0x0000000000307802 */ /* 0x000fd60000000f00 */
[----:B------:R-:W-:Y:S05]  /*a670*/  @!P1 BRA `(.L_x_188) ;  /* 0x0000000000349947 */ /* 0x000fea0003800000 */
[----:B------:R-:W-:Y:S02]  /*a680*/  ISETP.NE.AND P1, PT, R54, 0x7ff00000, PT ;  /* 0x7ff000003600780c */ /* 0x000fe40003f25270 */
[----:B------:R-:W-:Y:S02]  /*a690*/  LOP3.LUT R49, R43, 0x80000000, R15, 0x48, !PT ;  /* 0x800000002b317812 */ /* 0x000fe400078e480f */
[----:B------:R-:W-:-:S13]  /*a6a0*/  ISETP.EQ.OR P1, PT, R53, RZ, !P1 ;  /* 0x000000ff3500720c */ /* 0x000fda0004f22670 */
[----:B------:R-:W-:Y:S01]  /*a6b0*/  @P1 LOP3.LUT R12, R49, 0x7ff00000, RZ, 0xfc, !PT ;  /* 0x7ff00000310c1812 */ /* 0x000fe200078efcff */
[----:B------:R-:W-:Y:S01]  /*a6c0*/  @!P1 IMAD.MOV.U32 R48, RZ, RZ, RZ ;  /* 0x000000ffff309224 */ /* 0x000fe200078e00ff */
[----:B------:R-:W-:-:S03]  /*a6d0*/  @P1 MOV R48, RZ ;  /* 0x000000ff00301202 */ /* 0x000fc60000000f00 */
[----:B------:R-:W-:Y:S01]  /*a6e0*/  @P1 IMAD.MOV.U32 R49, RZ, RZ, R12 ;  /* 0x000000ffff311224 */ /* 0x000fe200078e000c */
[----:B------:R-:W-:Y:S06]  /*a6f0*/  BRA `(.L_x_188) ;  /* 0x0000000000147947 */ /* 0x000fec0003800000 */
.L_x_190:
[----:B------:R-:W-:Y:S01]  /*a700*/  LOP3.LUT R49, R15, 0x80000, RZ, 0xfc, !PT ;  /* 0x000800000f317812 */ /* 0x000fe200078efcff */
[----:B------:R-:W-:Y:S01]  /*a710*/  IMAD.MOV.U32 R48, RZ, RZ, R14 ;  /* 0x000000ffff307224 */ /* 0x000fe200078e000e */
[----:B------:R-:W-:Y:S06]  /*a720*/  BRA `(.L_x_188) ;  /* 0x0000000000087947 */ /* 0x000fec0003800000 */
.L_x_189:
[----:B------:R-:W-:Y:S02]  /*a730*/  LOP3.LUT R49, R43, 0x80000, RZ, 0xfc, !PT ;  /* 0x000800002b317812 */ /* 0x000fe400078efcff */
[----:B------:R-:W-:-:S07]  /*a740*/  MOV R48, R42 ;  /* 0x0000002a00307202 */ /* 0x000fce0000000f00 */
.L_x_188:
[----:B------:R-:W-:Y:S05]  /*a750*/  BSYNC.RECONVERGENT B1 ;  /* 0x0000000000017941 */ /* 0x000fea0003800200 */
.L_x_186:
[----:B------:R-:W-:-:S04]  /*a760*/  IMAD.MOV.U32 R53, RZ, RZ, 0x0 ;  /* 0x00000000ff357424 */ /* 0x000fc800078e00ff */
[----:B------:R-:W-:Y:S05]  /*a770*/  RET.REL.NODEC R52 `(_Z3GPRPdiS_PiiS0_idS_iiS_) ;  /* 0xffffff5834207950 */ /* 0x000fea0003c3ffff */
        .weak           $__internal_2_$__cuda_sm20_dsqrt_rn_f64_mediumpath_v1
        .type           $__internal_2_$__cuda_sm20_dsqrt_rn_f64_mediumpath_v1,@function
        .size           $__internal_2_$__cuda_sm20_dsqrt_rn_f64_mediumpath_v1,($_Z3GPRPdiS_PiiS0_idS_iiS_$__internal_accurate_pow - $__internal_2_$__cuda_sm20_dsqrt_rn_f64_mediumpath_v1)
$__internal_2_$__cuda_sm20_dsqrt_rn_f64_mediumpath_v1:
[----:B------:R-:W-:Y:S01]  /*a780*/  ISETP.GE.U32.AND P0, PT, R8, -0x3400000, PT ;  /* 0xfcc000000800780c */ /* 0x000fe20003f06070 */
[----:B------:R-:W-:Y:S01]  /*a790*/  BSSY.RECONVERGENT B3, `(.L_x_191) ;  /* 0x000002a000037945 */ /* 0x000fe20003800200 */
[----:B------:R-:W-:Y:S01]  /*a7a0*/  MOV R9, R11 ;  /* 0x0000000b00097202 */ /* 0x000fe20000000f00 */
[----:B------:R-:W-:Y:S01]  /*a7b0*/  IMAD.MOV.U32 R8, RZ, RZ, R20 ;  /* 0x000000ffff087224 */ /* 0x000fe200078e0014 */
[----:B------:R-:W-:Y:S01]  /*a7c0*/  MOV R10, R12 ;  /* 0x0000000c000a7202 */ /* 0x000fe20000000f00 */
[----:B------:R-:W-:Y:S02]  /*a7d0*/  IMAD.MOV.U32 R2, RZ, RZ, R28 ;  /* 0x000000ffff027224 */ /* 0x000fe400078e001c */
[----:B------:R-:W-:Y:S02]  /*a7e0*/  IMAD.MOV.U32 R3, RZ, RZ, R29 ;  /* 0x000000ffff037224 */ /* 0x000fe400078e001d */
[----:B------:R-:W-:Y:S02]  /*a7f0*/  IMAD.MOV.U32 R11, RZ, RZ, R15 ;  /* 0x000000ffff0b7224 */ /* 0x000fe400078e000f */
[----:B------:R-:W-:-:S02]  /*a800*/  IMAD.MOV.U32 R12, RZ, RZ, R14 ;  /* 0x000000ffff0c7224 */ /* 0x000fc400078e000e */
[----:B------:R-:W-:Y:S05]  /*a810*/  @!P0 BRA `(.L_x_192) ;  /* 0x0000000000208947 */ /* 0x000fea0003800000 */
[----:B------:R-:W-:-:S10]  /*a820*/  DFMA.RM R2, R2, R10, R12 ;  /* 0x0000000a0202722b */ /* 0x000fd4000000400c */
[----:B------:R-:W-:-:S04]  /*a830*/  IADD3 R10, P0, PT, R2, 0x1, RZ ;  /* 0x00000001020a7810 */ /* 0x000fc80007f1e0ff */
[----:B------:R-:W-:-:S06]  /*a840*/  IADD3.X R11, PT, PT, RZ, R3, RZ, P0, !PT ;  /* 0x00000003ff0b7210 */ /* 0x000fcc00007fe4ff */
[----:B------:R-:W-:-:S08]  /*a850*/  DFMA.RP R8, -R2, R10, R8 ;  /* 0x0000000a0208722b */ /* 0x000fd00000008108 */
[----:B------:R-:W-:-:S06]  /*a860*/  DSETP.GT.AND P0, PT, R8, RZ, PT ;  /* 0x000000ff0800722a */ /* 0x000fcc0003f04000 */
[----:B------:R-:W-:Y:S02]  /*a870*/  FSEL R2, R10, R2, P0 ;  /* 0x000000020a027208 */ /* 0x000fe40000000000 */
[----:B------:R-:W-:Y:S01]  /*a880*/  FSEL R3, R11, R3, P0 ;  /* 0x000000030b037208 */ /* 0x000fe20000000000 */
[----:B------:R-:W-:Y:S06]  /*a890*/  BRA `(.L_x_193) ;  /* 0x0000000000647947 */ /* 0x000fec0003800000 */
.L_x_192:
[----:B------:R-:W-:-:S14]  /*a8a0*/  DSETP.NE.AND P0, PT, R8, RZ, PT ;  /* 0x000000ff0800722a */ /* 0x000fdc0003f05000 */
[----:B------:R-:W-:Y:S05]  /*a8b0*/  @!P0 BRA `(.L_x_194) ;  /* 0x0000000000588947 */ /* 0x000fea0003800000 */
[----:B------:R-:W-:-:S13]  /*a8c0*/  ISETP.GE.AND P0, PT, R9, RZ, PT ;  /* 0x000000ff0900720c */ /* 0x000fda0003f06270 */
[----:B------:R-:W-:Y:S02]  /*a8d0*/  @!P0 IMAD.MOV.U32 R2, RZ, RZ, 0x0 ;  /* 0x00000000ff028424 */ /* 0x000fe400078e00ff */
[----:B------:R-:W-:Y:S01]  /*a8e0*/  @!P0 IMAD.MOV.U32 R3, RZ, RZ, -0x80000 ;  /* 0xfff80000ff038424 */ /* 0x000fe200078e00ff */
[----:B------:R-:W-:Y:S06]  /*a8f0*/  @!P0 BRA `(.L_x_193) ;  /* 0x00000000004c8947 */ /* 0x000fec0003800000 */
[----:B------:R-:W-:-:S13]  /*a900*/  ISETP.GT.AND P0, PT, R9, 0x7fefffff, PT ;  /* 0x7fefffff0900780c */ /* 0x000fda0003f04270 */
[----:B------:R-:W-:Y:S05]  /*a910*/  @P0 BRA `(.L_x_194) ;  /* 0x0000000000400947 */ /* 0x000fea0003800000 */
[----:B------:R-:W-:Y:S01]  /*a920*/  DMUL R2, R8, 8.11296384146066816958e+31 ;  /* 0x4690000008027828 */ /* 0x000fe20000000000 */
[----:B------:R-:W-:Y:S01]  /*a930*/  IMAD.MOV.U32 R12, RZ, RZ, 0x0 ;  /* 0x00000000ff0c7424 */ /* 0x000fe200078e00ff */
[----:B------:R-:W-:Y:S01]  /*a940*/  MOV R8, RZ ;  /* 0x000000ff00087202 */ /* 0x000fe20000000f00 */
[----:B------:R-:W-:-:S03]  /*a950*/  IMAD.MOV.U32 R13, RZ, RZ, 0x3fd80000 ;  /* 0x3fd80000ff0d7424 */ /* 0x000fc600078e00ff */
[----:B------:R-:W0:Y:S02]  /*a960*/  MUFU.RSQ64H R9, R3 ;  /* 0x0000000300097308 */ /* 0x000e240000001c00 */
[----:B0-----:R-:W-:-:S08]  /*a970*/  DMUL R10, R8, R8 ;  /* 0x00000008080a7228 */ /* 0x001fd00000000000 */
[----:B------:R-:W-:-:S08]  /*a980*/  DFMA R10, R2, -R10, 1 ;  /* 0x3ff00000020a742b */ /* 0x000fd0000000080a */
[----:B------:R-:W-:Y:S02]  /*a990*/  DFMA R12, R10, R12, 0.5 ;  /* 0x3fe000000a0c742b */ /* 0x000fe4000000000c */
[----:B------:R-:W-:-:S08]  /*a9a0*/  DMUL R10, R8, R10 ;  /* 0x0000000a080a7228 */ /* 0x000fd00000000000 */
[----:B------:R-:W-:-:S08]  /*a9b0*/  DFMA R10, R12, R10, R8 ;  /* 0x0000000a0c0a722b */ /* 0x000fd00000000008 */
[----:B------:R-:W-:Y:S02]  /*a9c0*/  DMUL R8, R2, R10 ;  /* 0x0000000a02087228 */ /* 0x000fe40000000000 */
[----:B------:R-:W-:-:S06]  /*a9d0*/  IADD3 R11, PT, PT, R11, -0x100000, RZ ;  /* 0xfff000000b0b7810 */ /* 0x000fcc0007ffe0ff */
[----:B------:R-:W-:-:S08]  /*a9e0*/  DFMA R12, R8, -R8, R2 ;  /* 0x80000008080c722b */ /* 0x000fd00000000002 */
[----:B------:R-:W-:-:S10]  /*a9f0*/  DFMA R2, R10, R12, R8 ;  /* 0x0000000c0a02722b */ /* 0x000fd40000000008 */
[----:B------:R-:W-:Y:S01]  /*aa00*/  VIADD R3, R3, 0xfcb00000 ;  /* 0xfcb0000003037836 */ /* 0x000fe20000000000 */
[----:B------:R-:W-:Y:S06]  /*aa10*/  BRA `(.L_x_193) ;  /* 0x0000000000047947 */ /* 0x000fec0003800000 */
.L_x_194:
[----:B------:R-:W-:-:S11]  /*aa20*/  DADD R2, R8, R8 ;  /* 0x0000000008027229 */ /* 0x000fd60000000008 */
.L_x_193:
[----:B------:R-:W-:Y:S05]  /*aa30*/  BSYNC.RECONVERGENT B3 ;  /* 0x0000000000037941 */ /* 0x000fea0003800200 */
.L_x_191:
[----:B------:R-:W-:Y:S01]  /*aa40*/  IMAD.MOV.U32 R12, RZ, RZ, R2 ;  /* 0x000000ffff0c7224 */ /* 0x000fe200078e0002 */
[----:B------:R-:W-:Y:S01]  /*aa50*/  MOV R13, R3 ;  /* 0x00000003000d7202 */ /* 0x000fe20000000f00 */
[----:B------:R-:W-:Y:S02]  /*aa60*/  IMAD.MOV.U32 R2, RZ, RZ, R32 ;  /* 0x000000ffff027224 */ /* 0x000fe400078e0020 */
[----:B------:R-:W-:-:S04]  /*aa70*/  IMAD.MOV.U32 R3, RZ, RZ, 0x0 ;  /* 0x00000000ff037424 */ /* 0x000fc800078e00ff */
[----:B------:R-:W-:Y:S05]  /*aa80*/  RET.REL.NODEC R2 `(_Z3GPRPdiS_PiiS0_idS_iiS_) ;  /* 0xffffff54025c7950 */ /* 0x000fea0003c3ffff */
        .type           $_Z3GPRPdiS_PiiS0_idS_iiS_$__internal_accurate_pow,@function
        .size           $_Z3GPRPdiS_PiiS0_idS_iiS_$__internal_accurate_pow,(.L_x_200 - $_Z3GPRPdiS_PiiS0_idS_iiS_$__internal_accurate_pow)
$_Z3GPRPdiS_PiiS0_idS_iiS_$__internal_accurate_pow:
[----:B------:R-:W-:Y:S01]  /*aa90*/  ISETP.GT.U32.AND P5, PT, R7, 0xfffff, PT ;  /* 0x000fffff0700780c */ /* 0x000fe20003fa4070 */
[--C-:B------:R-:W-:Y:S01]  /*aaa0*/  IMAD.MOV.U32 R3, RZ, RZ, R7.reuse ;  /* 0x000000ffff037224 */ /* 0x100fe200078e0007 */
[----:B------:R-:W-:Y:S01]  /*aab0*/  MOV R2, R6 ;  /* 0x0000000600027202 */ /* 0x000fe20000000f00 */
[----:B------:R-:W-:Y:S01]  /*aac0*/  UMOV UR6, 0x7d2cafe2 ;  /* 0x7d2cafe200067882 */ /* 0x000fe20000000000 */
[----:B------:R-:W-:Y:S01]  /*aad0*/  SHF.R.U32.HI R4, RZ, 0x14, R7 ;  /* 0x00000014ff047819 */ /* 0x000fe20000011607 */
[----:B------:R-:W-:Y:S01]  /*aae0*/  UMOV UR7, 0x3eb0f5ff ;  /* 0x3eb0f5ff00077882 */ /* 0x000fe20000000000 */
[----:B------:R-:W-:Y:S01]  /*aaf0*/  MOV R10, RZ ;  /* 0x000000ff000a7202 */ /* 0x000fe20000000f00 */
[----:B------:R-:W-:Y:S01]  /*ab00*/  UMOV UR8, 0x3b39803f ;  /* 0x3b39803f00087882 */ /* 0x000fe20000000000 */
[----:B------:R-:W-:-:S05]  /*ab10*/  UMOV UR9, 0x3c7abc9e ;  /* 0x3c7abc9e00097882 */ /* 0x000fca0000000000 */
[----:B------:R-:W-:Y:S01]  /*ab20*/  @!P5 DMUL R8, R2, 1.80143985094819840000e+16 ;  /* 0x435000000208d828 */ /* 0x000fe20000000000 */
[----:B------:R-:W-:-:S09]  /*ab30*/  IMAD.MOV.U32 R2, RZ, RZ, R7 ;  /* 0x000000ffff027224 */ /* 0x000fd200078e0007 */
[----:B------:R-:W-:Y:S01]  /*ab40*/  @!P5 MOV R2, R9 ;  /* 0x000000090002d202 */ /* 0x000fe20000000f00 */
[----:B------:R-:W-:Y:S01]  /*ab50*/  @!P5 IMAD.MOV.U32 R6, RZ, RZ, R8 ;  /* 0x000000ffff06d224 */ /* 0x000fe200078e0008 */
[----:B------:R-:W-:Y:S01]  /*ab60*/  @!P5 LEA.HI R4, R9, 0xffffffca, RZ, 0xc ;  /* 0xffffffca0904d811 */ /* 0x000fe200078f60ff */
[----:B------:R-:W-:Y:S01]  /*ab70*/  IMAD.MOV.U32 R8, RZ, RZ, 0x41ad3b5a ;  /* 0x41ad3b5aff087424 */ /* 0x000fe200078e00ff */
[----:B------:R-:W-:Y:S01]  /*ab80*/  LOP3.LUT R2, R2, 0x800fffff, RZ, 0xc0, !PT ;  /* 0x800fffff02027812 */ /* 0x000fe200078ec0ff */
[----:B------:R-:W-:Y:S02]  /*ab90*/  IMAD.MOV.U32 R9, RZ, RZ, 0x3ed0f5d2 ;  /* 0x3ed0f5d2ff097424 */ /* 0x000fe400078e00ff */
[----:B------:R-:W-:Y:S01]  /*aba0*/  VIADD R20, R4, 0xfffffc01 ;  /* 0xfffffc0104147836 */ /* 0x000fe20000000000 */
[----:B------:R-:W-:-:S04]  /*abb0*/  LOP3.LUT R7, R2, 0x3ff00000, RZ, 0xfc, !PT ;  /* 0x3ff0000002077812 */ /* 0x000fc800078efcff */
[----:B------:R-:W-:-:S13]  /*abc0*/  ISETP.GE.U32.AND P5, PT, R7, 0x3ff6a09f, PT ;  /* 0x3ff6a09f0700780c */ /* 0x000fda0003fa6070 */
[----:B------:R-:W-:Y:S01]  /*abd0*/  @P5 IADD3 R3, PT, PT, R7, -0x100000, RZ ;  /* 0xfff0000007035810 */ /* 0x000fe20007ffe0ff */
[----:B------:R-:W-:-:S04]  /*abe0*/  @P5 VIADD R20, R4, 0xfffffc02 ;  /* 0xfffffc0204145836 */ /* 0x000fc80000000000 */
[----:B------:R-:W-:-:S06]  /*abf0*/  @P5 IMAD.MOV.U32 R7, RZ, RZ, R3 ;  /* 0x000000ffff075224 */ /* 0x000fcc00078e0003 */
[C---:B------:R-:W-:Y:S02]  /*ac00*/  DADD R4, R6.reuse, 1 ;  /* 0x3ff0000006047429 */ /* 0x040fe40000000000 */
[----:B------:R-:W-:-:S04]  /*ac10*/  DADD R6, R6, -1 ;  /* 0xbff0000006067429 */ /* 0x000fc80000000000 */
[----:B------:R-:W0:Y:S02]  /*ac20*/  MUFU.RCP64H R11, R5 ;  /* 0x00000005000b7308 */ /* 0x000e240000001800 */
[----:B0-----:R-:W-:-:S08]  /*ac30*/  DFMA R2, -R4, R10, 1 ;  /* 0x3ff000000402742b */ /* 0x001fd0000000010a */
[----:B------:R-:W-:-:S08]  /*ac40*/  DFMA R2, R2, R2, R2 ;  /* 0x000000020202722b */ /* 0x000fd00000000002 */
[----:B------:R-:W-:-:S08]  /*ac50*/  DFMA R10, R10, R2, R10 ;  /* 0x000000020a0a722b */ /* 0x000fd0000000000a */
[----:B------:R-:W-:-:S08]  /*ac60*/  DMUL R2, R6, R10 ;  /* 0x0000000a06027228 */ /* 0x000fd00000000000 */
[----:B------:R-:W-:-:S08]  /*ac70*/  DFMA R2, R6, R10, R2 ;  /* 0x0000000a0602722b */ /* 0x000fd00000000002 */
[----:B------:R-:W-:-:S08]  /*ac80*/  DMUL R12, R2, R2 ;  /* 0x00000002020c7228 */ /* 0x000fd00000000000 */
[----:B------:R-:W-:Y:S01]  /*ac90*/  DFMA R4, R12, UR6, R8 ;  /* 0x000000060c047c2b */ /* 0x000fe20008000008 */
[----:B------:R-:W-:Y:S01]  /*aca0*/  UMOV UR6, 0x75488a3f ;  /* 0x75488a3f00067882 */ /* 0x000fe20000000000 */
[----:B------:R-:W-:Y:S01]  /*acb0*/  UMOV UR7, 0x3ef3b20a ;  /* 0x3ef3b20a00077882 */ /* 0x000fe20000000000 */
[----:B------:R-:W-:-:S05]  /*acc0*/  DADD R8, R6, -R2 ;  /* 0x0000000006087229 */ /* 0x000fca0000000802 */
[----:B------:R-:W-:Y:S01]  /*acd0*/  DFMA R4, R12, R4, UR6 ;  /* 0x000000060c047e2b */ /* 0x000fe20008000004 */
[----:B------:R-:W-:Y:S01]  /*ace0*/  UMOV UR6, 0xe4faecd5 ;  /* 0xe4faecd500067882 */ /* 0x000fe20000000000 */
[----:B------:R-:W-:Y:S01]  /*acf0*/  UMOV UR7, 0x3f1745cd ;  /* 0x3f1745cd00077882 */ /* 0x000fe20000000000 */
[----:B------:R-:W-:-:S05]  /*ad00*/  DADD R8, R8, R8 ;  /* 0x0000000008087229 */ /* 0x000fca0000000008 */
[----:B------:R-:W-:Y:S01]  /*ad10*/  DFMA R4, R12, R4, UR6 ;  /* 0x000000060c047e2b */ /* 0x000fe20008000004 */
[----:B------:R-:W-:Y:S01]  /*ad20*/  UMOV UR6, 0x258a578b ;  /* 0x258a578b00067882 */ /* 0x000fe20000000000 */
[----:B------:R-:W-:Y:S01]  /*ad30*/  UMOV UR7, 0x3f3c71c7 ;  /* 0x3f3c71c700077882 */ /* 0x000fe20000000000 */
[-C--:B------:R-:W-:Y:S02]  /*ad40*/  DFMA R6, R6, -R2.reuse, R8 ;  /* 0x800000020606722b */ /* 0x080fe40000000008 */
[----:B------:R-:W-:-:S03]  /*ad50*/  DMUL R8, R2, R2 ;  /* 0x0000000202087228 */ /* 0x000fc60000000000 */
[----:B------:R-:W-:Y:S01]  /*ad60*/  DFMA R4, R12, R4, UR6 ;  /* 0x000000060c047e2b */ /* 0x000fe20008000004 */
[----:B------:R-:W-:Y:S01]  /*ad70*/  UMOV UR6, 0x9242b910 ;  /* 0x9242b91000067882 */ /* 0x000fe20000000000 */
[----:B------:R-:W-:Y:S01]  /*ad80*/  UMOV UR7, 0x3f624924 ;  /* 0x3f62492400077882 */ /* 0x000fe20000000000 */
[----:B------:R-:W-:Y:S02]  /*ad90*/  DMUL R6, R10, R6 ;  /* 0x000000060a067228 */ /* 0x000fe40000000000 */
[----:B------:R-:W-:-:S03]  /*ada0*/  DMUL R10, R2, R8 ;  /* 0x00000008020a7228 */ /* 0x000fc60000000000 */
[----:B------:R-:W-:Y:S01]  /*adb0*/  DFMA R4, R12, R4, UR6 ;  /* 0x000000060c047e2b */ /* 0x000fe20008000004 */
[----:B------:R-:W-:Y:S01]  /*adc0*/  UMOV UR6, 0x99999dfb ;  /* 0x99999dfb00067882 */ /* 0x000fe20000000000 */
[----:B------:R-:W-:-:S03]  /*add0*/  UMOV UR7, 0x3f899999 ;  /* 0x3f89999900077882 */ /* 0x000fc60000000000 */
[----:B------:R-:W-:-:S03]  /*ade0*/  DFMA R44, R2, R8, -R10 ;  /* 0x00000008022c722b */ /* 0x000fc6000000080a */
[----:B------:R-:W-:Y:S01]  /*adf0*/  DFMA R14, R12, R4, UR6 ;  /* 0x000000060c0e7e2b */ /* 0x000fe20008000004 */
[----:B------:R-:W-:Y:S01]  /*ae00*/  UMOV UR6, 0x55555555 ;  /* 0x5555555500067882 */ /* 0x000fe20000000000 */
[----:B------:R-:W-:-:S03]  /*ae10*/  UMOV UR7, 0x3fb55555 ;  /* 0x3fb5555500077882 */ /* 0x000fc60000000000 */
[----:B------:R-:W-:-:S03]  /*ae20*/  DFMA R44, R6, R8, R44 ;  /* 0x00000008062c722b */ /* 0x000fc6000000002c */
[----:B------:R-:W-:-:S08]  /*ae30*/  DFMA R4, R12, R14, UR6 ;  /* 0x000000060c047e2b */ /* 0x000fd0000800000e */
[----:B------:R-:W-:Y:S01]  /*ae40*/  DADD R28, -R4, UR6 ;  /* 0x00000006041c7e29 */ /* 0x000fe20008000100 */
[----:B------:R-:W-:Y:S01]  /*ae50*/  UMOV UR6, 0xb9e7b0 ;  /* 0x00b9e7b000067882 */ /* 0x000fe20000000000 */
[----:B------:R-:W-:-:S06]  /*ae60*/  UMOV UR7, 0x3c46a4cb ;  /* 0x3c46a4cb00077882 */ /* 0x000fcc0000000000 */
[----:B------:R-:W-:Y:S02]  /*ae70*/  DFMA R12, R12, R14, R28 ;  /* 0x0000000e0c0c722b */ /* 0x000fe4000000001c */
[----:B------:R-:W-:Y:S01]  /*ae80*/  DFMA R28, R2, R2, -R8 ;  /* 0x00000002021c722b */ /* 0x000fe20000000808 */
[----:B------:R-:W-:Y:S01]  /*ae90*/  IADD3 R15, PT, PT, R7, 0x100000, RZ ;  /* 0x00100000070f7810 */ /* 0x000fe20007ffe0ff */
[----:B------:R-:W-:-:S04]  /*aea0*/  IMAD.MOV.U32 R14, RZ, RZ, R6 ;  /* 0x000000ffff0e7224 */ /* 0x000fc800078e0006 */
[----:B------:R-:W-:Y:S01]  /*aeb0*/  DADD R12, R12, -UR6 ;  /* 0x800000060c0c7e29 */ /* 0x000fe20008000000 */
[----:B------:R-:W-:Y:S01]  /*aec0*/  UMOV UR6, 0x80000000 ;  /* 0x8000000000067882 */ /* 0x000fe20000000000 */
[----:B------:R-:W-:Y:S01]  /*aed0*/  DFMA R28, R2, R14, R28 ;  /* 0x0000000e021c722b */ /* 0x000fe2000000001c */
[----:B------:R-:W-:-:S05]  /*aee0*/  UMOV UR7, 0x43300000 ;  /* 0x4330000000077882 */ /* 0x000fca0000000000 */
[----:B------:R-:W-:Y:S02]  /*aef0*/  DADD R14, R4, R12 ;  /* 0x00000000040e7229 */ /* 0x000fe4000000000c */
[----:B------:R-:W-:-:S06]  /*af00*/  DFMA R28, R2, R28, R44 ;  /* 0x0000001c021c722b */ /* 0x000fcc000000002c */
[----:B------:R-:W-:Y:S02]  /*af10*/  DMUL R8, R14, R10 ;  /* 0x0000000a0e087228 */ /* 0x000fe40000000000 */
[----:B------:R-:W-:-:S06]  /*af20*/  DADD R44, R4, -R14 ;  /* 0x00000000042c7229 */ /* 0x000fcc000000080e */
[----:B------:R-:W-:Y:S02]  /*af30*/  DFMA R4, R14, R10, -R8 ;  /* 0x0000000a0e04722b */ /* 0x000fe40000000808 */
[----:B------:R-:W-:-:S06]  /*af40*/  DADD R44, R12, R44 ;  /* 0x000000000c2c7229 */ /* 0x000fcc000000002c */
[----:B------:R-:W-:-:S08]  /*af50*/  DFMA R4, R14, R28, R4 ;  /* 0x0000001c0e04722b */ /* 0x000fd00000000004 */
[----:B------:R-:W-:-:S08]  /*af60*/  DFMA R44, R44, R10, R4 ;  /* 0x0000000a2c2c722b */ /* 0x000fd00000000004 */
[----:B------:R-:W-:-:S08]  /*af70*/  DADD R10, R8, R44 ;  /* 0x00000000080a7229 */ /* 0x000fd0000000002c */
[--C-:B------:R-:W-:Y:S02]  /*af80*/  DADD R4, R2, R10.reuse ;  /* 0x0000000002047229 */ /* 0x100fe4000000000a */
[----:B------:R-:W-:-:S06]  /*af90*/  DADD R8, R8, -R10 ;  /* 0x0000000008087229 */ /* 0x000fcc000000080a */
[----:B------:R-:W-:Y:S02]  /*afa0*/  DADD R2, R2, -R4 ;  /* 0x0000000002027229 */ /* 0x000fe40000000804 */
[----:B------:R-:W-:-:S06]  /*afb0*/  DADD R8, R44, R8 ;  /* 0x000000002c087229 */ /* 0x000fcc0000000008 */
[----:B------:R-:W-:-:S08]  /*afc0*/  DADD R2, R10, R2 ;  /* 0x000000000a027229 */ /* 0x000fd00000000002 */
[----:B------:R-:W-:-:S08]  /*afd0*/  DADD R2, R8, R2 ;  /* 0x0000000008027229 */ /* 0x000fd00000000002 */
[----:B------:R-:W-:Y:S01]  /*afe0*/  DADD R8, R6, R2 ;  /* 0x0000000006087229 */ /* 0x000fe20000000002 */
[----:B------:R-:W-:Y:S01]  /*aff0*/  LOP3.LUT R6, R20, 0x80000000, RZ, 0x3c, !PT ;  /* 0x8000000014067812 */ /* 0x000fe200078e3cff */
[----:B------:R-:W-:-:S06]  /*b000*/  IMAD.MOV.U32 R7, RZ, RZ, 0x43300000 ;  /* 0x43300000ff077424 */ /* 0x000fcc00078e00ff */
[----:B------:R-:W-:Y:S02]  /*b010*/  DADD R10, R4, R8 ;  /* 0x00000000040a7229 */ /* 0x000fe40000000008 */
[----:B------:R-:W-:Y:S01]  /*b020*/  DADD R6, R6, -UR6 ;  /* 0x8000000606067e29 */ /* 0x000fe20008000000 */
[----:B------:R-:W-:Y:S01]  /*b030*/  UMOV UR6, 0xfefa39ef ;  /* 0xfefa39ef00067882 */ /* 0x000fe20000000000 */
[----:B------:R-:W-:-:S04]  /*b040*/  UMOV UR7, 0x3fe62e42 ;  /* 0x3fe62e4200077882 */ /* 0x000fc80000000000 */
[--C-:B------:R-:W-:Y:S02]  /*b050*/  DADD R4, R4, -R10.reuse ;  /* 0x0000000004047229 */ /* 0x100fe4000000080a */
[----:B------:R-:W-:-:S06]  /*b060*/  DFMA R2, R6, UR6, R10 ;  /* 0x0000000606027c2b */ /* 0x000fcc000800000a */
[----:B------:R-:W-:Y:S02]  /*b070*/  DADD R4, R8, R4 ;  /* 0x0000000008047229 */ /* 0x000fe40000000004 */
[----:B------:R-:W-:-:S08]  /*b080*/  DFMA R12, R6, -UR6, R2 ;  /* 0x80000006060c7c2b */ /* 0x000fd00008000002 */
[----:B------:R-:W-:-:S08]  /*b090*/  DADD R12, -R10, R12 ;  /* 0x000000000a0c7229 */ /* 0x000fd0000000010c */
[----:B------:R-:W-:-:S08]  /*b0a0*/  DADD R4, R4, -R12 ;  /* 0x0000000004047229 */ /* 0x000fd0000000080c */
[----:B------:R-:W-:-:S08]  /*b0b0*/  DFMA R4, R6, UR8, R4 ;  /* 0x0000000806047c2b */ /* 0x000fd00008000004 */
[----:B------:R-:W-:-:S08]  /*b0c0*/  DADD R6, R2, R4 ;  /* 0x0000000002067229 */ /* 0x000fd00000000004 */
[----:B------:R-:W-:Y:S02]  /*b0d0*/  DADD R8, R2, -R6 ;  /* 0x0000000002087229 */ /* 0x000fe40000000806 */
[----:B------:R-:W-:-:S06]  /*b0e0*/  DMUL R2, R6, 2 ;  /* 0x4000000006027828 */ /* 0x000fcc0000000000 */
[----:B------:R-:W-:Y:S02]  /*b0f0*/  DADD R8, R4, R8 ;  /* 0x0000000004087229 */ /* 0x000fe40000000008 */
[----:B------:R-:W-:-:S08]  /*b100*/  DFMA R6, R6, 2, -R2 ;  /* 0x400000000606782b */ /* 0x000fd00000000802 */
[----:B------:R-:W-:Y:S01]  /*b110*/  DFMA R8, R8, 2, R6 ;  /* 0x400000000808782b */ /* 0x000fe20000000006 */
[----:B------:R-:W-:Y:S01]  /*b120*/  MOV R6, 0x652b82fe ;  /* 0x652b82fe00067802 */ /* 0x000fe20000000f00 */
[----:B------:R-:W-:-:S06]  /*b130*/  IMAD.MOV.U32 R7, RZ, RZ, 0x3ff71547 ;  /* 0x3ff71547ff077424 */ /* 0x000fcc00078e00ff */
[----:B------:R-:W-:-:S08]  /*b140*/  DADD R4, R2, R8 ;  /* 0x0000000002047229 */ /* 0x000fd00000000008 */
[----:B------:R-:W-:Y:S02]  /*b150*/  DFMA R6, R4, R6, 6.75539944105574400000e+15 ;  /* 0x433800000406742b */ /* 0x000fe40000000006 */
[----:B------:R-:W-:-:S06]  /*b160*/  FSETP.GEU.AND P5, PT, |R5|, 4.1917929649353027344, PT ;  /* 0x4086232b0500780b */ /* 0x000fcc0003fae200 */
[----:B------:R-:W-:-:S08]  /*b170*/  DADD R10, R6, -6.75539944105574400000e+15 ;  /* 0xc3380000060a7429 */ /* 0x000fd00000000000 */
[----:B------:R-:W-:Y:S01]  /*b180*/  DFMA R12, R10, -UR6, R4 ;  /* 0x800000060a0c7c2b */ /* 0x000fe20008000004 */
[----:B------:R-:W-:Y:S01]  /*b190*/  UMOV UR6, 0x3b39803f ;  /* 0x3b39803f00067882 */ /* 0x000fe20000000000 */
[----:B------:R-:W-:-:S06]  /*b1a0*/  UMOV UR7, 0x3c7abc9e ;  /* 0x3c7abc9e00077882 */ /* 0x000fcc0000000000 */
[----:B------:R-:W-:Y:S01]  /*b1b0*/  DFMA R10, R10, -UR6, R12 ;  /* 0x800000060a0a7c2b */ /* 0x000fe2000800000c */
[----:B------:R-:W-:Y:S01]  /*b1c0*/  UMOV UR6, 0x69ce2bdf ;  /* 0x69ce2bdf00067882 */ /* 0x000fe20000000000 */
[----:B------:R-:W-:Y:S01]  /*b1d0*/  IMAD.MOV.U32 R12, RZ, RZ, -0x35dec16 ;  /* 0xfca213eaff0c7424 */ /* 0x000fe200078e00ff */
[----:B------:R-:W-:Y:S01]  /*b1e0*/  MOV R13, 0x3e928af3 ;  /* 0x3e928af3000d7802 */ /* 0x000fe20000000f00 */
        /* <DEDUP_REMOVED lines=27> */
[----:B------:R-:W-:Y:S02]  /*b3a0*/  DFMA R10, R10, R12, 1 ;  /* 0x3ff000000a0a742b */ /* 0x000fe4000000000c */
[----:B------:R-:W-:-:S08]  /*b3b0*/  DADD R12, R2, -R4 ;  /* 0x00000000020c7229 */ /* 0x000fd00000000804 */
[----:B------:R-:W-:Y:S01]  /*b3c0*/  DADD R8, R8, R12 ;  /* 0x0000000008087229 */ /* 0x000fe2000000000c */
[----:B------:R-:W-:Y:S02]  /*b3d0*/  IMAD R3, R6, 0x100000, R11 ;  /* 0x0010000006037824 */ /* 0x000fe400078e020b */
[----:B------:R-:W-:Y:S01]  /*b3e0*/  IMAD.MOV.U32 R2, RZ, RZ, R10 ;  /* 0x000000ffff027224 */ /* 0x000fe200078e000a */
[----:B------:R-:W-:Y:S07]  /*b3f0*/  @!P5 BRA `(.L_x_195) ;  /* 0x000000000030d947 */ /* 0x000fee0003800000 */
[C---:B------:R-:W-:Y:S02]  /*b400*/  DADD R2, R4.reuse, +INF ;  /* 0x7ff0000004027429 */ /* 0x040fe40000000000 */
[----:B------:R-:W-:-:S08]  /*b410*/  DSETP.GEU.AND P5, PT, R4, RZ, PT ;  /* 0x000000ff0400722a */ /* 0x000fd00003fae000 */
[----:B------:R-:W-:Y:S02]  /*b420*/  FSEL R2, R2, RZ, P5 ;  /* 0x000000ff02027208 */ /* 0x000fe40002800000 */
[----:B------:R-:W-:Y:S02]  /*b430*/  FSEL R3, R3, RZ, P5 ;  /* 0x000000ff03037208 */ /* 0x000fe40002800000 */
[----:B------:R-:W-:-:S13]  /*b440*/  FSETP.GEU.AND P5, PT, |R5|, 4.2275390625, PT ;  /* 0x408748000500780b */ /* 0x000fda0003fae200 */
[----:B------:R-:W-:-:S04]  /*b450*/  @!P5 LEA.HI R4, R6, R6, RZ, 0x1 ;  /* 0x000000060604d211 */ /* 0x000fc800078f08ff */
[----:B------:R-:W-:-:S04]  /*b460*/  @!P5 SHF.R.S32.HI R5, RZ, 0x1, R4 ;  /* 0x00000001ff05d819 */ /* 0x000fc80000011404 */
[----:B------:R-:W-:Y:S01]  /*b470*/  @!P5 IADD3 R4, PT, PT, R6, -R5, RZ ;  /* 0x800000050604d210 */ /* 0x000fe20007ffe0ff */
[----:B------:R-:W-:-:S03]  /*b480*/  @!P5 IMAD R11, R5, 0x100000, R11 ;  /* 0x00100000050bd824 */ /* 0x000fc600078e020b */
[----:B------:R-:W-:Y:S01]  /*b490*/  @!P5 LEA R5, R4, 0x3ff00000, 0x14 ;  /* 0x3ff000000405d811 */ /* 0x000fe200078ea0ff */
[----:B------:R-:W-:-:S06]  /*b4a0*/  @!P5 IMAD.MOV.U32 R4, RZ, RZ, RZ ;  /* 0x000000ffff04d224 */ /* 0x000fcc00078e00ff */
[----:B------:R-:W-:-:S11]  /*b4b0*/  @!P5 DMUL R2, R10, R4 ;  /* 0x000000040a02d228 */ /* 0x000fd60000000000 */
.L_x_195:
[----:B------:R-:W-:Y:S01]  /*b4c0*/  DFMA R8, R8, R2, R2 ;  /* 0x000000020808722b */ /* 0x000fe20000000002 */
[----:B------:R-:W-:Y:S01]  /*b4d0*/  MOV R6, R0 ;  /* 0x0000000000067202 */ /* 0x000fe20000000f00 */
[----:B------:R-:W-:Y:S01]  /*b4e0*/  DSETP.NEU.AND P5, PT, |R2|, +INF , PT ;  /* 0x7ff000000200742a */ /* 0x000fe20003fad200 */
[----:B------:R-:W-:-:S07]  /*b4f0*/  IMAD.MOV.U32 R7, RZ, RZ, 0x0 ;  /* 0x00000000ff077424 */ /* 0x000fce00078e00ff */
[----:B------:R-:W-:Y:S02]  /*b500*/  FSEL R4, R2, R8, !P5 ;  /* 0x0000000802047208 */ /* 0x000fe40006800000 */
[----:B------:R-:W-:Y:S01]  /*b510*/  FSEL R2, R3, R9, !P5 ;  /* 0x0000000903027208 */ /* 0x000fe20006800000 */
[----:B------:R-:W-:Y:S06]  /*b520*/  RET.REL.NODEC R6 `(_Z3GPRPdiS_PiiS0_idS_iiS_) ;  /* 0xffffff4806b47950 */ /* 0x000fec0003c3ffff */
.L_x_196:
[----:B------:R-:W-:-:S00]  /*b530*/  BRA `(.L_x_196) ;  /* 0xfffffffc00fc7947 */ /* 0x000fc0000383ffff */
[----:B------:R-:W-:-:S00]  /*b540*/  NOP ;  /* 0x0000000000007918 */ /* 0x000fc00000000000 */
        /* <DEDUP_REMOVED lines=11> */
.L_x_200:


//--------------------- .nv.shared._Z3GPRPdiS_PiiS0_idS_iiS_ --------------------------
	.section	.nv.shared._Z3GPRPdiS_PiiS0_idS_iiS_,"aw",@nobits
	.sectionflags	@""
	.align	8
.nv.shared._Z3GPRPdiS_PiiS0_idS_iiS_:
	.zero		17488


//--------------------- .nv.shared.reserved.0     --------------------------
	.section	.nv.shared.reserved.0,"aw",@nobits
	.weak		__nv_reservedSMEM_offset_0_alias
	.size		__nv_reservedSMEM_offset_0_alias, 0, 64
	.other		__nv_reservedSMEM_offset_0_alias,@"STO_CUDA_RESERVED_SHARED STV_DEFAULT"
__nv_reservedSMEM_offset_0_alias:
	.zero		0
	.zero		64


//--------------------- .nv.constant0._Z3GPRPdiS_PiiS0_idS_iiS_ --------------------------
	.section	.nv.constant0._Z3GPRPdiS_PiiS0_idS_iiS_,"a",@progbits
	.sectionflags	@""
	.align	4
.nv.constant0._Z3GPRPdiS_PiiS0_idS_iiS_:
	.zero		984


//--------------------- SYMBOLS --------------------------

	.type		.nv.reservedSmem.offset0,@object
	.size		.nv.reservedSmem.offset0,0x4
	.type		.nv.reservedSmem.cap,@object
	.size		.nv.reservedSmem.cap,0x4
	.type		malloc,@function
	.type		free,@function
